	.target	sm_100a

	.elftype	@"ET_EXEC"


//--------------------- .note.nv.tkinfo           --------------------------
	.section	.note.nv.tkinfo,"",@"SHT_NOTE"
	.sectionflags	@"SHF_NOTE_NV_TKINFO"
	.tkinfo
        /*0018*/ 	.word	0x00000002
        /*0030*/ 	.string	""
        /*0030*/ 	.string	"ptxas"
        /*0030*/ 	.string	"Cuda compilation tools, release 13.0, V13.0.88"
        /*0030*/ 	.string	"Build cuda_13.0.r13.0/compiler.36424714_0"
        /*0030*/ 	.string	"-arch sm_100a -m 64 "



//--------------------- .note.nv.cuinfo           --------------------------
	.section	.note.nv.cuinfo,"",@"SHT_NOTE"
	.sectionflags	@"SHF_NOTE_NV_CUINFO"
        /*0018*/ 	.short	0x0002
        /*001a*/ 	.short	0x0064
        /*001c*/ 	.short	0x0082
	.zero		2


//--------------------- .nv.info                  --------------------------
	.section	.nv.info,"",@"SHT_CUDA_INFO"
	.align	4


	//----- nvinfo : EIATTR_REGCOUNT
	.align		4
        /*0000*/ 	.byte	0x04, 0x2f
        /*0002*/ 	.short	(.L_20 - .L_19)
	.align		4
.L_19:
        /*0004*/ 	.word	index@(_ZN7cutlass13device_kernelINS_4gemm6kernel13GemmUniversalIN4cute5tupleIJiiiiEEENS1_10collective13CollectiveMmaINS1_35MainloopSm100TmaUmmaWarpSpecializedILi3ELi2ELi2ENS5_IJNS4_1CILi1EEENSA_ILi2EEESB_EEEEENS5_IJNSA_ILi128EEENSA_ILi256EEENSA_ILi32EEEEEEaNS5_IJlSB_lEEEaSJ_NS4_8TiledMMAINS4_8MMA_AtomIJNS4_15SM100_MMA_S8_SSIaaiLi128ELi256ELNS4_4UMMA5MajorE0ELSO_0ELNSN_8SaturateE0EEEEEENS4_6LayoutINS5_IJSB_SB_SB_EEENS5_IJNSA_ILi0EEESU_SU_EEEEENS5_IJNS4_10UnderscoreESX_SX_EEEEENS4_23SM90_TMA_LOAD_MULTICASTENS4_14ComposedLayoutINS4_7SwizzleILi1ELi4ELi3EEENS4_18smem_ptr_flag_bitsILi8EEENSS_INS5_IJNSA_ILi8EEESH_EEENS5_IJSH_SB_EEEEEEEvNS4_8identityENS4_13SM90_TMA_LOADES1A_vS1B_EENS_8epilogue10collective18CollectiveEpilogueINS1E_23Sm100TmaWarpSpecializedILi4ELi2ELi64ELb0ELb0EEEJSI_NS5_IJNSS_ISF_SB_EENSS_INSA_ILi64EEESB_EEEEEaSJ_aSJ_NS1E_6fusion15FusionCallbacksIS1I_NS1N_17LinearCombinationIaiaiLNS_15FloatRoundStyleE2EEESI_S1M_JEEENS4_5SM1004TMEM4LOAD26SM100_TMEM_LOAD_32dp32b64xES1C_NS11_INS12_ILi2ELi4ELi3EEES15_NSS_INS5_IJS16_S1K_EEENS5_IJS1K_SB_EEEEEEENS4_39AutoVectorizingCopyWithAssumedAlignmentILi128EEENS4_14SM90_TMA_STOREES21_S23_S23_EEEvvEEEEvNT_6ParamsE)
        /*0008*/ 	.word	0x000000a6


	//----- nvinfo : EIATTR_FRAME_SIZE
	.align		4
.L_20:
        /*000c*/ 	.byte	0x04, 0x11
        /*000e*/ 	.short	(.L_22 - .L_21)
	.align		4
.L_21:
        /*0010*/ 	.word	index@($__internal_2_$__cuda_sm10x_tcgen05_guardrail_trap_unallocated_columns_being_dealloced)
        /*0014*/ 	.word	0x00000000


	//----- nvinfo : EIATTR_FRAME_SIZE
	.align		4
.L_22:
        /*0018*/ 	.byte	0x04, 0x11
        /*001a*/ 	.short	(.L_24 - .L_23)
	.align		4
.L_23:
        /*001c*/ 	.word	index@($__internal_1_$__cuda_sm10x_tcgen05_guardrail_trap_phase_invalid_during_alloc)
        /*0020*/ 	.word	0x00000000


	//----- nvinfo : EIATTR_FRAME_SIZE
	.align		4
.L_24:
        /*0024*/ 	.byte	0x04, 0x11
        /*0026*/ 	.short	(.L_26 - .L_25)
	.align		4
.L_25:
        /*0028*/ 	.word	index@($__internal_0_$__cuda_sm10x_tcgen05_guardrail_trap_col_being_dealloced_not_returned_by_alloc)
        /*002c*/ 	.word	0x00000000


	//----- nvinfo : EIATTR_FRAME_SIZE
	.align		4
.L_26:
        /*0030*/ 	.byte	0x04, 0x11
        /*0032*/ 	.short	(.L_28 - .L_27)
	.align		4
.L_27:
        /*0034*/ 	.word	index@(_ZN7cutlass13device_kernelINS_4gemm6kernel13GemmUniversalIN4cute5tupleIJiiiiEEENS1_10collective13CollectiveMmaINS1_35MainloopSm100TmaUmmaWarpSpecializedILi3ELi2ELi2ENS5_IJNS4_1CILi1EEENSA_ILi2EEESB_EEEEENS5_IJNSA_ILi128EEENSA_ILi256EEENSA_ILi32EEEEEEaNS5_IJlSB_lEEEaSJ_NS4_8TiledMMAINS4_8MMA_AtomIJNS4_15SM100_MMA_S8_SSIaaiLi128ELi256ELNS4_4UMMA5MajorE0ELSO_0ELNSN_8SaturateE0EEEEEENS4_6LayoutINS5_IJSB_SB_SB_EEENS5_IJNSA_ILi0EEESU_SU_EEEEENS5_IJNS4_10UnderscoreESX_SX_EEEEENS4_23SM90_TMA_LOAD_MULTICASTENS4_14ComposedLayoutINS4_7SwizzleILi1ELi4ELi3EEENS4_18smem_ptr_flag_bitsILi8EEENSS_INS5_IJNSA_ILi8EEESH_EEENS5_IJSH_SB_EEEEEEEvNS4_8identityENS4_13SM90_TMA_LOADES1A_vS1B_EENS_8epilogue10collective18CollectiveEpilogueINS1E_23Sm100TmaWarpSpecializedILi4ELi2ELi64ELb0ELb0EEEJSI_NS5_IJNSS_ISF_SB_EENSS_INSA_ILi64EEESB_EEEEEaSJ_aSJ_NS1E_6fusion15FusionCallbacksIS1I_NS1N_17LinearCombinationIaiaiLNS_15FloatRoundStyleE2EEESI_S1M_JEEENS4_5SM1004TMEM4LOAD26SM100_TMEM_LOAD_32dp32b64xES1C_NS11_INS12_ILi2ELi4ELi3EEES15_NSS_INS5_IJS16_S1K_EEENS5_IJS1K_SB_EEEEEEENS4_39AutoVectorizingCopyWithAssumedAlignmentILi128EEENS4_14SM90_TMA_STOREES21_S23_S23_EEEvvEEEEvNT_6ParamsE)
        /*0038*/ 	.word	0x00000000


	//----- nvinfo : EIATTR_MIN_STACK_SIZE
	.align		4
.L_28:
        /*003c*/ 	.byte	0x04, 0x12
        /*003e*/ 	.short	(.L_30 - .L_29)
	.align		4
.L_29:
        /*0040*/ 	.word	index@(_ZN7cutlass13device_kernelINS_4gemm6kernel13GemmUniversalIN4cute5tupleIJiiiiEEENS1_10collective13CollectiveMmaINS1_35MainloopSm100TmaUmmaWarpSpecializedILi3ELi2ELi2ENS5_IJNS4_1CILi1EEENSA_ILi2EEESB_EEEEENS5_IJNSA_ILi128EEENSA_ILi256EEENSA_ILi32EEEEEEaNS5_IJlSB_lEEEaSJ_NS4_8TiledMMAINS4_8MMA_AtomIJNS4_15SM100_MMA_S8_SSIaaiLi128ELi256ELNS4_4UMMA5MajorE0ELSO_0ELNSN_8SaturateE0EEEEEENS4_6LayoutINS5_IJSB_SB_SB_EEENS5_IJNSA_ILi0EEESU_SU_EEEEENS5_IJNS4_10UnderscoreESX_SX_EEEEENS4_23SM90_TMA_LOAD_MULTICASTENS4_14ComposedLayoutINS4_7SwizzleILi1ELi4ELi3EEENS4_18smem_ptr_flag_bitsILi8EEENSS_INS5_IJNSA_ILi8EEESH_EEENS5_IJSH_SB_EEEEEEEvNS4_8identityENS4_13SM90_TMA_LOADES1A_vS1B_EENS_8epilogue10collective18CollectiveEpilogueINS1E_23Sm100TmaWarpSpecializedILi4ELi2ELi64ELb0ELb0EEEJSI_NS5_IJNSS_ISF_SB_EENSS_INSA_ILi64EEESB_EEEEEaSJ_aSJ_NS1E_6fusion15FusionCallbacksIS1I_NS1N_17LinearCombinationIaiaiLNS_15FloatRoundStyleE2EEESI_S1M_JEEENS4_5SM1004TMEM4LOAD26SM100_TMEM_LOAD_32dp32b64xES1C_NS11_INS12_ILi2ELi4ELi3EEES15_NSS_INS5_IJS16_S1K_EEENS5_IJS1K_SB_EEEEEEENS4_39AutoVectorizingCopyWithAssumedAlignmentILi128EEENS4_14SM90_TMA_STOREES21_S23_S23_EEEvvEEEEvNT_6ParamsE)
        /*0044*/ 	.word	0x00000000
.L_30:


//--------------------- .nv.compat                --------------------------
	.section	.nv.compat,"",@"SHT_CUDA_COMPAT_INFO"
	.align	4
        /*0000*/ 	.byte	0x02, 0x09, 0x01, 0x00, 0x02, 0x02, 0x03, 0x00, 0x02, 0x05, 0x06, 0x00, 0x03, 0x07, 0x01, 0x01
        /*0010*/ 	.byte	0x02, 0x03, 0x01, 0x00, 0x02, 0x06, 0x01, 0x00, 0x04, 0x0b, 0x08, 0x00, 0x01, 0x00, 0x00, 0x00
        /*0020*/ 	.byte	0x00, 0x00, 0x00, 0x00


//--------------------- .nv.info._ZN7cutlass13device_kernelINS_4gemm6kernel13GemmUniversalIN4cute5tupleIJiiiiEEENS1_10collective13CollectiveMmaINS1_35MainloopSm100TmaUmmaWarpSpecializedILi3ELi2ELi2ENS5_IJNS4_1CILi1EEENSA_ILi2EEESB_EEEEENS5_IJNSA_ILi128EEENSA_ILi256EEENSA_ILi32EEEEEEaNS5_IJlSB_lEEEaSJ_NS4_8TiledMMAINS4_8MMA_AtomIJNS4_15SM100_MMA_S8_SSIaaiLi128ELi256ELNS4_4UMMA5MajorE0ELSO_0ELNSN_8SaturateE0EEEEEENS4_6LayoutINS5_IJSB_SB_SB_EEENS5_IJNSA_ILi0EEESU_SU_EEEEENS5_IJNS4_10UnderscoreESX_SX_EEEEENS4_23SM90_TMA_LOAD_MULTICASTENS4_14ComposedLayoutINS4_7SwizzleILi1ELi4ELi3EEENS4_18smem_ptr_flag_bitsILi8EEENSS_INS5_IJNSA_ILi8EEESH_EEENS5_IJSH_SB_EEEEEEEvNS4_8identityENS4_13SM90_TMA_LOADES1A_vS1B_EENS_8epilogue10collective18CollectiveEpilogueINS1E_23Sm100TmaWarpSpecializedILi4ELi2ELi64ELb0ELb0EEEJSI_NS5_IJNSS_ISF_SB_EENSS_INSA_ILi64EEESB_EEEEEaSJ_aSJ_NS1E_6fusion15FusionCallbacksIS1I_NS1N_17LinearCombinationIaiaiLNS_15FloatRoundStyleE2EEESI_S1M_JEEENS4_5SM1004TMEM4LOAD26SM100_TMEM_LOAD_32dp32b64xES1C_NS11_INS12_ILi2ELi4ELi3EEES15_NSS_INS5_IJS16_S1K_EEENS5_IJS1K_SB_EEEEEEENS4_39AutoVectorizingCopyWithAssumedAlignmentILi128EEENS4_14SM90_TMA_STOREES21_S23_S23_EEEvvEEEEvNT_6ParamsE --------------------------
	.section	.nv.info._ZN7cutlass13device_kernelINS_4gemm6kernel13GemmUniversalIN4cute5tupleIJiiiiEEENS1_10collective13CollectiveMmaINS1_35MainloopSm100TmaUmmaWarpSpecializedILi3ELi2ELi2ENS5_IJNS4_1CILi1EEENSA_ILi2EEESB_EEEEENS5_IJNSA_ILi128EEENSA_ILi256EEENSA_ILi32EEEEEEaNS5_IJlSB_lEEEaSJ_NS4_8TiledMMAINS4_8MMA_AtomIJNS4_15SM100_MMA_S8_SSIaaiLi128ELi256ELNS4_4UMMA5MajorE0ELSO_0ELNSN_8SaturateE0EEEEEENS4_6LayoutINS5_IJSB_SB_SB_EEENS5_IJNSA_ILi0EEESU_SU_EEEEENS5_IJNS4_10UnderscoreESX_SX_EEEEENS4_23SM90_TMA_LOAD_MULTICASTENS4_14ComposedLayoutINS4_7SwizzleILi1ELi4ELi3EEENS4_18smem_ptr_flag_bitsILi8EEENSS_INS5_IJNSA_ILi8EEESH_EEENS5_IJSH_SB_EEEEEEEvNS4_8identityENS4_13SM90_TMA_LOADES1A_vS1B_EENS_8epilogue10collective18CollectiveEpilogueINS1E_23Sm100TmaWarpSpecializedILi4ELi2ELi64ELb0ELb0EEEJSI_NS5_IJNSS_ISF_SB_EENSS_INSA_ILi64EEESB_EEEEEaSJ_aSJ_NS1E_6fusion15FusionCallbacksIS1I_NS1N_17LinearCombinationIaiaiLNS_15FloatRoundStyleE2EEESI_S1M_JEEENS4_5SM1004TMEM4LOAD26SM100_TMEM_LOAD_32dp32b64xES1C_NS11_INS12_ILi2ELi4ELi3EEES15_NSS_INS5_IJS16_S1K_EEENS5_IJS1K_SB_EEEEEEENS4_39AutoVectorizingCopyWithAssumedAlignmentILi128EEENS4_14SM90_TMA_STOREES21_S23_S23_EEEvvEEEEvNT_6ParamsE,"",@"SHT_CUDA_INFO"
	.sectionflags	@""
	.align	4


	//----- nvinfo : EIATTR_CUDA_API_VERSION
	.align		4
        /*0000*/ 	.byte	0x04, 0x37
        /*0002*/ 	.short	(.L_32 - .L_31)
.L_31:
        /*0004*/ 	.word	0x00000082


	//----- nvinfo : EIATTR_KPARAM_INFO
	.align		4
.L_32:
        /*0008*/ 	.byte	0x04, 0x17
        /*000a*/ 	.short	(.L_34 - .L_33)
.L_33:
        /*000c*/ 	.word	0x00000000
        /*0010*/ 	.short	0x0000
        /*0012*/ 	.short	0x0000
        /*0014*/ 	.byte	0x00, 0xf0, 0x01, 0x20


	//----- nvinfo : EIATTR_AT_ENTRY_FRAGMENTS
	.align		4
.L_34:
        /*0018*/ 	.byte	0x04, 0x4f
        /*001a*/ 	.short	(.L_36 - .L_35)


	//   ....[0]....
.L_35:
        /*001c*/ 	.word	0x00000006


	//----- nvinfo : EIATTR_RESERVED_SMEM_USED
	.align		4
.L_36:
        /*0020*/ 	.byte	0x01, 0x41
	.zero		2


	//----- nvinfo : EIATTR_SPARSE_MMA_MASK
	.align		4
        /*0024*/ 	.byte	0x03, 0x50
        /*0026*/ 	.short	0x0000


	//----- nvinfo : EIATTR_TCGEN05_1CTA_USED
	.align		4
        /*0028*/ 	.byte	0x01, 0x51
	.zero		2


	//----- nvinfo : EIATTR_MAXREG_COUNT
	.align		4
        /*002c*/ 	.byte	0x03, 0x1b
        /*002e*/ 	.short	0x00ff


	//----- nvinfo : EIATTR_NUM_BARRIERS
	.align		4
        /*0030*/ 	.byte	0x02, 0x4c
        /*0032*/ 	.byte	0x07
	.zero		1


	//----- nvinfo : EIATTR_EXTERNS
	.align		4
        /*0034*/ 	.byte	0x04, 0x0f
        /*0036*/ 	.short	(.L_38 - .L_37)


	//   ....[0]....
	.align		4
.L_37:
        /*0038*/ 	.word	index@(__assertfail)


	//----- nvinfo : EIATTR_MERCURY_ISA_VERSION
	.align		4
.L_38:
        /*003c*/ 	.byte	0x03, 0x5f
        /*003e*/ 	.short	0x0101


	//----- nvinfo : EIATTR_INT_WARP_WIDE_INSTR_OFFSETS
	.align		4
        /*0040*/ 	.byte	0x04, 0x31
        /*0042*/ 	.short	(.L_40 - .L_39)


	//   ....[0]....
.L_39:
        /*0044*/ 	.word	0x00003940


	//   ....[1]....
        /*0048*/ 	.word	0x00003960


	//   ....[2]....
        /*004c*/ 	.word	0x00003990


	//   ....[3]....
        /*0050*/ 	.word	0x000044d0


	//   ....[4]....
        /*0054*/ 	.word	0x00004540


	//   ....[5]....
        /*0058*/ 	.word	0x00004620


	//   ....[6]....
        /*005c*/ 	.word	0x000046a0


	//   ....[7]....
        /*0060*/ 	.word	0x000047a0


	//   ....[8]....
        /*0064*/ 	.word	0x00004820


	//   ....[9]....
        /*0068*/ 	.word	0x00004910


	//   ....[10]....
        /*006c*/ 	.word	0x000049c0


	//----- nvinfo : EIATTR_COOP_GROUP_MASK_REGIDS
	.align		4
.L_40:
        /*0070*/ 	.byte	0x04, 0x29
        /*0072*/ 	.short	(.L_42 - .L_41)


	//   ....[0]....
.L_41:
        /*0074*/ 	.word	0xffffffff


	//   ....[1]....
        /*0078*/ 	.word	0xffffffff


	//   ....[2]....
        /*007c*/ 	.word	0xffffffff


	//   ....[3]....
        /*0080*/ 	.word	0xffffffff


	//   ....[4]....
        /*0084*/ 	.word	0xffffffff


	//   ....[5]....
        /*0088*/ 	.word	0xffffffff


	//   ....[6]....
        /*008c*/ 	.word	0xffffffff


	//   ....[7]....
        /*0090*/ 	.word	0xffffffff


	//   ....[8]....
        /*0094*/ 	.word	0xffffffff


	//   ....[9]....
        /*0098*/ 	.word	0xffffffff


	//   ....[10]....
        /*009c*/ 	.word	0xffffffff


	//   ....[11]....
        /*00a0*/ 	.word	0xffffffff


	//   ....[12]....
        /*00a4*/ 	.word	0xffffffff


	//   ....[13]....
        /*00a8*/ 	.word	0xffffffff


	//----- nvinfo : EIATTR_COOP_GROUP_INSTR_OFFSETS
	.align		4
.L_42:
        /*00ac*/ 	.byte	0x04, 0x28
        /*00ae*/ 	.short	(.L_44 - .L_43)


	//   ....[0]....
.L_43:
        /*00b0*/ 	.word	0x00000080


	//   ....[1]....
        /*00b4*/ 	.word	0x000004f0


	//   ....[2]....
        /*00b8*/ 	.word	0x00000680


	//   ....[3]....
        /*00bc*/ 	.word	0x00000820


	//   ....[4]....
        /*00c0*/ 	.word	0x00000920


	//   ....[5]....
        /*00c4*/ 	.word	0x00000a90


	//   ....[6]....
        /*00c8*/ 	.word	0x00000bf0


	//   ....[7]....
        /*00cc*/ 	.word	0x00000da0


	//   ....[8]....
        /*00d0*/ 	.word	0x00001fd0


	//   ....[9]....
        /*00d4*/ 	.word	0x00002e00


	//   ....[10]....
        /*00d8*/ 	.word	0x00003010


	//   ....[11]....
        /*00dc*/ 	.word	0x00003040


	//   ....[12]....
        /*00e0*/ 	.word	0x00003820


	//   ....[13]....
        /*00e4*/ 	.word	0x00003a50


	//----- nvinfo : EIATTR_VRC_CTA_INIT_COUNT
	.align		4
.L_44:
        /*00e8*/ 	.byte	0x02, 0x4a
        /*00ea*/ 	.byte	0x80
	.zero		1


	//----- nvinfo : EIATTR_SYSCALL_OFFSETS
	.align		4
        /*00ec*/ 	.byte	0x04, 0x46
        /*00ee*/ 	.short	(.L_46 - .L_45)


	//   ....[0]....
.L_45:
        /*00f0*/ 	.word	0x00005630


	//   ....[1]....
        /*00f4*/ 	.word	0x00005770


	//   ....[2]....
        /*00f8*/ 	.word	0x00006000


	//   ....[3]....
        /*00fc*/ 	.word	0x00007600


	//   ....[4]....
        /*0100*/ 	.word	0x00008ba0


	//   ....[5]....
        /*0104*/ 	.word	0x0000a170


	//----- nvinfo : EIATTR_MBARRIER_INSTR_OFFSETS
	.align		4
.L_46:
        /*0108*/ 	.byte	0x04, 0x39
        /*010a*/ 	.short	(.L_48 - .L_47)


	//   ....[0]....
.L_47:
        /*010c*/ 	.word	0x00000610
        /*0110*/ 	.word	0x000000ff
        /*0114*/ 	.word	0x00000000
        /*0118*/ 	.short	0x0100
        /*011a*/ 	.byte	0x04
	.zero		1


	//   ....[1]....
        /*011c*/ 	.word	0x00000620
        /*0120*/ 	.word	0x000000ff
        /*0124*/ 	.word	0x00000018
        /*0128*/ 	.short	0x0100
        /*012a*/ 	.byte	0x04
	.zero		1


	//   ....[2]....
        /*012c*/ 	.word	0x00000630
        /*0130*/ 	.word	0x000000ff
        /*0134*/ 	.word	0x00000008
        /*0138*/ 	.short	0x0100
        /*013a*/ 	.byte	0x04
	.zero		1


	//   ....[3]....
        /*013c*/ 	.word	0x00000640
        /*0140*/ 	.word	0x000000ff
        /*0144*/ 	.word	0x00000020
        /*0148*/ 	.short	0x0100
        /*014a*/ 	.byte	0x04
	.zero		1


	//   ....[4]....
        /*014c*/ 	.word	0x00000650
        /*0150*/ 	.word	0x000000ff
        /*0154*/ 	.word	0x00000010
        /*0158*/ 	.short	0x0100
        /*015a*/ 	.byte	0x04
	.zero		1


	//   ....[5]....
        /*015c*/ 	.word	0x00000660
        /*0160*/ 	.word	0x000000ff
        /*0164*/ 	.word	0x00000028
        /*0168*/ 	.short	0x0100
        /*016a*/ 	.byte	0x04
	.zero		1


	//   ....[6]....
        /*016c*/ 	.word	0x00000790
        /*0170*/ 	.word	0x000000ff
        /*0174*/ 	.word	0x00000030
        /*0178*/ 	.short	0x0100
        /*017a*/ 	.byte	0x04
	.zero		1


	//   ....[7]....
        /*017c*/ 	.word	0x000007a0
        /*0180*/ 	.word	0x000000ff
        /*0184*/ 	.word	0x00000050
        /*0188*/ 	.short	0x0100
        /*018a*/ 	.byte	0x04
	.zero		1


	//   ....[8]....
        /*018c*/ 	.word	0x000007b0
        /*0190*/ 	.word	0x000000ff
        /*0194*/ 	.word	0x00000038
        /*0198*/ 	.short	0x0100
        /*019a*/ 	.byte	0x04
	.zero		1


	//   ....[9]....
        /*019c*/ 	.word	0x000007c0
        /*01a0*/ 	.word	0x000000ff
        /*01a4*/ 	.word	0x00000058
        /*01a8*/ 	.short	0x0100
        /*01aa*/ 	.byte	0x04
	.zero		1


	//   ....[10]....
        /*01ac*/ 	.word	0x000007d0
        /*01b0*/ 	.word	0x000000ff
        /*01b4*/ 	.word	0x00000040
        /*01b8*/ 	.short	0x0100
        /*01ba*/ 	.byte	0x04
	.zero		1


	//   ....[11]....
        /*01bc*/ 	.word	0x000007e0
        /*01c0*/ 	.word	0x000000ff
        /*01c4*/ 	.word	0x00000060
        /*01c8*/ 	.short	0x0100
        /*01ca*/ 	.byte	0x04
	.zero		1


	//   ....[12]....
        /*01cc*/ 	.word	0x000007f0
        /*01d0*/ 	.word	0x000000ff
        /*01d4*/ 	.word	0x00000048
        /*01d8*/ 	.short	0x0100
        /*01da*/ 	.byte	0x04
	.zero		1


	//   ....[13]....
        /*01dc*/ 	.word	0x00000800
        /*01e0*/ 	.word	0x000000ff
        /*01e4*/ 	.word	0x00000068
        /*01e8*/ 	.short	0x0100
        /*01ea*/ 	.byte	0x04
	.zero		1


	//   ....[14]....
        /*01ec*/ 	.word	0x000008f0
        /*01f0*/ 	.word	0x000000ff
        /*01f4*/ 	.word	0x00000070
        /*01f8*/ 	.short	0x0100
        /*01fa*/ 	.byte	0x06
	.zero		1


	//   ....[15]....
        /*01fc*/ 	.word	0x00000900
        /*0200*/ 	.word	0x000000ff
        /*0204*/ 	.word	0x00000078
        /*0208*/ 	.short	0x0100
        /*020a*/ 	.byte	0x06
	.zero		1


	//   ....[16]....
        /*020c*/ 	.word	0x00000a40
        /*0210*/ 	.word	0x000000ff
        /*0214*/ 	.word	0x00000080
        /*0218*/ 	.short	0x0100
        /*021a*/ 	.byte	0x06
	.zero		1


	//   ....[17]....
        /*021c*/ 	.word	0x00000a50
        /*0220*/ 	.word	0x000000ff
        /*0224*/ 	.word	0x00000090
        /*0228*/ 	.short	0x0100
        /*022a*/ 	.byte	0x06
	.zero		1


	//   ....[18]....
        /*022c*/ 	.word	0x00000a60
        /*0230*/ 	.word	0x000000ff
        /*0234*/ 	.word	0x00000088
        /*0238*/ 	.short	0x0100
        /*023a*/ 	.byte	0x06
	.zero		1


	//   ....[19]....
        /*023c*/ 	.word	0x00000a70
        /*0240*/ 	.word	0x000000ff
        /*0244*/ 	.word	0x00000098
        /*0248*/ 	.short	0x0100
        /*024a*/ 	.byte	0x06
	.zero		1


	//   ....[20]....
        /*024c*/ 	.word	0x00000ba0
        /*0250*/ 	.word	0x000000ff
        /*0254*/ 	.word	0x000000a0
        /*0258*/ 	.short	0x0100
        /*025a*/ 	.byte	0x04
	.zero		1


	//   ....[21]....
        /*025c*/ 	.word	0x00000bb0
        /*0260*/ 	.word	0x000000ff
        /*0264*/ 	.word	0x000000b0
        /*0268*/ 	.short	0x0100
        /*026a*/ 	.byte	0x04
	.zero		1


	//   ....[22]....
        /*026c*/ 	.word	0x00000bc0
        /*0270*/ 	.word	0x000000ff
        /*0274*/ 	.word	0x000000a8
        /*0278*/ 	.short	0x0100
        /*027a*/ 	.byte	0x04
	.zero		1


	//   ....[23]....
        /*027c*/ 	.word	0x00000bd0
        /*0280*/ 	.word	0x000000ff
        /*0284*/ 	.word	0x000000b8
        /*0288*/ 	.short	0x0100
        /*028a*/ 	.byte	0x04
	.zero		1


	//   ....[24]....
        /*028c*/ 	.word	0x00000cc0
        /*0290*/ 	.word	0x000000ff
        /*0294*/ 	.word	0x000000c0
        /*0298*/ 	.short	0x0100
        /*029a*/ 	.byte	0x04
	.zero		1


	//   ....[25]....
        /*029c*/ 	.word	0x00000cd0
        /*02a0*/ 	.word	0x000000ff
        /*02a4*/ 	.word	0x000000d0
        /*02a8*/ 	.short	0x0100
        /*02aa*/ 	.byte	0x04
	.zero		1


	//   ....[26]....
        /*02ac*/ 	.word	0x00000ce0
        /*02b0*/ 	.word	0x000000ff
        /*02b4*/ 	.word	0x000000c8
        /*02b8*/ 	.short	0x0100
        /*02ba*/ 	.byte	0x04
	.zero		1


	//   ....[27]....
        /*02bc*/ 	.word	0x00000cf0
        /*02c0*/ 	.word	0x000000ff
        /*02c4*/ 	.word	0x000000d8
        /*02c8*/ 	.short	0x0100
        /*02ca*/ 	.byte	0x04
	.zero		1


	//   ....[28]....
        /*02cc*/ 	.word	0x00001850
        /*02d0*/ 	.word	0x00000003
        /*02d4*/ 	.word	0x000000d0
        /*02d8*/ 	.short	0x010a
        /*02da*/ 	.byte	0xff
	.zero		1


	//   ....[29]....
        /*02dc*/ 	.word	0x00001880
        /*02e0*/ 	.word	0x00000003
        /*02e4*/ 	.word	0x000000c0
        /*02e8*/ 	.short	0x0101
        /*02ea*/ 	.byte	0xff
	.zero		1


	//   ....[30]....
        /*02ec*/ 	.word	0x00001950
        /*02f0*/ 	.word	0x000000ff
        /*02f4*/ 	.word	0x00000018
        /*02f8*/ 	.short	0x010a
        /*02fa*/ 	.byte	0x04
	.zero		1


	//   ....[31]....
        /*02fc*/ 	.word	0x000019d0
        /*0300*/ 	.word	0x000000ff
        /*0304*/ 	.word	0x00000018
        /*0308*/ 	.short	0x010a
        /*030a*/ 	.byte	0x21
	.zero		1


	//   ....[32]....
        /*030c*/ 	.word	0x00001b60
        /*0310*/ 	.word	0x000000ff
        /*0314*/ 	.word	0x00000018
        /*0318*/ 	.short	0x010a
        /*031a*/ 	.byte	0x08
	.zero		1


	//   ....[33]....
        /*031c*/ 	.word	0x00001c80
        /*0320*/ 	.word	0x000000ff
        /*0324*/ 	.word	0x00000078
        /*0328*/ 	.short	0x0101
        /*032a*/ 	.byte	0x06
	.zero		1


	//   ....[34]....
        /*032c*/ 	.word	0x00001ca0
        /*0330*/ 	.word	0x000000ff
        /*0334*/ 	.word	0x00000018
        /*0338*/ 	.short	0x010a
        /*033a*/ 	.byte	0x04
	.zero		1


	//   ....[35]....
        /*033c*/ 	.word	0x00001d20
        /*0340*/ 	.word	0x000000ff
        /*0344*/ 	.word	0x00000018
        /*0348*/ 	.short	0x010a
        /*034a*/ 	.byte	0x11
	.zero		1


	//   ....[36]....
        /*034c*/ 	.word	0x00001eb0
        /*0350*/ 	.word	0x000000ff
        /*0354*/ 	.word	0x00000018
        /*0358*/ 	.short	0x010a
        /*035a*/ 	.byte	0x07
	.zero		1


	//   ....[37]....
        /*035c*/ 	.word	0x00002000
        /*0360*/ 	.word	0x00000003
        /*0364*/ 	.word	0x00000080
        /*0368*/ 	.short	0x010a
        /*036a*/ 	.byte	0xff
	.zero		1


	//   ....[38]....
        /*036c*/ 	.word	0x00002150
        /*0370*/ 	.word	0x00000000
        /*0374*/ 	.word	0x00000000
        /*0378*/ 	.short	0x0101
        /*037a*/ 	.byte	0xff
	.zero		1


	//   ....[39]....
        /*037c*/ 	.word	0x00002710
        /*0380*/ 	.word	0x000000ff
        /*0384*/ 	.word	0x00000000
        /*0388*/ 	.short	0x010a
        /*038a*/ 	.byte	0x04
	.zero		1


	//   ....[40]....
        /*038c*/ 	.word	0x000027a0
        /*0390*/ 	.word	0x000000ff
        /*0394*/ 	.word	0x00000000
        /*0398*/ 	.short	0x010a
        /*039a*/ 	.byte	0x05
	.zero		1


	//   ....[41]....
        /*039c*/ 	.word	0x00002840
        /*03a0*/ 	.word	0x00000000
        /*03a4*/ 	.word	0x00000000
        /*03a8*/ 	.short	0x010a
        /*03aa*/ 	.byte	0xff
	.zero		1


	//   ....[42]....
        /*03ac*/ 	.word	0x00002960
        /*03b0*/ 	.word	0x00000002
        /*03b4*/ 	.word	0x000000c0
        /*03b8*/ 	.short	0x010a
        /*03ba*/ 	.byte	0xff
	.zero		1


	//   ....[43]....
        /*03bc*/ 	.word	0x000029c0
        /*03c0*/ 	.word	0x00000004
        /*03c4*/ 	.word	0x00000000
        /*03c8*/ 	.short	0x0101
        /*03ca*/ 	.byte	0xff
	.zero		1


	//   ....[44]....
        /*03cc*/ 	.word	0x000029e0
        /*03d0*/ 	.word	0x000000ff
        /*03d4*/ 	.word	0x00000090
        /*03d8*/ 	.short	0x010a
        /*03da*/ 	.byte	0x04
	.zero		1


	//   ....[45]....
        /*03dc*/ 	.word	0x00002b00
        /*03e0*/ 	.word	0x00000002
        /*03e4*/ 	.word	0x00000080
        /*03e8*/ 	.short	0x010a
        /*03ea*/ 	.byte	0xff
	.zero		1


	//   ....[46]....
        /*03ec*/ 	.word	0x00002c10
        /*03f0*/ 	.word	0x00000002
        /*03f4*/ 	.word	0x00000000
        /*03f8*/ 	.short	0x0101
        /*03fa*/ 	.byte	0xff
	.zero		1


	//   ....[47]....
        /*03fc*/ 	.word	0x00002ca0
        /*0400*/ 	.word	0x000000ff
        /*0404*/ 	.word	0x00000090
        /*0408*/ 	.short	0x0106
        /*040a*/ 	.byte	0x04
	.zero		1


	//   ....[48]....
        /*040c*/ 	.word	0x00002cc0
        /*0410*/ 	.word	0x000000ff
        /*0414*/ 	.word	0x00000090
        /*0418*/ 	.short	0x010a
        /*041a*/ 	.byte	0x04
	.zero		1


	//   ....[49]....
        /*041c*/ 	.word	0x00002d50
        /*0420*/ 	.word	0x000000ff
        /*0424*/ 	.word	0x00000090
        /*0428*/ 	.short	0x0106
        /*042a*/ 	.byte	0x07
	.zero		1


	//   ....[50]....
        /*042c*/ 	.word	0x00002d90
        /*0430*/ 	.word	0x00000000
        /*0434*/ 	.word	0x00000090
        /*0438*/ 	.short	0x010a
        /*043a*/ 	.byte	0xff
	.zero		1


	//   ....[51]....
        /*043c*/ 	.word	0x00003280
        /*0440*/ 	.word	0x00000000
        /*0444*/ 	.word	0x00000080
        /*0448*/ 	.short	0x010a
        /*044a*/ 	.byte	0xff
	.zero		1


	//   ....[52]....
        /*044c*/ 	.word	0x00003380
        /*0450*/ 	.word	0x00000003
        /*0454*/ 	.word	0x00000000
        /*0458*/ 	.short	0x0101
        /*045a*/ 	.byte	0xff
	.zero		1


	//   ....[53]....
        /*045c*/ 	.word	0x00003390
        /*0460*/ 	.word	0x000000ff
        /*0464*/ 	.word	0x00000000
        /*0468*/ 	.short	0x010a
        /*046a*/ 	.byte	0x04
	.zero		1


	//   ....[54]....
        /*046c*/ 	.word	0x000033b0
        /*0470*/ 	.word	0x000000ff
        /*0474*/ 	.word	0x000000b0
        /*0478*/ 	.short	0x010a
        /*047a*/ 	.byte	0x12
	.zero		1


	//   ....[55]....
        /*047c*/ 	.word	0x00003490
        /*0480*/ 	.word	0x000000ff
        /*0484*/ 	.word	0x00000000
        /*0488*/ 	.short	0x010a
        /*048a*/ 	.byte	0x06
	.zero		1


	//   ....[56]....
        /*048c*/ 	.word	0x00003590
        /*0490*/ 	.word	0x000000ff
        /*0494*/ 	.word	0x00000000
        /*0498*/ 	.short	0x010a
        /*049a*/ 	.byte	0x04
	.zero		1


	//   ....[57]....
        /*049c*/ 	.word	0x00003770
        /*04a0*/ 	.word	0x000000ff
        /*04a4*/ 	.word	0x00000000
        /*04a8*/ 	.short	0x010a
        /*04aa*/ 	.byte	0x04
	.zero		1


	//   ....[58]....
        /*04ac*/ 	.word	0x00003800
        /*04b0*/ 	.word	0x000000ff
        /*04b4*/ 	.word	0x00000000
        /*04b8*/ 	.short	0x010a
        /*04ba*/ 	.byte	0x04
	.zero		1


	//   ....[59]....
        /*04bc*/ 	.word	0x00003cd0
        /*04c0*/ 	.word	0x0000000c
        /*04c4*/ 	.word	0x00000080
        /*04c8*/ 	.short	0x010a
        /*04ca*/ 	.byte	0xff
	.zero		1


	//   ....[60]....
        /*04cc*/ 	.word	0x00003e40
        /*04d0*/ 	.word	0x00000000
        /*04d4*/ 	.word	0x00000000
        /*04d8*/ 	.short	0x0101
        /*04da*/ 	.byte	0xff
	.zero		1


	//   ....[61]....
        /*04dc*/ 	.word	0x000042d0
        /*04e0*/ 	.word	0x000000ff
        /*04e4*/ 	.word	0x00000078
        /*04e8*/ 	.short	0x010a
        /*04ea*/ 	.byte	0x15
	.zero		1


	//   ....[62]....
        /*04ec*/ 	.word	0x00004450
        /*04f0*/ 	.word	0x000000ff
        /*04f4*/ 	.word	0x00000050
        /*04f8*/ 	.short	0x010a
        /*04fa*/ 	.byte	0x15
	.zero		1


	//   ....[63]....
        /*04fc*/ 	.word	0x000045d0
        /*0500*/ 	.word	0x000000ff
        /*0504*/ 	.word	0x00000030
        /*0508*/ 	.short	0x010b
        /*050a*/ 	.byte	0x15
	.zero		1


	//   ....[64]....
        /*050c*/ 	.word	0x000045e0
        /*0510*/ 	.word	0x000000ff
        /*0514*/ 	.word	0x00000000
        /*0518*/ 	.short	0x0101
        /*051a*/ 	.byte	0x06
	.zero		1


	//   ....[65]....
        /*051c*/ 	.word	0x000045f0
        /*0520*/ 	.word	0x000000ff
        /*0524*/ 	.word	0x00000058
        /*0528*/ 	.short	0x010a
        /*052a*/ 	.byte	0x15
	.zero		1


	//   ....[66]....
        /*052c*/ 	.word	0x00004750
        /*0530*/ 	.word	0x000000ff
        /*0534*/ 	.word	0x00000038
        /*0538*/ 	.short	0x010b
        /*053a*/ 	.byte	0x15
	.zero		1


	//   ....[67]....
        /*053c*/ 	.word	0x00004760
        /*0540*/ 	.word	0x000000ff
        /*0544*/ 	.word	0x00000000
        /*0548*/ 	.short	0x0101
        /*054a*/ 	.byte	0x06
	.zero		1


	//   ....[68]....
        /*054c*/ 	.word	0x00004770
        /*0550*/ 	.word	0x000000ff
        /*0554*/ 	.word	0x00000060
        /*0558*/ 	.short	0x010a
        /*055a*/ 	.byte	0x15
	.zero		1


	//   ....[69]....
        /*055c*/ 	.word	0x000048c0
        /*0560*/ 	.word	0x000000ff
        /*0564*/ 	.word	0x00000040
        /*0568*/ 	.short	0x010b
        /*056a*/ 	.byte	0x15
	.zero		1


	//   ....[70]....
        /*056c*/ 	.word	0x000048d0
        /*0570*/ 	.word	0x000000ff
        /*0574*/ 	.word	0x00000000
        /*0578*/ 	.short	0x0101
        /*057a*/ 	.byte	0x06
	.zero		1


	//   ....[71]....
        /*057c*/ 	.word	0x000048e0
        /*0580*/ 	.word	0x000000ff
        /*0584*/ 	.word	0x00000068
        /*0588*/ 	.short	0x010a
        /*058a*/ 	.byte	0x15
	.zero		1


	//   ....[72]....
        /*058c*/ 	.word	0x00004ae0
        /*0590*/ 	.word	0x000000ff
        /*0594*/ 	.word	0x00000048
        /*0598*/ 	.short	0x010b
        /*059a*/ 	.byte	0x15
	.zero		1


	//   ....[73]....
        /*059c*/ 	.word	0x00004af0
        /*05a0*/ 	.word	0x000000ff
        /*05a4*/ 	.word	0x00000000
        /*05a8*/ 	.short	0x0101
        /*05aa*/ 	.byte	0x25
	.zero		1


	//   ....[74]....
        /*05ac*/ 	.word	0x00004b20
        /*05b0*/ 	.word	0x000000ff
        /*05b4*/ 	.word	0x00000050
        /*05b8*/ 	.short	0x010a
        /*05ba*/ 	.byte	0x15
	.zero		1


	//   ....[75]....
        /*05bc*/ 	.word	0x00004b40
        /*05c0*/ 	.word	0x000000ff
        /*05c4*/ 	.word	0x00000058
        /*05c8*/ 	.short	0x010a
        /*05ca*/ 	.byte	0x15
	.zero		1


	//   ....[76]....
        /*05cc*/ 	.word	0x00004b60
        /*05d0*/ 	.word	0x000000ff
        /*05d4*/ 	.word	0x00000060
        /*05d8*/ 	.short	0x010a
        /*05da*/ 	.byte	0x15
	.zero		1


	//   ....[77]....
        /*05dc*/ 	.word	0x00004ba0
        /*05e0*/ 	.word	0x00000000
        /*05e4*/ 	.word	0x00000068
        /*05e8*/ 	.short	0x010a
        /*05ea*/ 	.byte	0xff
	.zero		1


	//   ....[78]....
        /*05ec*/ 	.word	0x00004ec0
        /*05f0*/ 	.word	0x00000003
        /*05f4*/ 	.word	0x00000080
        /*05f8*/ 	.short	0x010a
        /*05fa*/ 	.byte	0xff
	.zero		1


	//   ....[79]....
        /*05fc*/ 	.word	0x00005040
        /*0600*/ 	.word	0x00000000
        /*0604*/ 	.word	0x00000000
        /*0608*/ 	.short	0x0101
        /*060a*/ 	.byte	0xff
	.zero		1


	//   ....[80]....
        /*060c*/ 	.word	0x00005ba0
        /*0610*/ 	.word	0x00000003
        /*0614*/ 	.word	0x00000030
        /*0618*/ 	.short	0x010a
        /*061a*/ 	.byte	0xff
	.zero		1


	//   ....[81]....
        /*061c*/ 	.word	0x00005be0
        /*0620*/ 	.word	0x0000004e
        /*0624*/ 	.word	0x000000a0
        /*0628*/ 	.short	0x010a
        /*062a*/ 	.byte	0xff
	.zero		1


	//   ....[82]....
        /*062c*/ 	.word	0x00005d20
        /*0630*/ 	.word	0x00000003
        /*0634*/ 	.word	0x00000030
        /*0638*/ 	.short	0x010a
        /*063a*/ 	.byte	0xff
	.zero		1


	//   ....[83]....
        /*063c*/ 	.word	0x00005e80
        /*0640*/ 	.word	0x00000000
        /*0644*/ 	.word	0x00000000
        /*0648*/ 	.short	0x0101
        /*064a*/ 	.byte	0xff
	.zero		1


	//   ....[84]....
        /*064c*/ 	.word	0x00005ee0
        /*0650*/ 	.word	0x0000004e
        /*0654*/ 	.word	0x000000a0
        /*0658*/ 	.short	0x010a
        /*065a*/ 	.byte	0xff
	.zero		1


	//   ....[85]....
        /*065c*/ 	.word	0x00007270
        /*0660*/ 	.word	0x00000074
        /*0664*/ 	.word	0x00000030
        /*0668*/ 	.short	0x010a
        /*066a*/ 	.byte	0xff
	.zero		1


	//   ....[86]....
        /*066c*/ 	.word	0x00007340
        /*0670*/ 	.word	0x00000074
        /*0674*/ 	.word	0x00000030
        /*0678*/ 	.short	0x010a
        /*067a*/ 	.byte	0xff
	.zero		1


	//   ....[87]....
        /*067c*/ 	.word	0x00007480
        /*0680*/ 	.word	0x00000003
        /*0684*/ 	.word	0x00000000
        /*0688*/ 	.short	0x0101
        /*068a*/ 	.byte	0xff
	.zero		1


	//   ....[88]....
        /*068c*/ 	.word	0x00008810
        /*0690*/ 	.word	0x00000000
        /*0694*/ 	.word	0x00000030
        /*0698*/ 	.short	0x010a
        /*069a*/ 	.byte	0xff
	.zero		1


	//   ....[89]....
        /*069c*/ 	.word	0x000088e0
        /*06a0*/ 	.word	0x00000000
        /*06a4*/ 	.word	0x00000030
        /*06a8*/ 	.short	0x010a
        /*06aa*/ 	.byte	0xff
	.zero		1


	//   ....[90]....
        /*06ac*/ 	.word	0x00008a40
        /*06b0*/ 	.word	0x00000000
        /*06b4*/ 	.word	0x00000000
        /*06b8*/ 	.short	0x0101
        /*06ba*/ 	.byte	0xff
	.zero		1


	//   ....[91]....
        /*06bc*/ 	.word	0x00009de0
        /*06c0*/ 	.word	0x00000000
        /*06c4*/ 	.word	0x00000030
        /*06c8*/ 	.short	0x010a
        /*06ca*/ 	.byte	0xff
	.zero		1


	//   ....[92]....
        /*06cc*/ 	.word	0x00009eb0
        /*06d0*/ 	.word	0x00000000
        /*06d4*/ 	.word	0x00000030
        /*06d8*/ 	.short	0x010a
        /*06da*/ 	.byte	0xff
	.zero		1


	//   ....[93]....
        /*06dc*/ 	.word	0x0000a010
        /*06e0*/ 	.word	0x00000000
        /*06e4*/ 	.word	0x00000000
        /*06e8*/ 	.short	0x0101
        /*06ea*/ 	.byte	0xff
	.zero		1


	//   ....[94]....
        /*06ec*/ 	.word	0x0000a370
        /*06f0*/ 	.word	0x000000ff
        /*06f4*/ 	.word	0x00000000
        /*06f8*/ 	.short	0x0101
        /*06fa*/ 	.byte	0x04
	.zero		1


	//   ....[95]....
        /*06fc*/ 	.word	0x0000b590
        /*0700*/ 	.word	0x00000003
        /*0704*/ 	.word	0x000000d0
        /*0708*/ 	.short	0x010a
        /*070a*/ 	.byte	0xff
	.zero		1


	//   ....[96]....
        /*070c*/ 	.word	0x0000b5f0
        /*0710*/ 	.word	0x00000000
        /*0714*/ 	.word	0x00000018
        /*0718*/ 	.short	0x010a
        /*071a*/ 	.byte	0xff
	.zero		1


	//   ....[97]....
        /*071c*/ 	.word	0x0000b650
        /*0720*/ 	.word	0x00000000
        /*0724*/ 	.word	0x00000018
        /*0728*/ 	.short	0x010a
        /*072a*/ 	.byte	0xff
	.zero		1


	//   ....[98]....
        /*072c*/ 	.word	0x0000b6a0
        /*0730*/ 	.word	0x00000003
        /*0734*/ 	.word	0x00000080
        /*0738*/ 	.short	0x010a
        /*073a*/ 	.byte	0xff
	.zero		1


	//   ....[99]....
        /*073c*/ 	.word	0x0000b700
        /*0740*/ 	.word	0x00000000
        /*0744*/ 	.word	0x00000000
        /*0748*/ 	.short	0x010a
        /*074a*/ 	.byte	0xff
	.zero		1


	//   ....[100]....
        /*074c*/ 	.word	0x0000b760
        /*0750*/ 	.word	0x00000000
        /*0754*/ 	.word	0x00000000
        /*0758*/ 	.short	0x010a
        /*075a*/ 	.byte	0xff
	.zero		1


	//   ....[101]....
        /*075c*/ 	.word	0x0000b7b0
        /*0760*/ 	.word	0x00000002
        /*0764*/ 	.word	0x000000c0
        /*0768*/ 	.short	0x010a
        /*076a*/ 	.byte	0xff
	.zero		1


	//   ....[102]....
        /*076c*/ 	.word	0x0000b810
        /*0770*/ 	.word	0x00000002
        /*0774*/ 	.word	0x00000090
        /*0778*/ 	.short	0x010a
        /*077a*/ 	.byte	0xff
	.zero		1


	//   ....[103]....
        /*077c*/ 	.word	0x0000b860
        /*0780*/ 	.word	0x00000002
        /*0784*/ 	.word	0x00000080
        /*0788*/ 	.short	0x010a
        /*078a*/ 	.byte	0xff
	.zero		1


	//   ....[104]....
        /*078c*/ 	.word	0x0000b8c0
        /*0790*/ 	.word	0x00000000
        /*0794*/ 	.word	0x00000090
        /*0798*/ 	.short	0x010a
        /*079a*/ 	.byte	0xff
	.zero		1


	//   ....[105]....
        /*079c*/ 	.word	0x0000b910
        /*07a0*/ 	.word	0x00000000
        /*07a4*/ 	.word	0x00000080
        /*07a8*/ 	.short	0x010a
        /*07aa*/ 	.byte	0xff
	.zero		1


	//   ....[106]....
        /*07ac*/ 	.word	0x0000b970
        /*07b0*/ 	.word	0x00000003
        /*07b4*/ 	.word	0x000000b0
        /*07b8*/ 	.short	0x010a
        /*07ba*/ 	.byte	0xff
	.zero		1


	//   ....[107]....
        /*07bc*/ 	.word	0x0000b9d0
        /*07c0*/ 	.word	0x00000000
        /*07c4*/ 	.word	0x00000000
        /*07c8*/ 	.short	0x010a
        /*07ca*/ 	.byte	0xff
	.zero		1


	//   ....[108]....
        /*07cc*/ 	.word	0x0000ba30
        /*07d0*/ 	.word	0x00000000
        /*07d4*/ 	.word	0x00000000
        /*07d8*/ 	.short	0x010a
        /*07da*/ 	.byte	0xff
	.zero		1


	//   ....[109]....
        /*07dc*/ 	.word	0x0000ba90
        /*07e0*/ 	.word	0x00000000
        /*07e4*/ 	.word	0x00000000
        /*07e8*/ 	.short	0x010a
        /*07ea*/ 	.byte	0xff
	.zero		1


	//   ....[110]....
        /*07ec*/ 	.word	0x0000bae0
        /*07f0*/ 	.word	0x0000000c
        /*07f4*/ 	.word	0x00000080
        /*07f8*/ 	.short	0x010a
        /*07fa*/ 	.byte	0xff
	.zero		1


	//   ....[111]....
        /*07fc*/ 	.word	0x0000bb40
        /*0800*/ 	.word	0x00000000
        /*0804*/ 	.word	0x00000078
        /*0808*/ 	.short	0x010a
        /*080a*/ 	.byte	0xff
	.zero		1


	//   ....[112]....
        /*080c*/ 	.word	0x0000bba0
        /*0810*/ 	.word	0x00000000
        /*0814*/ 	.word	0x00000050
        /*0818*/ 	.short	0x010a
        /*081a*/ 	.byte	0xff
	.zero		1


	//   ....[113]....
        /*081c*/ 	.word	0x0000bc00
        /*0820*/ 	.word	0x00000000
        /*0824*/ 	.word	0x00000058
        /*0828*/ 	.short	0x010a
        /*082a*/ 	.byte	0xff
	.zero		1


	//   ....[114]....
        /*082c*/ 	.word	0x0000bc60
        /*0830*/ 	.word	0x00000000
        /*0834*/ 	.word	0x00000060
        /*0838*/ 	.short	0x010a
        /*083a*/ 	.byte	0xff
	.zero		1


	//   ....[115]....
        /*083c*/ 	.word	0x0000bcc0
        /*0840*/ 	.word	0x00000000
        /*0844*/ 	.word	0x00000068
        /*0848*/ 	.short	0x010a
        /*084a*/ 	.byte	0xff
	.zero		1


	//   ....[116]....
        /*084c*/ 	.word	0x0000bd20
        /*0850*/ 	.word	0x00000000
        /*0854*/ 	.word	0x00000050
        /*0858*/ 	.short	0x010a
        /*085a*/ 	.byte	0xff
	.zero		1


	//   ....[117]....
        /*085c*/ 	.word	0x0000bd80
        /*0860*/ 	.word	0x00000000
        /*0864*/ 	.word	0x00000058
        /*0868*/ 	.short	0x010a
        /*086a*/ 	.byte	0xff
	.zero		1


	//   ....[118]....
        /*086c*/ 	.word	0x0000bde0
        /*0870*/ 	.word	0x00000000
        /*0874*/ 	.word	0x00000060
        /*0878*/ 	.short	0x010a
        /*087a*/ 	.byte	0xff
	.zero		1


	//   ....[119]....
        /*087c*/ 	.word	0x0000be30
        /*0880*/ 	.word	0x00000003
        /*0884*/ 	.word	0x00000080
        /*0888*/ 	.short	0x010a
        /*088a*/ 	.byte	0xff
	.zero		1


	//   ....[120]....
        /*088c*/ 	.word	0x0000be80
        /*0890*/ 	.word	0x00000003
        /*0894*/ 	.word	0x00000030
        /*0898*/ 	.short	0x010a
        /*089a*/ 	.byte	0xff
	.zero		1


	//   ....[121]....
        /*089c*/ 	.word	0x0000bed0
        /*08a0*/ 	.word	0x0000004e
        /*08a4*/ 	.word	0x000000a0
        /*08a8*/ 	.short	0x010a
        /*08aa*/ 	.byte	0xff
	.zero		1


	//   ....[122]....
        /*08ac*/ 	.word	0x0000bf20
        /*08b0*/ 	.word	0x00000074
        /*08b4*/ 	.word	0x00000030
        /*08b8*/ 	.short	0x010a
        /*08ba*/ 	.byte	0xff
	.zero		1


	//   ....[123]....
        /*08bc*/ 	.word	0x0000bf70
        /*08c0*/ 	.word	0x00000000
        /*08c4*/ 	.word	0x00000030
        /*08c8*/ 	.short	0x010a
        /*08ca*/ 	.byte	0xff
	.zero		1


	//   ....[124]....
        /*08cc*/ 	.word	0x0000bfc0
        /*08d0*/ 	.word	0x00000000
        /*08d4*/ 	.word	0x00000030
        /*08d8*/ 	.short	0x010a
        /*08da*/ 	.byte	0xff
	.zero		1


	//----- nvinfo : EIATTR_NUM_MBARRIERS
	.align		4
.L_48:
        /*08dc*/ 	.byte	0x03, 0x38
        /*08de*/ 	.short	0x001c


	//----- nvinfo : EIATTR_EXIT_INSTR_OFFSETS
	.align		4
        /*08e0*/ 	.byte	0x04, 0x1c
        /*08e2*/ 	.short	(.L_50 - .L_49)


	//   ....[0]....
.L_49:
        /*08e4*/ 	.word	0x00002870


	//   ....[1]....
        /*08e8*/ 	.word	0x00002d60


	//   ....[2]....
        /*08ec*/ 	.word	0x00002dc0


	//   ....[3]....
        /*08f0*/ 	.word	0x00003a60


	//   ....[4]....
        /*08f4*/ 	.word	0x00004bd0


	//   ....[5]....
        /*08f8*/ 	.word	0x00004c10


	//   ....[6]....
        /*08fc*/ 	.word	0x0000b580


	//----- nvinfo : EIATTR_MAX_THREADS
	.align		4
.L_50:
        /*0900*/ 	.byte	0x04, 0x05
        /*0902*/ 	.short	(.L_52 - .L_51)
.L_51:
        /*0904*/ 	.word	0x00000100
        /*0908*/ 	.word	0x00000001
        /*090c*/ 	.word	0x00000001


	//----- nvinfo : EIATTR_CRS_STACK_SIZE
	.align		4
.L_52:
        /*0910*/ 	.byte	0x04, 0x1e
        /*0912*/ 	.short	(.L_54 - .L_53)
.L_53:
        /*0914*/ 	.word	0x00000000


	//----- nvinfo : EIATTR_CBANK_PARAM_SIZE
	.align		4
.L_54:
        /*0918*/ 	.byte	0x03, 0x19
        /*091a*/ 	.short	0x0800


	//----- nvinfo : EIATTR_PARAM_CBANK
	.align		4
        /*091c*/ 	.byte	0x04, 0x0a
        /*091e*/ 	.short	(.L_56 - .L_55)
	.align		4
.L_55:
        /*0920*/ 	.word	index@(.nv.constant0._ZN7cutlass13device_kernelINS_4gemm6kernel13GemmUniversalIN4cute5tupleIJiiiiEEENS1_10collective13CollectiveMmaINS1_35MainloopSm100TmaUmmaWarpSpecializedILi3ELi2ELi2ENS5_IJNS4_1CILi1EEENSA_ILi2EEESB_EEEEENS5_IJNSA_ILi128EEENSA_ILi256EEENSA_ILi32EEEEEEaNS5_IJlSB_lEEEaSJ_NS4_8TiledMMAINS4_8MMA_AtomIJNS4_15SM100_MMA_S8_SSIaaiLi128ELi256ELNS4_4UMMA5MajorE0ELSO_0ELNSN_8SaturateE0EEEEEENS4_6LayoutINS5_IJSB_SB_SB_EEENS5_IJNSA_ILi0EEESU_SU_EEEEENS5_IJNS4_10UnderscoreESX_SX_EEEEENS4_23SM90_TMA_LOAD_MULTICASTENS4_14ComposedLayoutINS4_7SwizzleILi1ELi4ELi3EEENS4_18smem_ptr_flag_bitsILi8EEENSS_INS5_IJNSA_ILi8EEESH_EEENS5_IJSH_SB_EEEEEEEvNS4_8identityENS4_13SM90_TMA_LOADES1A_vS1B_EENS_8epilogue10collective18CollectiveEpilogueINS1E_23Sm100TmaWarpSpecializedILi4ELi2ELi64ELb0ELb0EEEJSI_NS5_IJNSS_ISF_SB_EENSS_INSA_ILi64EEESB_EEEEEaSJ_aSJ_NS1E_6fusion15FusionCallbacksIS1I_NS1N_17LinearCombinationIaiaiLNS_15FloatRoundStyleE2EEESI_S1M_JEEENS4_5SM1004TMEM4LOAD26SM100_TMEM_LOAD_32dp32b64xES1C_NS11_INS12_ILi2ELi4ELi3EEES15_NSS_INS5_IJS16_S1K_EEENS5_IJS1K_SB_EEEEEEENS4_39AutoVectorizingCopyWithAssumedAlignmentILi128EEENS4_14SM90_TMA_STOREES21_S23_S23_EEEvvEEEEvNT_6ParamsE)
        /*0924*/ 	.short	0x0380
        /*0926*/ 	.short	0x0800


	//----- nvinfo : EIATTR_SW_WAR
	.align		4
.L_56:
        /*0928*/ 	.byte	0x04, 0x36
        /*092a*/ 	.short	(.L_58 - .L_57)
.L_57:
        /*092c*/ 	.word	0x00000008
.L_58:


//--------------------- .nv.callgraph             --------------------------
	.section	.nv.callgraph,"",@"SHT_CUDA_CALLGRAPH"
	.align	4
	.sectionentsize	8
	.align		4
        /*0000*/ 	.word	0x00000000
	.align		4
        /*0004*/ 	.word	0xffffffff
	.align		4
        /*0008*/ 	.word	index@(_ZN7cutlass13device_kernelINS_4gemm6kernel13GemmUniversalIN4cute5tupleIJiiiiEEENS1_10collective13CollectiveMmaINS1_35MainloopSm100TmaUmmaWarpSpecializedILi3ELi2ELi2ENS5_IJNS4_1CILi1EEENSA_ILi2EEESB_EEEEENS5_IJNSA_ILi128EEENSA_ILi256EEENSA_ILi32EEEEEEaNS5_IJlSB_lEEEaSJ_NS4_8TiledMMAINS4_8MMA_AtomIJNS4_15SM100_MMA_S8_SSIaaiLi128ELi256ELNS4_4UMMA5MajorE0ELSO_0ELNSN_8SaturateE0EEEEEENS4_6LayoutINS5_IJSB_SB_SB_EEENS5_IJNSA_ILi0EEESU_SU_EEEEENS5_IJNS4_10UnderscoreESX_SX_EEEEENS4_23SM90_TMA_LOAD_MULTICASTENS4_14ComposedLayoutINS4_7SwizzleILi1ELi4ELi3EEENS4_18smem_ptr_flag_bitsILi8EEENSS_INS5_IJNSA_ILi8EEESH_EEENS5_IJSH_SB_EEEEEEEvNS4_8identityENS4_13SM90_TMA_LOADES1A_vS1B_EENS_8epilogue10collective18CollectiveEpilogueINS1E_23Sm100TmaWarpSpecializedILi4ELi2ELi64ELb0ELb0EEEJSI_NS5_IJNSS_ISF_SB_EENSS_INSA_ILi64EEESB_EEEEEaSJ_aSJ_NS1E_6fusion15FusionCallbacksIS1I_NS1N_17LinearCombinationIaiaiLNS_15FloatRoundStyleE2EEESI_S1M_JEEENS4_5SM1004TMEM4LOAD26SM100_TMEM_LOAD_32dp32b64xES1C_NS11_INS12_ILi2ELi4ELi3EEES15_NSS_INS5_IJS16_S1K_EEENS5_IJS1K_SB_EEEEEEENS4_39AutoVectorizingCopyWithAssumedAlignmentILi128EEENS4_14SM90_TMA_STOREES21_S23_S23_EEEvvEEEEvNT_6ParamsE)
	.align		4
        /*000c*/ 	.word	index@(__assertfail)
	.align		4
        /*0010*/ 	.word	0x00000000
	.align		4
        /*0014*/ 	.word	0xfffffffe
	.align		4
        /*0018*/ 	.word	0x00000000
	.align		4
        /*001c*/ 	.word	0xfffffffd
	.align		4
        /*0020*/ 	.word	0x00000000
	.align		4
        /*0024*/ 	.word	0xfffffffc


//--------------------- .nv.constant4             --------------------------
	.section	.nv.constant4,"a",@progbits
	.align	8
	.align		8
.nv.constant4:
        /*0000*/ 	.dword	__assertfail
	.align		8
        /*0008*/ 	.dword	__unnamed_1
	.align		8
        /*0010*/ 	.dword	__unnamed_2
	.align		8
        /*0018*/ 	.dword	__unnamed_3
	.align		8
        /*0020*/ 	.dword	_ZN39_INTERNAL_35dc9a48_4_k_cu_749a1d1c_97194cuda3std3__45__cpo5beginE
	.align		8
        /*0028*/ 	.dword	_ZN39_INTERNAL_35dc9a48_4_k_cu_749a1d1c_97194cuda3std3__45__cpo3endE
	.align		8
        /*0030*/ 	.dword	_ZN39_INTERNAL_35dc9a48_4_k_cu_749a1d1c_97194cuda3std3__45__cpo6cbeginE
	.align		8
        /*0038*/ 	.dword	_ZN39_INTERNAL_35dc9a48_4_k_cu_749a1d1c_97194cuda3std3__45__cpo4cendE
	.align		8
        /*0040*/ 	.dword	_ZN39_INTERNAL_35dc9a48_4_k_cu_749a1d1c_97194cuda3std3__441_GLOBAL__N__35dc9a48_4_k_cu_749a1d1c_97196ignoreE
	.align		8
        /*0048*/ 	.dword	_ZN39_INTERNAL_35dc9a48_4_k_cu_749a1d1c_97194cuda3std3__419piecewise_constructE
	.align		8
        /*0050*/ 	.dword	_ZN39_INTERNAL_35dc9a48_4_k_cu_749a1d1c_97194cuda3std3__48in_placeE
	.align		8
        /*0058*/ 	.dword	_ZN39_INTERNAL_35dc9a48_4_k_cu_749a1d1c_97194cuda3std6ranges3__45__cpo4swapE
	.align		8
        /*0060*/ 	.dword	_ZN39_INTERNAL_35dc9a48_4_k_cu_749a1d1c_97194cuda3std6ranges3__45__cpo9iter_moveE
	.align		8
        /*0068*/ 	.dword	_ZN39_INTERNAL_35dc9a48_4_k_cu_749a1d1c_97194cute7productE
	.align		8
        /*0070*/ 	.dword	_ZN39_INTERNAL_35dc9a48_4_k_cu_749a1d1c_97194cute1_E
	.align		8
        /*0078*/ 	.dword	$str$25
	.align		8
        /*0080*/ 	.dword	$str$26
	.align		8
        /*0088*/ 	.dword	$str$27
	.align		8
        /*0090*/ 	.dword	$str$28


//--------------------- .text._ZN7cutlass13device_kernelINS_4gemm6kernel13GemmUniversalIN4cute5tupleIJiiiiEEENS1_10collective13CollectiveMmaINS1_35MainloopSm100TmaUmmaWarpSpecializedILi3ELi2ELi2ENS5_IJNS4_1CILi1EEENSA_ILi2EEESB_EEEEENS5_IJNSA_ILi128EEENSA_ILi256EEENSA_ILi32EEEEEEaNS5_IJlSB_lEEEaSJ_NS4_8TiledMMAINS4_8MMA_AtomIJNS4_15SM100_MMA_S8_SSIaaiLi128ELi256ELNS4_4UMMA5MajorE0ELSO_0ELNSN_8SaturateE0EEEEEENS4_6LayoutINS5_IJSB_SB_SB_EEENS5_IJNSA_ILi0EEESU_SU_EEEEENS5_IJNS4_10UnderscoreESX_SX_EEEEENS4_23SM90_TMA_LOAD_MULTICASTENS4_14ComposedLayoutINS4_7SwizzleILi1ELi4ELi3EEENS4_18smem_ptr_flag_bitsILi8EEENSS_INS5_IJNSA_ILi8EEESH_EEENS5_IJSH_SB_EEEEEEEvNS4_8identityENS4_13SM90_TMA_LOADES1A_vS1B_EENS_8epilogue10collective18CollectiveEpilogueINS1E_23Sm100TmaWarpSpecializedILi4ELi2ELi64ELb0ELb0EEEJSI_NS5_IJNSS_ISF_SB_EENSS_INSA_ILi64EEESB_EEEEEaSJ_aSJ_NS1E_6fusion15FusionCallbacksIS1I_NS1N_17LinearCombinationIaiaiLNS_15FloatRoundStyleE2EEESI_S1M_JEEENS4_5SM1004TMEM4LOAD26SM100_TMEM_LOAD_32dp32b64xES1C_NS11_INS12_ILi2ELi4ELi3EEES15_NSS_INS5_IJS16_S1K_EEENS5_IJS1K_SB_EEEEEEENS4_39AutoVectorizingCopyWithAssumedAlignmentILi128EEENS4_14SM90_TMA_STOREES21_S23_S23_EEEvvEEEEvNT_6ParamsE --------------------------
	.section	.text._ZN7cutlass13device_kernelINS_4gemm6kernel13GemmUniversalIN4cute5tupleIJiiiiEEENS1_10collective13CollectiveMmaINS1_35MainloopSm100TmaUmmaWarpSpecializedILi3ELi2ELi2ENS5_IJNS4_1CILi1EEENSA_ILi2EEESB_EEEEENS5_IJNSA_ILi128EEENSA_ILi256EEENSA_ILi32EEEEEEaNS5_IJlSB_lEEEaSJ_NS4_8TiledMMAINS4_8MMA_AtomIJNS4_15SM100_MMA_S8_SSIaaiLi128ELi256ELNS4_4UMMA5MajorE0ELSO_0ELNSN_8SaturateE0EEEEEENS4_6LayoutINS5_IJSB_SB_SB_EEENS5_IJNSA_ILi0EEESU_SU_EEEEENS5_IJNS4_10UnderscoreESX_SX_EEEEENS4_23SM90_TMA_LOAD_MULTICASTENS4_14ComposedLayoutINS4_7SwizzleILi1ELi4ELi3EEENS4_18smem_ptr_flag_bitsILi8EEENSS_INS5_IJNSA_ILi8EEESH_EEENS5_IJSH_SB_EEEEEEEvNS4_8identityENS4_13SM90_TMA_LOADES1A_vS1B_EENS_8epilogue10collective18CollectiveEpilogueINS1E_23Sm100TmaWarpSpecializedILi4ELi2ELi64ELb0ELb0EEEJSI_NS5_IJNSS_ISF_SB_EENSS_INSA_ILi64EEESB_EEEEEaSJ_aSJ_NS1E_6fusion15FusionCallbacksIS1I_NS1N_17LinearCombinationIaiaiLNS_15FloatRoundStyleE2EEESI_S1M_JEEENS4_5SM1004TMEM4LOAD26SM100_TMEM_LOAD_32dp32b64xES1C_NS11_INS12_ILi2ELi4ELi3EEES15_NSS_INS5_IJS16_S1K_EEENS5_IJS1K_SB_EEEEEEENS4_39AutoVectorizingCopyWithAssumedAlignmentILi128EEENS4_14SM90_TMA_STOREES21_S23_S23_EEEvvEEEEvNT_6ParamsE,"ax",@progbits
	.align	128
.text._ZN7cutlass13device_kernelINS_4gemm6kernel13GemmUniversalIN4cute5tupleIJiiiiEEENS1_10collective13CollectiveMmaINS1_35MainloopSm100TmaUmmaWarpSpecializedILi3ELi2ELi2ENS5_IJNS4_1CILi1EEENSA_ILi2EEESB_EEEEENS5_IJNSA_ILi128EEENSA_ILi256EEENSA_ILi32EEEEEEaNS5_IJlSB_lEEEaSJ_NS4_8TiledMMAINS4_8MMA_AtomIJNS4_15SM100_MMA_S8_SSIaaiLi128ELi256ELNS4_4UMMA5MajorE0ELSO_0ELNSN_8SaturateE0EEEEEENS4_6LayoutINS5_IJSB_SB_SB_EEENS5_IJNSA_ILi0EEESU_SU_EEEEENS5_IJNS4_10UnderscoreESX_SX_EEEEENS4_23SM90_TMA_LOAD_MULTICASTENS4_14ComposedLayoutINS4_7SwizzleILi1ELi4ELi3EEENS4_18smem_ptr_flag_bitsILi8EEENSS_INS5_IJNSA_ILi8EEESH_EEENS5_IJSH_SB_EEEEEEEvNS4_8identityENS4_13SM90_TMA_LOADES1A_vS1B_EENS_8epilogue10collective18CollectiveEpilogueINS1E_23Sm100TmaWarpSpecializedILi4ELi2ELi64ELb0ELb0EEEJSI_NS5_IJNSS_ISF_SB_EENSS_INSA_ILi64EEESB_EEEEEaSJ_aSJ_NS1E_6fusion15FusionCallbacksIS1I_NS1N_17LinearCombinationIaiaiLNS_15FloatRoundStyleE2EEESI_S1M_JEEENS4_5SM1004TMEM4LOAD26SM100_TMEM_LOAD_32dp32b64xES1C_NS11_INS12_ILi2ELi4ELi3EEES15_NSS_INS5_IJS16_S1K_EEENS5_IJS1K_SB_EEEEEEENS4_39AutoVectorizingCopyWithAssumedAlignmentILi128EEENS4_14SM90_TMA_STOREES21_S23_S23_EEEvvEEEEvNT_6ParamsE:
        .type           _ZN7cutlass13device_kernelINS_4gemm6kernel13GemmUniversalIN4cute5tupleIJiiiiEEENS1_10collective13CollectiveMmaINS1_35MainloopSm100TmaUmmaWarpSpecializedILi3ELi2ELi2ENS5_IJNS4_1CILi1EEENSA_ILi2EEESB_EEEEENS5_IJNSA_ILi128EEENSA_ILi256EEENSA_ILi32EEEEEEaNS5_IJlSB_lEEEaSJ_NS4_8TiledMMAINS4_8MMA_AtomIJNS4_15SM100_MMA_S8_SSIaaiLi128ELi256ELNS4_4UMMA5MajorE0ELSO_0ELNSN_8SaturateE0EEEEEENS4_6LayoutINS5_IJSB_SB_SB_EEENS5_IJNSA_ILi0EEESU_SU_EEEEENS5_IJNS4_10UnderscoreESX_SX_EEEEENS4_23SM90_TMA_LOAD_MULTICASTENS4_14ComposedLayoutINS4_7SwizzleILi1ELi4ELi3EEENS4_18smem_ptr_flag_bitsILi8EEENSS_INS5_IJNSA_ILi8EEESH_EEENS5_IJSH_SB_EEEEEEEvNS4_8identityENS4_13SM90_TMA_LOADES1A_vS1B_EENS_8epilogue10collective18CollectiveEpilogueINS1E_23Sm100TmaWarpSpecializedILi4ELi2ELi64ELb0ELb0EEEJSI_NS5_IJNSS_ISF_SB_EENSS_INSA_ILi64EEESB_EEEEEaSJ_aSJ_NS1E_6fusion15FusionCallbacksIS1I_NS1N_17LinearCombinationIaiaiLNS_15FloatRoundStyleE2EEESI_S1M_JEEENS4_5SM1004TMEM4LOAD26SM100_TMEM_LOAD_32dp32b64xES1C_NS11_INS12_ILi2ELi4ELi3EEES15_NSS_INS5_IJS16_S1K_EEENS5_IJS1K_SB_EEEEEEENS4_39AutoVectorizingCopyWithAssumedAlignmentILi128EEENS4_14SM90_TMA_STOREES21_S23_S23_EEEvvEEEEvNT_6ParamsE,@function
        .size           _ZN7cutlass13device_kernelINS_4gemm6kernel13GemmUniversalIN4cute5tupleIJiiiiEEENS1_10collective13CollectiveMmaINS1_35MainloopSm100TmaUmmaWarpSpecializedILi3ELi2ELi2ENS5_IJNS4_1CILi1EEENSA_ILi2EEESB_EEEEENS5_IJNSA_ILi128EEENSA_ILi256EEENSA_ILi32EEEEEEaNS5_IJlSB_lEEEaSJ_NS4_8TiledMMAINS4_8MMA_AtomIJNS4_15SM100_MMA_S8_SSIaaiLi128ELi256ELNS4_4UMMA5MajorE0ELSO_0ELNSN_8SaturateE0EEEEEENS4_6LayoutINS5_IJSB_SB_SB_EEENS5_IJNSA_ILi0EEESU_SU_EEEEENS5_IJNS4_10UnderscoreESX_SX_EEEEENS4_23SM90_TMA_LOAD_MULTICASTENS4_14ComposedLayoutINS4_7SwizzleILi1ELi4ELi3EEENS4_18smem_ptr_flag_bitsILi8EEENSS_INS5_IJNSA_ILi8EEESH_EEENS5_IJSH_SB_EEEEEEEvNS4_8identityENS4_13SM90_TMA_LOADES1A_vS1B_EENS_8epilogue10collective18CollectiveEpilogueINS1E_23Sm100TmaWarpSpecializedILi4ELi2ELi64ELb0ELb0EEEJSI_NS5_IJNSS_ISF_SB_EENSS_INSA_ILi64EEESB_EEEEEaSJ_aSJ_NS1E_6fusion15FusionCallbacksIS1I_NS1N_17LinearCombinationIaiaiLNS_15FloatRoundStyleE2EEESI_S1M_JEEENS4_5SM1004TMEM4LOAD26SM100_TMEM_LOAD_32dp32b64xES1C_NS11_INS12_ILi2ELi4ELi3EEES15_NSS_INS5_IJS16_S1K_EEENS5_IJS1K_SB_EEEEEEENS4_39AutoVectorizingCopyWithAssumedAlignmentILi128EEENS4_14SM90_TMA_STOREES21_S23_S23_EEEvvEEEEvNT_6ParamsE,(.L_x_168 - _ZN7cutlass13device_kernelINS_4gemm6kernel13GemmUniversalIN4cute5tupleIJiiiiEEENS1_10collective13CollectiveMmaINS1_35MainloopSm100TmaUmmaWarpSpecializedILi3ELi2ELi2ENS5_IJNS4_1CILi1EEENSA_ILi2EEESB_EEEEENS5_IJNSA_ILi128EEENSA_ILi256EEENSA_ILi32EEEEEEaNS5_IJlSB_lEEEaSJ_NS4_8TiledMMAINS4_8MMA_AtomIJNS4_15SM100_MMA_S8_SSIaaiLi128ELi256ELNS4_4UMMA5MajorE0ELSO_0ELNSN_8SaturateE0EEEEEENS4_6LayoutINS5_IJSB_SB_SB_EEENS5_IJNSA_ILi0EEESU_SU_EEEEENS5_IJNS4_10UnderscoreESX_SX_EEEEENS4_23SM90_TMA_LOAD_MULTICASTENS4_14ComposedLayoutINS4_7SwizzleILi1ELi4ELi3EEENS4_18smem_ptr_flag_bitsILi8EEENSS_INS5_IJNSA_ILi8EEESH_EEENS5_IJSH_SB_EEEEEEEvNS4_8identityENS4_13SM90_TMA_LOADES1A_vS1B_EENS_8epilogue10collective18CollectiveEpilogueINS1E_23Sm100TmaWarpSpecializedILi4ELi2ELi64ELb0ELb0EEEJSI_NS5_IJNSS_ISF_SB_EENSS_INSA_ILi64EEESB_EEEEEaSJ_aSJ_NS1E_6fusion15FusionCallbacksIS1I_NS1N_17LinearCombinationIaiaiLNS_15FloatRoundStyleE2EEESI_S1M_JEEENS4_5SM1004TMEM4LOAD26SM100_TMEM_LOAD_32dp32b64xES1C_NS11_INS12_ILi2ELi4ELi3EEES15_NSS_INS5_IJS16_S1K_EEENS5_IJS1K_SB_EEEEEEENS4_39AutoVectorizingCopyWithAssumedAlignmentILi128EEENS4_14SM90_TMA_STOREES21_S23_S23_EEEvvEEEEvNT_6ParamsE)
        .other          _ZN7cutlass13device_kernelINS_4gemm6kernel13GemmUniversalIN4cute5tupleIJiiiiEEENS1_10collective13CollectiveMmaINS1_35MainloopSm100TmaUmmaWarpSpecializedILi3ELi2ELi2ENS5_IJNS4_1CILi1EEENSA_ILi2EEESB_EEEEENS5_IJNSA_ILi128EEENSA_ILi256EEENSA_ILi32EEEEEEaNS5_IJlSB_lEEEaSJ_NS4_8TiledMMAINS4_8MMA_AtomIJNS4_15SM100_MMA_S8_SSIaaiLi128ELi256ELNS4_4UMMA5MajorE0ELSO_0ELNSN_8SaturateE0EEEEEENS4_6LayoutINS5_IJSB_SB_SB_EEENS5_IJNSA_ILi0EEESU_SU_EEEEENS5_IJNS4_10UnderscoreESX_SX_EEEEENS4_23SM90_TMA_LOAD_MULTICASTENS4_14ComposedLayoutINS4_7SwizzleILi1ELi4ELi3EEENS4_18smem_ptr_flag_bitsILi8EEENSS_INS5_IJNSA_ILi8EEESH_EEENS5_IJSH_SB_EEEEEEEvNS4_8identityENS4_13SM90_TMA_LOADES1A_vS1B_EENS_8epilogue10collective18CollectiveEpilogueINS1E_23Sm100TmaWarpSpecializedILi4ELi2ELi64ELb0ELb0EEEJSI_NS5_IJNSS_ISF_SB_EENSS_INSA_ILi64EEESB_EEEEEaSJ_aSJ_NS1E_6fusion15FusionCallbacksIS1I_NS1N_17LinearCombinationIaiaiLNS_15FloatRoundStyleE2EEESI_S1M_JEEENS4_5SM1004TMEM4LOAD26SM100_TMEM_LOAD_32dp32b64xES1C_NS11_INS12_ILi2ELi4ELi3EEES15_NSS_INS5_IJS16_S1K_EEENS5_IJS1K_SB_EEEEEEENS4_39AutoVectorizingCopyWithAssumedAlignmentILi128EEENS4_14SM90_TMA_STOREES21_S23_S23_EEEvvEEEEvNT_6ParamsE,@"STO_CUDA_ENTRY STV_DEFAULT"
_ZN7cutlass13device_kernelINS_4gemm6kernel13GemmUniversalIN4cute5tupleIJiiiiEEENS1_10collective13CollectiveMmaINS1_35MainloopSm100TmaUmmaWarpSpecializedILi3ELi2ELi2ENS5_IJNS4_1CILi1EEENSA_ILi2EEESB_EEEEENS5_IJNSA_ILi128EEENSA_ILi256EEENSA_ILi32EEEEEEaNS5_IJlSB_lEEEaSJ_NS4_8TiledMMAINS4_8MMA_AtomIJNS4_15SM100_MMA_S8_SSIaaiLi128ELi256ELNS4_4UMMA5MajorE0ELSO_0ELNSN_8SaturateE0EEEEEENS4_6LayoutINS5_IJSB_SB_SB_EEENS5_IJNSA_ILi0EEESU_SU_EEEEENS5_IJNS4_10UnderscoreESX_SX_EEEEENS4_23SM90_TMA_LOAD_MULTICASTENS4_14ComposedLayoutINS4_7SwizzleILi1ELi4ELi3EEENS4_18smem_ptr_flag_bitsILi8EEENSS_INS5_IJNSA_ILi8EEESH_EEENS5_IJSH_SB_EEEEEEEvNS4_8identityENS4_13SM90_TMA_LOADES1A_vS1B_EENS_8epilogue10collective18CollectiveEpilogueINS1E_23Sm100TmaWarpSpecializedILi4ELi2ELi64ELb0ELb0EEEJSI_NS5_IJNSS_ISF_SB_EENSS_INSA_ILi64EEESB_EEEEEaSJ_aSJ_NS1E_6fusion15FusionCallbacksIS1I_NS1N_17LinearCombinationIaiaiLNS_15FloatRoundStyleE2EEESI_S1M_JEEENS4_5SM1004TMEM4LOAD26SM100_TMEM_LOAD_32dp32b64xES1C_NS11_INS12_ILi2ELi4ELi3EEES15_NSS_INS5_IJS16_S1K_EEENS5_IJS1K_SB_EEEEEEENS4_39AutoVectorizingCopyWithAssumedAlignmentILi128EEENS4_14SM90_TMA_STOREES21_S23_S23_EEEvvEEEEvNT_6ParamsE:
[----:B------:R-:W1:Y:S01]  /*0000*/  LDC R1, c[0x0][0x37c] ;  /* 0x0000df00ff017b82 */ /* 0x000e620000000800 */
[----:B------:R-:W2:Y:S01]  /*0010*/  S2R R154, SR_TID.X ;  /* 0x00000000009a7919 */ /* 0x000ea20000002100 */
[----:B------:R-:W3:Y:S01]  /*0020*/  LDCU.64 UR8, c[0x0][0x890] ;  /* 0x00011200ff0877ac */ /* 0x000ee20008000a00 */
[----:B------:R-:W-:Y:S02]  /*0030*/  PRMT R140, RZ, 0x7610, R140 ;  /* 0x00007610ff8c7816 */ /* 0x000fe4000000008c */
[----:B------:R-:W-:Y:S01]  /*0040*/  ELECT P3, URZ, PT ;  /* 0x0000000000ff782f */ /* 0x000fe20003860000 */
[----:B---3--:R-:W-:-:S04]  /*0050*/  UISETP.NE.U32.AND UP0, UPT, UR8, URZ, UPT ;  /* 0x000000ff0800728c */ /* 0x008fc8000bf05070 */
[----:B------:R-:W-:Y:S01]  /*0060*/  UISETP.NE.AND.EX UP0, UPT, UR9, URZ, UPT, UP0 ;  /* 0x000000ff0900728c */ /* 0x000fe2000bf05300 */
[----:B--2---:R-:W-:-:S05]  /*0070*/  SHF.R.U32.HI R141, RZ, 0x5, R154 ;  /* 0x00000005ff8d7819 */ /* 0x004fca000001169a */
[----:B------:R-:W2:Y:S02]  /*0080*/  SHFL.IDX PT, R0, R141, RZ, 0x1f ;  /* 0x00001fff8d007589 */ /* 0x000ea400000e0000 */
[----:B--2---:R-:W-:Y:S01]  /*0090*/  R2UR UR17, R0 ;  /* 0x00000000001172ca */ /* 0x004fe200000e0000 */
[----:B-1----:R-:W-:-:S14]  /*00a0*/  BRA.U UP0, `(.L_x_0) ;  /* 0x0000000100307547 */ /* 0x002fdc000b800000 */
[----:B------:R-:W1:Y:S02]  /*00b0*/  LDCU.64 UR4, c[0x0][0x888] ;  /* 0x00011100ff0477ac */ /* 0x000e640008000a00 */
[----:B-1----:R-:W-:-:S04]  /*00c0*/  UISETP.NE.U32.AND UP0, UPT, UR4, URZ, UPT ;  /* 0x000000ff0400728c */ /* 0x002fc8000bf05070 */
[----:B------:R-:W-:-:S09]  /*00d0*/  UISETP.NE.AND.EX UP0, UPT, UR5, URZ, UPT, UP0 ;  /* 0x000000ff0500728c */ /* 0x000fd2000bf05300 */
[----:B------:R-:W-:Y:S05]  /*00e0*/  BRA.U !UP0, `(.L_x_1) ;  /* 0x0000000108147547 */ /* 0x000fea000b800000 */
[----:B------:R-:W1:Y:S01]  /*00f0*/  LDC.64 R72, c[0x0][0x888] ;  /* 0x00022200ff487b82 */ /* 0x000e620000000a00 */
[----:B------:R-:W1:Y:S02]  /*0100*/  LDCU.64 UR4, c[0x0][0x358] ;  /* 0x00006b00ff0477ac */ /* 0x000e640008000a00 */
[----:B-1----:R1:W5:Y:S01]  /*0110*/  LDG.E R72, desc[UR4][R72.64] ;  /* 0x0000000448487981 */ /* 0x002362000c1e1900 */
[----:B------:R-:W-:Y:S01]  /*0120*/  HFMA2 R140, -RZ, RZ, 0, 5.9604644775390625e-08 ;  /* 0x00000001ff8c7431 */ /* 0x000fe200000001ff */
[----:B------:R-:W-:Y:S05]  /*0130*/  BRA `(.L_x_0) ;  /* 0x00000000000c7947 */ /* 0x000fea0003800000 */
.L_x_1:
[----:B------:R-:W1:Y:S01]  /*0140*/  LDCU UR4, c[0x0][0x880] ;  /* 0x00011000ff0477ac */ /* 0x000e620008000800 */
[----:B------:R-:W-:Y:S01]  /*0150*/  HFMA2 R140, -RZ, RZ, 0, 5.9604644775390625e-08 ;  /* 0x00000001ff8c7431 */ /* 0x000fe200000001ff */
[----:B-1----:R-:W-:-:S07]  /*0160*/  MOV R72, UR4 ;  /* 0x0000000400487c02 */ /* 0x002fce0008000f00 */
.L_x_0:
[----:B------:R-:W2:Y:S02]  /*0170*/  LDCU.64 UR4, c[0x0][0x8b0] ;  /* 0x00011600ff0477ac */ /* 0x000ea40008000a00 */
[----:B--2---:R-:W-:-:S04]  /*0180*/  UISETP.NE.U32.AND UP0, UPT, UR4, URZ, UPT ;  /* 0x000000ff0400728c */ /* 0x004fc8000bf05070 */
[----:B------:R-:W-:-:S09]  /*0190*/  UISETP.NE.AND.EX UP0, UPT, UR5, URZ, UPT, UP0 ;  /* 0x000000ff0500728c */ /* 0x000fd2000bf05300 */
[----:B------:R-:W-:Y:S05]  /*01a0*/  BRA.U UP0, `(.L_x_2) ;  /* 0x0000000100287547 */ /* 0x000fea000b800000 */
[----:B------:R-:W2:Y:S02]  /*01b0*/  LDCU.64 UR4, c[0x0][0x8a8] ;  /* 0x00011500ff0477ac */ /* 0x000ea40008000a00 */
[----:B--2---:R-:W-:-:S04]  /*01c0*/  UISETP.NE.U32.AND UP0, UPT, UR4, URZ, UPT ;  /* 0x000000ff0400728c */ /* 0x004fc8000bf05070 */
[----:B------:R-:W-:-:S09]  /*01d0*/  UISETP.NE.AND.EX UP0, UPT, UR5, URZ, UPT, UP0 ;  /* 0x000000ff0500728c */ /* 0x000fd2000bf05300 */
[----:B------:R-:W-:Y:S05]  /*01e0*/  BRA.U !UP0, `(.L_x_3) ;  /* 0x0000000108107547 */ /* 0x000fea000b800000 */
[----:B------:R-:W2:Y:S01]  /*01f0*/  LDC.64 R70, c[0x0][0x8a8] ;  /* 0x00022a00ff467b82 */ /* 0x000ea20000000a00 */
[----:B------:R-:W2:Y:S02]  /*0200*/  LDCU.64 UR4, c[0x0][0x358] ;  /* 0x00006b00ff0477ac */ /* 0x000ea40008000a00 */
[----:B--2---:R2:W5:Y:S01]  /*0210*/  LDG.E R70, desc[UR4][R70.64] ;  /* 0x0000000446467981 */ /* 0x004562000c1e1900 */
[----:B------:R-:W-:Y:S05]  /*0220*/  BRA `(.L_x_2) ;  /* 0x0000000000087947 */ /* 0x000fea0003800000 */
.L_x_3:
[----:B------:R-:W2:Y:S02]  /*0230*/  LDCU UR4, c[0x0][0x8a0] ;  /* 0x00011400ff0477ac */ /* 0x000ea40008000800 */
[----:B--2---:R-:W-:Y:S02]  /*0240*/  MOV R70, UR4 ;  /* 0x0000000400467c02 */ /* 0x004fe40008000f00 */
.L_x_2:
[----:B------:R-:W-:Y:S01]  /*0250*/  IMAD.U32 R0, RZ, RZ, UR17 ;  /* 0x00000011ff007e24 */ /* 0x000fe2000f8e00ff */
[----:B------:R-:W-:Y:S04]  /*0260*/  BSSY.RECONVERGENT B0, `(.L_x_4) ;  /* 0x000000c000007945 */ /* 0x000fe80003800200 */
[C---:B------:R-:W-:Y:S02]  /*0270*/  ISETP.NE.OR P1, PT, R0.reuse, 0x1, !P3 ;  /* 0x000000010000780c */ /* 0x040fe40005f25670 */
[----:B------:R-:W-:-:S11]  /*0280*/  ISETP.NE.OR P0, PT, R0, 0x3, !P3 ;  /* 0x000000030000780c */ /* 0x000fd60005f05670 */
[----:B------:R-:W-:Y:S05]  /*0290*/  @P1 BRA `(.L_x_5) ;  /* 0x0000000000201947 */ /* 0x000fea0003800000 */
[----:B------:R-:W3:Y:S02]  /*02a0*/  LDCU.64 UR4, c[0x0][0x348] ;  /* 0x00006900ff0477ac */ /* 0x000ee40008000a00 */
[----:B---3--:R-:W-:Y:S02]  /*02b0*/  UIADD3 UR6, UP1, UPT, UR4, 0x80, URZ ;  /* 0x0000008004067890 */ /* 0x008fe4000ff3e0ff */
[----:B------:R-:W-:Y:S02]  /*02c0*/  UIADD3 UR4, UP0, UPT, UR4, 0x180, URZ ;  /* 0x0000018004047890 */ /* 0x000fe4000ff1e0ff */
[----:B------:R-:W-:Y:S02]  /*02d0*/  UIADD3.X UR7, UPT, UPT, URZ, UR5, URZ, UP1, !UPT ;  /* 0x00000005ff077290 */ /* 0x000fe40008ffe4ff */
[----:B------:R-:W-:-:S07]  /*02e0*/  UIADD3.X UR5, UPT, UPT, URZ, UR5, URZ, UP0, !UPT ;  /* 0x00000005ff057290 */ /* 0x000fce00087fe4ff */
[----:B------:R3:W-:Y:S02]  /*02f0*/  UTMACCTL.PF [UR6] ;  /* 0x00000000060079b9 */ /* 0x0007e40008040000 */
[----:B------:R3:W-:Y:S02]  /*0300*/  UTMACCTL.PF [UR4] ;  /* 0x00000000040079b9 */ /* 0x0007e40008040000 */
[----:B---3--:R-:W-:Y:S01]  /*0310*/  NOP ;  /* 0x0000000000007918 */ /* 0x008fe20000000000 */
.L_x_5:
[----:B------:R-:W-:Y:S05]  /*0320*/  BSYNC.RECONVERGENT B0 ;  /* 0x0000000000007941 */ /* 0x000fea0003800200 */
.L_x_4:
[----:B------:R-:W-:Y:S04]  /*0330*/  BSSY.RECONVERGENT B0, `(.L_x_6) ;  /* 0x000000a000007945 */ /* 0x000fe80003800200 */
        /* <DEDUP_REMOVED lines=9> */
.L_x_7:
[----:B------:R-:W-:Y:S05]  /*03d0*/  BSYNC.RECONVERGENT B0 ;  /* 0x0000000000007941 */ /* 0x000fea0003800200 */
.L_x_6:
[----:B------:R-:W3:Y:S01]  /*03e0*/  LDCU.64 UR4, c[0x0][0x888] ;  /* 0x00011100ff0477ac */ /* 0x000ee20008000a00 */
[----:B------:R-:W-:Y:S02]  /*03f0*/  UISETP.EQ.U32.AND UP1, UPT, UR8, URZ, UPT ;  /* 0x000000ff0800728c */ /* 0x000fe4000bf22070 */
[----:B------:R-:W-:Y:S02]  /*0400*/  UPLOP3.LUT UP3, UPT, UPT, UPT, UPT, 0x80, 0x8 ;  /* 0x000000000008789c */ /* 0x000fe40003f6f070 */
[----:B---3--:R-:W-:-:S04]  /*0410*/  UISETP.NE.U32.AND UP0, UPT, UR4, URZ, UPT ;  /* 0x000000ff0400728c */ /* 0x008fc8000bf05070 */
[----:B------:R-:W-:-:S04]  /*0420*/  UISETP.NE.AND.EX UP0, UPT, UR5, URZ, UPT, UP0 ;  /* 0x000000ff0500728c */ /* 0x000fc8000bf05300 */
[----:B------:R-:W-:-:S04]  /*0430*/  UISETP.EQ.OR.EX UP2, UPT, UR9, URZ, !UP0, UP1 ;  /* 0x000000ff0900728c */ /* 0x000fc8000c742710 */
[----:B------:R-:W-:-:S06]  /*0440*/  UP2UR UR4, UPR, URZ, 0x4 ;  /* 0x00000004ff047883 */ /* 0x000fcc0008000000 */
[----:B------:R-:W-:Y:S01]  /*0450*/  MOV R144, UR4 ;  /* 0x0000000400907c02 */ /* 0x000fe20008000f00 */
[----:B------:R-:W-:Y:S06]  /*0460*/  BRA.U !UP2, `(.L_x_8) ;  /* 0x000000010a207547 */ /* 0x000fec000b800000 */
[----:B-----5:R-:W-:Y:S01]  /*0470*/  R2UR UR5, R72 ;  /* 0x00000000480572ca */ /* 0x020fe200000e0000 */
[----:B------:R-:W-:Y:S02]  /*0480*/  UISETP.NE.U32.AND UP1, UPT, UR8, URZ, UPT ;  /* 0x000000ff0800728c */ /* 0x000fe4000bf25070 */
[----:B------:R-:W-:Y:S02]  /*0490*/  USEL UR4, URZ, 0xffffffff, UP0 ;  /* 0xffffffffff047887 */ /* 0x000fe40008000000 */
[----:B------:R-:W-:-:S08]  /*04a0*/  UISETP.NE.AND.EX UP1, UPT, UR9, URZ, UPT, UP1 ;  /* 0x000000ff0900728c */ /* 0x000fd0000bf25310 */
[----:B------:R-:W-:-:S04]  /*04b0*/  UISETP.NE.AND UP0, UPT, UR5, URZ, UPT ;  /* 0x000000ff0500728c */ /* 0x000fc8000bf05270 */
[----:B------:R-:W-:-:S04]  /*04c0*/  @!UP1 USEL UR4, URZ, 0xffffffff, UP0 ;  /* 0xffffffffff049887 */ /* 0x000fc80008000000 */
[----:B------:R-:W-:-:S04]  /*04d0*/  ULOP3.LUT UR4, UR4, 0x1, URZ, 0xc0, !UPT ;  /* 0x0000000104047892 */ /* 0x000fc8000f8ec0ff */
[----:B------:R-:W-:-:S11]  /*04e0*/  UISETP.NE.U32.AND UP3, UPT, UR4, 0x1, UPT ;  /* 0x000000010400788c */ /* 0x000fd6000bf65070 */
.L_x_8:
[----:B------:R-:W3:Y:S01]  /*04f0*/  SHFL.IDX PT, R2, R141, RZ, 0x1f ;  /* 0x00001fff8d027589 */ /* 0x000ee200000e0000 */
[----:B------:R-:W-:-:S04]  /*0500*/  UISETP.NE.AND UP0, UPT, UR17, 0x2, UPT ;  /* 0x000000021100788c */ /* 0x000fc8000bf05270 */
[----:B------:R-:W-:Y:S01]  /*0510*/  USEL UR43, URZ, 0x1, UP0 ;  /* 0x00000001ff2b7887 */ /* 0x000fe20008000000 */
[----:B---3--:R-:W-:-:S13]  /*0520*/  ISETP.NE.AND P0, PT, R2, RZ, PT ;  /* 0x000000ff0200720c */ /* 0x008fda0003f05270 */
[----:B------:R-:W-:Y:S05]  /*0530*/  @P0 BRA `(.L_x_9) ;  /* 0x0000000000500947 */ /* 0x000fea0003800000 */
[----:B------:R-:W3:Y:S01]  /*0540*/  S2UR UR4, SR_CgaCtaId ;  /* 0x00000000000479c3 */ /* 0x000ee20000008800 */
[----:B------:R-:W-:Y:S01]  /*0550*/  UMOV UR5, 0x400 ;  /* 0x0000040000057882 */ /* 0x000fe20000000000 */
[----:B------:R-:W-:Y:S01]  /*0560*/  UMOV UR8, 0x1 ;  /* 0x0000000100087882 */ /* 0x000fe20000000000 */
[----:B------:R-:W-:Y:S01]  /*0570*/  UMOV UR6, 0x2 ;  /* 0x0000000200067882 */ /* 0x000fe20000000000 */
[----:B------:R-:W-:-:S04]  /*0580*/  UIADD3 UR8, UPT, UPT, -UR8, 0x100000, URZ ;  /* 0x0010000008087890 */ /* 0x000fc8000fffe1ff */
[----:B------:R-:W-:Y:S02]  /*0590*/  USHF.L.U32 UR9, UR8, 0xb, URZ ;  /* 0x0000000b08097899 */ /* 0x000fe400080006ff */
[----:B------:R-:W-:Y:S02]  /*05a0*/  USHF.L.U32 UR8, UR8, 0x1, URZ ;  /* 0x0000000108087899 */ /* 0x000fe400080006ff */
[----:B------:R-:W-:-:S04]  /*05b0*/  UIADD3 UR6, UPT, UPT, -UR6, 0x100000, URZ ;  /* 0x0010000006067890 */ /* 0x000fc8000fffe1ff */
[----:B------:R-:W-:Y:S02]  /*05c0*/  USHF.L.U32 UR7, UR6, 0xb, URZ ;  /* 0x0000000b06077899 */ /* 0x000fe400080006ff */
[----:B------:R-:W-:Y:S01]  /*05d0*/  USHF.L.U32 UR6, UR6, 0x1, URZ ;  /* 0x0000000106067899 */ /* 0x000fe200080006ff */
[----:B------:R-:W-:Y:S01]  /*05e0*/  ELECT P0, URZ, PT ;  /* 0x0000000000ff782f */ /* 0x000fe20003800000 */
[----:B---3--:R-:W-:Y:S01]  /*05f0*/  ULEA UR4, UR4, UR5, 0x18 ;  /* 0x0000000504047291 */ /* 0x008fe2000f8ec0ff */
[----:B------:R-:W3:Y:S11]  /*0600*/  FENCE.VIEW.ASYNC.S ;  /* 0x00000000000073c6 */ /* 0x000ef60000000000 */
[----:B---3--:R3:W4:Y:S01]  /*0610*/  SYNCS.EXCH.64 URZ, [UR4], UR8 ;  /* 0x0000000804ff75b2 */ /* 0x0087220008000100 */
[----:B------:R3:W1:Y:S01]  /*0620*/  SYNCS.EXCH.64 URZ, [UR4+0x18], UR6 ;  /* 0x0000180604ff75b2 */ /* 0x0006620008000100 */
[----:B------:R3:W1:Y:S01]  /*0630*/  SYNCS.EXCH.64 URZ, [UR4+0x8], UR8 ;  /* 0x0000080804ff75b2 */ /* 0x0006620008000100 */
[----:B------:R3:W1:Y:S01]  /*0640*/  SYNCS.EXCH.64 URZ, [UR4+0x20], UR6 ;  /* 0x0000200604ff75b2 */ /* 0x0006620008000100 */
[----:B------:R3:W1:Y:S01]  /*0650*/  SYNCS.EXCH.64 URZ, [UR4+0x10], UR8 ;  /* 0x0000100804ff75b2 */ /* 0x0006620008000100 */
[----:B------:R3:W1:Y:S01]  /*0660*/  SYNCS.EXCH.64 URZ, [UR4+0x28], UR6 ;  /* 0x0000280604ff75b2 */ /* 0x0006620008000100 */
[----:B------:R-:W-:Y:S01]  /*0670*/  NOP ;  /* 0x0000000000007918 */ /* 0x000fe20000000000 */
.L_x_9:
[----:B------:R-:W2:Y:S01]  /*0680*/  SHFL.IDX PT, R2, R141, RZ, 0x1f ;  /* 0x00001fff8d027589 */ /* 0x000ea200000e0000 */
[----:B------:R-:W-:Y:S01]  /*0690*/  NOP ;  /* 0x0000000000007918 */ /* 0x000fe20000000000 */
[----:B--2---:R-:W-:-:S13]  /*06a0*/  ISETP.NE.AND P0, PT, R2, 0x1, PT ;  /* 0x000000010200780c */ /* 0x004fda0003f05270 */
[----:B------:R-:W-:Y:S05]  /*06b0*/  @P0 BRA `(.L_x_10) ;  /* 0x0000000000580947 */ /* 0x000fea0003800000 */
[----:B---3--:R-:W2:Y:S01]  /*06c0*/  S2UR UR4, SR_CgaCtaId ;  /* 0x00000000000479c3 */ /* 0x008ea20000008800 */
        /* <DEDUP_REMOVED lines=10> */
[----:B--2---:R-:W-:Y:S01]  /*0770*/  ULEA UR4, UR4, UR5, 0x18 ;  /* 0x0000000504047291 */ /* 0x004fe2000f8ec0ff */
[----:B------:R-:W2:Y:S11]  /*0780*/  FENCE.VIEW.ASYNC.S ;  /* 0x00000000000073c6 */ /* 0x000eb60000000000 */
[----:B--2---:R2:W3:Y:S01]  /*0790*/  SYNCS.EXCH.64 URZ, [UR4+0x30], UR8 ;  /* 0x0000300804ff75b2 */ /* 0x0044e20008000100 */
[----:B------:R2:W1:Y:S01]  /*07a0*/  SYNCS.EXCH.64 URZ, [UR4+0x50], UR6 ;  /* 0x0000500604ff75b2 */ /* 0x0004620008000100 */
[----:B------:R2:W1:Y:S01]  /*07b0*/  SYNCS.EXCH.64 URZ, [UR4+0x38], UR8 ;  /* 0x0000380804ff75b2 */ /* 0x0004620008000100 */
[----:B------:R2:W1:Y:S01]  /*07c0*/  SYNCS.EXCH.64 URZ, [UR4+0x58], UR6 ;  /* 0x0000580604ff75b2 */ /* 0x0004620008000100 */
[----:B------:R2:W1:Y:S01]  /*07d0*/  SYNCS.EXCH.64 URZ, [UR4+0x40], UR8 ;  /* 0x0000400804ff75b2 */ /* 0x0004620008000100 */
[----:B------:R2:W1:Y:S01]  /*07e0*/  SYNCS.EXCH.64 URZ, [UR4+0x60], UR6 ;  /* 0x0000600604ff75b2 */ /* 0x0004620008000100 */
[----:B------:R2:W1:Y:S01]  /*07f0*/  SYNCS.EXCH.64 URZ, [UR4+0x48], UR8 ;  /* 0x0000480804ff75b2 */ /* 0x0004620008000100 */
[----:B------:R2:W1:Y:S01]  /*0800*/  SYNCS.EXCH.64 URZ, [UR4+0x68], UR6 ;  /* 0x0000680604ff75b2 */ /* 0x0004620008000100 */
[----:B------:R-:W-:Y:S01]  /*0810*/  NOP ;  /* 0x0000000000007918 */ /* 0x000fe20000000000 */
.L_x_10:
[----:B------:R-:W4:Y:S01]  /*0820*/  SHFL.IDX PT, R2, R141, RZ, 0x1f ;  /* 0x00001fff8d027589 */ /* 0x000f2200000e0000 */
[----:B------:R-:W-:Y:S01]  /*0830*/  NOP ;  /* 0x0000000000007918 */ /* 0x000fe20000000000 */
[----:B----4-:R-:W-:-:S13]  /*0840*/  ISETP.NE.AND P0, PT, R2, 0x3, PT ;  /* 0x000000030200780c */ /* 0x010fda0003f05270 */
[----:B------:R-:W-:Y:S05]  /*0850*/  @P0 BRA `(.L_x_11) ;  /* 0x0000000000300947 */ /* 0x000fea0003800000 */
[----:B--23--:R-:W2:Y:S01]  /*0860*/  S2UR UR6, SR_CgaCtaId ;  /* 0x00000000000679c3 */ /* 0x00cea20000008800 */
[----:B------:R-:W-:Y:S01]  /*0870*/  UMOV UR4, 0x400 ;  /* 0x0000040000047882 */ /* 0x000fe20000000000 */
[----:B------:R-:W-:Y:S01]  /*0880*/  UMOV UR5, 0x20 ;  /* 0x0000002000057882 */ /* 0x000fe20000000000 */
[----:B------:R-:W-:Y:S01]  /*0890*/  ELECT P0, URZ, PT ;  /* 0x0000000000ff782f */ /* 0x000fe20003800000 */
[----:B--2---:R-:W-:Y:S02]  /*08a0*/  ULEA UR6, UR6, UR4, 0x18 ;  /* 0x0000000406067291 */ /* 0x004fe4000f8ec0ff */
[----:B------:R-:W-:-:S04]  /*08b0*/  UIADD3 UR4, UPT, UPT, -UR5, 0x100000, URZ ;  /* 0x0010000005047890 */ /* 0x000fc8000fffe1ff */
[----:B------:R-:W-:Y:S02]  /*08c0*/  USHF.L.U32 UR5, UR4, 0xb, URZ ;  /* 0x0000000b04057899 */ /* 0x000fe400080006ff */
[----:B------:R-:W-:Y:S01]  /*08d0*/  USHF.L.U32 UR4, UR4, 0x1, URZ ;  /* 0x0000000104047899 */ /* 0x000fe200080006ff */
[----:B------:R-:W2:Y:S11]  /*08e0*/  FENCE.VIEW.ASYNC.S ;  /* 0x00000000000073c6 */ /* 0x000eb60000000000 */
[----:B--2---:R4:W2:Y:S01]  /*08f0*/  SYNCS.EXCH.64 URZ, [UR6+0x70], UR4 ;  /* 0x0000700406ff75b2 */ /* 0x0048a20008000100 */
[----:B------:R4:W3:Y:S02]  /*0900*/  SYNCS.EXCH.64 URZ, [UR6+0x78], UR4 ;  /* 0x0000780406ff75b2 */ /* 0x0008e40008000100 */
[----:B----4-:R-:W-:Y:S01]  /*0910*/  NOP ;  /* 0x0000000000007918 */ /* 0x010fe20000000000 */
.L_x_11:
[----:B------:R-:W4:Y:S01]  /*0920*/  SHFL.IDX PT, R2, R141, RZ, 0x1f ;  /* 0x00001fff8d027589 */ /* 0x000f2200000e0000 */
[----:B------:R-:W-:Y:S01]  /*0930*/  NOP ;  /* 0x0000000000007918 */ /* 0x000fe20000000000 */
[----:B----4-:R-:W-:-:S13]  /*0940*/  ISETP.NE.AND P0, PT, R2, 0x4, PT ;  /* 0x000000040200780c */ /* 0x010fda0003f05270 */
[----:B------:R-:W-:Y:S05]  /*0950*/  @P0 BRA `(.L_x_12) ;  /* 0x00000000004c0947 */ /* 0x000fea0003800000 */
[----:B--23--:R-:W2:Y:S01]  /*0960*/  S2UR UR6, SR_CgaCtaId ;  /* 0x00000000000679c3 */ /* 0x00cea20000008800 */
[----:B------:R-:W-:Y:S01]  /*0970*/  UMOV UR4, 0x1e0 ;  /* 0x000001e000047882 */ /* 0x000fe20000000000 */
[----:B------:R-:W-:Y:S01]  /*0980*/  UMOV UR5, 0x400 ;  /* 0x0000040000057882 */ /* 0x000fe20000000000 */
[----:B------:R-:W-:Y:S01]  /*0990*/  USEL UR4, UR4, 0x1a0, UP3 ;  /* 0x000001a004047887 */ /* 0x000fe20009800000 */
[----:B------:R-:W-:Y:S01]  /*09a0*/  UMOV UR8, 0x1 ;  /* 0x0000000100087882 */ /* 0x000fe20000000000 */
[----:B------:R-:W-:Y:S01]  /*09b0*/  ELECT P0, URZ, PT ;  /* 0x0000000000ff782f */ /* 0x000fe20003800000 */
[----:B------:R-:W-:-:S04]  /*09c0*/  UIADD3 UR8, UPT, UPT, -UR8, 0x100000, URZ ;  /* 0x0010000008087890 */ /* 0x000fc8000fffe1ff */
[----:B------:R-:W-:Y:S02]  /*09d0*/  USHF.L.U32 UR9, UR8, 0xb, URZ ;  /* 0x0000000b08097899 */ /* 0x000fe400080006ff */
[----:B------:R-:W-:Y:S02]  /*09e0*/  USHF.L.U32 UR8, UR8, 0x1, URZ ;  /* 0x0000000108087899 */ /* 0x000fe400080006ff */
[----:B--2---:R-:W-:Y:S02]  /*09f0*/  ULEA UR6, UR6, UR5, 0x18 ;  /* 0x0000000506067291 */ /* 0x004fe4000f8ec0ff */
[----:B------:R-:W-:-:S04]  /*0a00*/  UIADD3 UR4, UPT, UPT, -UR4, 0x100000, URZ ;  /* 0x0010000004047890 */ /* 0x000fc8000fffe1ff */
[----:B------:R-:W-:Y:S02]  /*0a10*/  USHF.L.U32 UR5, UR4, 0xb, URZ ;  /* 0x0000000b04057899 */ /* 0x000fe400080006ff */
[----:B------:R-:W-:Y:S01]  /*0a20*/  USHF.L.U32 UR4, UR4, 0x1, URZ ;  /* 0x0000000104047899 */ /* 0x000fe200080006ff */
[----:B------:R-:W2:Y:S03]  /*0a30*/  FENCE.VIEW.ASYNC.S ;  /* 0x00000000000073c6 */ /* 0x000ea60000000000 */
[----:B--2---:R4:W2:Y:S08]  /*0a40*/  SYNCS.EXCH.64 URZ, [UR6+0x80], UR8 ;  /* 0x0000800806ff75b2 */ /* 0x0048b00008000100 */
[----:B------:R4:W3:Y:S01]  /*0a50*/  SYNCS.EXCH.64 URZ, [UR6+0x90], UR4 ;  /* 0x0000900406ff75b2 */ /* 0x0008e20008000100 */
[----:B------:R4:W1:Y:S01]  /*0a60*/  SYNCS.EXCH.64 URZ, [UR6+0x88], UR8 ;  /* 0x0000880806ff75b2 */ /* 0x0008620008000100 */
[----:B------:R4:W1:Y:S02]  /*0a70*/  SYNCS.EXCH.64 URZ, [UR6+0x98], UR4 ;  /* 0x0000980406ff75b2 */ /* 0x0008640008000100 */
[----:B----4-:R-:W-:Y:S01]  /*0a80*/  NOP ;  /* 0x0000000000007918 */ /* 0x010fe20000000000 */
.L_x_12:
[----:B------:R-:W4:Y:S01]  /*0a90*/  SHFL.IDX PT, R2, R141, RZ, 0x1f ;  /* 0x00001fff8d027589 */ /* 0x000f2200000e0000 */
[----:B------:R-:W-:Y:S01]  /*0aa0*/  NOP ;  /* 0x0000000000007918 */ /* 0x000fe20000000000 */
[----:B----4-:R-:W-:-:S13]  /*0ab0*/  ISETP.NE.AND P0, PT, R2, 0x5, PT ;  /* 0x000000050200780c */ /* 0x010fda0003f05270 */
[----:B------:R-:W-:Y:S05]  /*0ac0*/  @P0 BRA `(.L_x_13) ;  /* 0x0000000000480947 */ /* 0x000fea0003800000 */
[----:B--23--:R-:W2:Y:S01]  /*0ad0*/  S2UR UR4, SR_CgaCtaId ;  /* 0x00000000000479c3 */ /* 0x00cea20000008800 */
        /* <DEDUP_REMOVED lines=12> */
[----:B--2---:R4:W2:Y:S01]  /*0ba0*/  SYNCS.EXCH.64 URZ, [UR4+0xa0], UR8 ;  /* 0x0000a00804ff75b2 */ /* 0x0048a20008000100 */
[----:B------:R4:W3:Y:S01]  /*0bb0*/  SYNCS.EXCH.64 URZ, [UR4+0xb0], UR6 ;  /* 0x0000b00604ff75b2 */ /* 0x0008e20008000100 */
[----:B------:R4:W1:Y:S01]  /*0bc0*/  SYNCS.EXCH.64 URZ, [UR4+0xa8], UR8 ;  /* 0x0000a80804ff75b2 */ /* 0x0008620008000100 */
[----:B------:R4:W1:Y:S02]  /*0bd0*/  SYNCS.EXCH.64 URZ, [UR4+0xb8], UR6 ;  /* 0x0000b80604ff75b2 */ /* 0x0008640008000100 */
[----:B----4-:R-:W-:Y:S01]  /*0be0*/  NOP ;  /* 0x0000000000007918 */ /* 0x010fe20000000000 */
.L_x_13:
[----:B------:R-:W4:Y:S01]  /*0bf0*/  SHFL.IDX PT, R2, R141, RZ, 0x1f ;  /* 0x00001fff8d027589 */ /* 0x000f2200000e0000 */
[----:B------:R-:W1:Y:S01]  /*0c00*/  S2UR UR45, SR_CgaCtaId ;  /* 0x00000000002d79c3 */ /* 0x000e620000008800 */
[----:B------:R-:W-:Y:S01]  /*0c10*/  NOP ;  /* 0x0000000000007918 */ /* 0x000fe20000000000 */
[----:B----4-:R-:W-:-:S13]  /*0c20*/  ISETP.NE.AND P0, PT, R2, 0x3, PT ;  /* 0x000000030200780c */ /* 0x010fda0003f05270 */
[----:B-1----:R-:W-:Y:S05]  /*0c30*/  @P0 BRA `(.L_x_14) ;  /* 0x0000000000340947 */ /* 0x002fea0003800000 */
[----:B--23--:R-:W-:Y:S01]  /*0c40*/  UMOV UR4, 0x400 ;  /* 0x0000040000047882 */ /* 0x00cfe20000000000 */
[----:B------:R-:W-:Y:S01]  /*0c50*/  UMOV UR6, 0x20 ;  /* 0x0000002000067882 */ /* 0x000fe20000000000 */
[----:B------:R-:W-:Y:S02]  /*0c60*/  ULEA UR4, UR45, UR4, 0x18 ;  /* 0x000000042d047291 */ /* 0x000fe4000f8ec0ff */
[----:B------:R-:W-:-:S04]  /*0c70*/  UIADD3 UR6, UPT, UPT, -UR6, 0x100000, URZ ;  /* 0x0010000006067890 */ /* 0x000fc8000fffe1ff */
[----:B------:R-:W-:Y:S02]  /*0c80*/  USHF.L.U32 UR7, UR6, 0xb, URZ ;  /* 0x0000000b06077899 */ /* 0x000fe400080006ff */
[----:B------:R-:W-:Y:S01]  /*0c90*/  USHF.L.U32 UR6, UR6, 0x1, URZ ;  /* 0x0000000106067899 */ /* 0x000fe200080006ff */
[----:B------:R-:W-:Y:S01]  /*0ca0*/  ELECT P0, URZ, PT ;  /* 0x0000000000ff782f */ /* 0x000fe20003800000 */
[----:B------:R-:W1:Y:S10]  /*0cb0*/  FENCE.VIEW.ASYNC.S ;  /* 0x00000000000073c6 */ /* 0x000e740000000000 */
[----:B-1----:R1:W4:Y:S01]  /*0cc0*/  SYNCS.EXCH.64 URZ, [UR4+0xc0], UR6 ;  /* 0x0000c00604ff75b2 */ /* 0x0023220008000100 */
[----:B------:R1:W2:Y:S01]  /*0cd0*/  SYNCS.EXCH.64 URZ, [UR4+0xd0], UR6 ;  /* 0x0000d00604ff75b2 */ /* 0x0002a20008000100 */
[----:B------:R1:W3:Y:S01]  /*0ce0*/  SYNCS.EXCH.64 URZ, [UR4+0xc8], UR6 ;  /* 0x0000c80604ff75b2 */ /* 0x0002e20008000100 */
[----:B------:R1:W1:Y:S01]  /*0cf0*/  SYNCS.EXCH.64 URZ, [UR4+0xd8], UR6 ;  /* 0x0000d80604ff75b2 */ /* 0x0002620008000100 */
[----:B------:R-:W-:Y:S01]  /*0d00*/  NOP ;  /* 0x0000000000007918 */ /* 0x000fe20000000000 */
.L_x_14:
[----:B-123--:R-:W1:Y:S01]  /*0d10*/  LDCU UR4, c[0x0][0x36c] ;  /* 0x00006d80ff0477ac */ /* 0x00ee620008000800 */
[----:B------:R-:W-:Y:S01]  /*0d20*/  ISETP.NE.OR P3, PT, R0, 0x2, !P3 ;  /* 0x000000020000780c */ /* 0x000fe20005f65670 */
[----:B------:R-:W-:Y:S01]  /*0d30*/  NOP ;  /* 0x0000000000007918 */ /* 0x000fe20000000000 */
[----:B------:R-:W-:Y:S01]  /*0d40*/  LOP3.LUT R0, R154, 0x1f, RZ, 0xc0, !PT ;  /* 0x0000001f9a007812 */ /* 0x000fe200078ec0ff */
[----:B------:R-:W-:Y:S02]  /*0d50*/  UISETP.NE.AND UP4, UPT, UR17, URZ, UPT ;  /* 0x000000ff1100728c */ /* 0x000fe4000bf85270 */
[----:B-1----:R-:W-:-:S09]  /*0d60*/  UISETP.EQ.U32.AND UP5, UPT, UR4, 0x1, UPT ;  /* 0x000000010400788c */ /* 0x002fd2000bfa2070 */
[----:B------:R-:W-:Y:S05]  /*0d70*/  BRA.U !UP5, `(.L_x_15) ;  /* 0x000000010d087547 */ /* 0x000fea000b800000 */
[----:B----4-:R-:W-:Y:S01]  /*0d80*/  UCGABAR_ARV ;  /* 0x00000000000079c7 */ /* 0x010fe20008000000 */
[----:B------:R-:W-:Y:S05]  /*0d90*/  BRA `(.L_x_16) ;  /* 0x0000000000047947 */ /* 0x000fea0003800000 */
.L_x_15:
[----:B----4-:R-:W-:Y:S01]  /*0da0*/  NOP ;  /* 0x0000000000007918 */ /* 0x010fe20000000000 */
.L_x_16:
[----:B------:R-:W1:Y:S01]  /*0db0*/  S2UR UR7, SR_CTAID.X ;  /* 0x00000000000779c3 */ /* 0x000e620000002500 */
[----:B------:R-:W-:-:S05]  /*0dc0*/  CS2R.32 R143, SR_CgaSize ;  /* 0x00000000008f7805 */ /* 0x000fca0000008a00 */
[----:B------:R-:W-:-:S05]  /*0dd0*/  IMAD R143, R143, -0xa0, RZ ;  /* 0xffffff608f8f7824 */ /* 0x000fca00078e02ff */
[----:B------:R-:W-:-:S14]  /*0de0*/  R2UR UR5, R143 ;  /* 0x000000008f0572ca */ /* 0x000fdc00000e0000 */
[----:B------:R-:W2:Y:S01]  /*0df0*/  LDCU UR5, c[0x0][UR5+0x2b0] ;  /* 0x00005600050577ac */ /* 0x000ea20008000800 */
[----:B------:R-:W-:-:S05]  /*0e00*/  CS2R.32 R143, SR_CgaSize ;  /* 0x00000000008f7805 */ /* 0x000fca0000008a00 */
[----:B------:R-:W-:-:S05]  /*0e10*/  IMAD R143, R143, -0xa0, RZ ;  /* 0xffffff608f8f7824 */ /* 0x000fca00078e02ff */
[----:B------:R-:W-:-:S14]  /*0e20*/  R2UR UR4, R143 ;  /* 0x000000008f0472ca */ /* 0x000fdc00000e0000 */
[----:B------:R-:W3:Y:S01]  /*0e30*/  LDCU UR4, c[0x0][UR4+0x2b4] ;  /* 0x00005680040477ac */ /* 0x000ee20008000800 */
[----:B------:R-:W4:Y:S01]  /*0e40*/  S2UR UR8, SR_CTAID.Y ;  /* 0x00000000000879c3 */ /* 0x000f220000002600 */
[----:B------:R-:W-:-:S05]  /*0e50*/  CS2R.32 R143, SR_CgaSize ;  /* 0x00000000008f7805 */ /* 0x000fca0000008a00 */
[----:B------:R-:W-:-:S05]  /*0e60*/  IMAD R143, R143, -0xa0, RZ ;  /* 0xffffff608f8f7824 */ /* 0x000fca00078e02ff */
[----:B------:R-:W-:-:S14]  /*0e70*/  R2UR UR9, R143 ;  /* 0x000000008f0972ca */ /* 0x000fdc00000e0000 */
[----:B------:R-:W3:Y:S01]  /*0e80*/  LDCU UR9, c[0x0][UR9+0x2a0] ;  /* 0x00005400090977ac */ /* 0x000ee20008000800 */
[----:B------:R-:W-:-:S05]  /*0e90*/  CS2R.32 R143, SR_CgaSize ;  /* 0x00000000008f7805 */ /* 0x000fca0000008a00 */
[----:B------:R-:W-:-:S05]  /*0ea0*/  IMAD R143, R143, -0xa0, RZ ;  /* 0xffffff608f8f7824 */ /* 0x000fca00078e02ff */
[----:B------:R-:W-:-:S14]  /*0eb0*/  R2UR UR10, R143 ;  /* 0x000000008f0a72ca */ /* 0x000fdc00000e0000 */
[----:B------:R-:W3:Y:S01]  /*0ec0*/  LDCU UR10, c[0x0][UR10+0x2a4] ;  /* 0x000054800a0a77ac */ /* 0x000ee20008000800 */
[----:B------:R-:W3:Y:S01]  /*0ed0*/  S2UR UR36, SR_CTAID.Z ;  /* 0x00000000002479c3 */ /* 0x000ee20000002700 */
[----:B------:R-:W3:Y:S01]  /*0ee0*/  LDCU UR21, c[0x0][0xb24] ;  /* 0x00016480ff1577ac */ /* 0x000ee20008000800 */
[----:B------:R-:W3:Y:S01]  /*0ef0*/  LDCU UR42, c[0x0][0xb24] ;  /* 0x00016480ff2a77ac */ /* 0x000ee20008000800 */
[----:B-1----:R-:W-:Y:S01]  /*0f00*/  I2FP.F32.U32 R3, UR7 ;  /* 0x0000000700037c45 */ /* 0x002fe20008201000 */
[----:B------:R-:W1:Y:S04]  /*0f10*/  LDCU UR28, c[0x0][0xb30] ;  /* 0x00016600ff1c77ac */ /* 0x000e680008000800 */
[----:B--2---:R-:W-:Y:S01]  /*0f20*/  FMUL R3, R3, UR5 ;  /* 0x0000000503037c20 */ /* 0x004fe20008400000 */
[----:B------:R-:W-:Y:S01]  /*0f30*/  USHF.L.U32 UR26, UR45, 0xb, URZ ;  /* 0x0000000b2d1a7899 */ /* 0x000fe200080006ff */
[----:B----4-:R-:W-:Y:S01]  /*0f40*/  I2FP.F32.U32 R2, UR8 ;  /* 0x0000000800027c45 */ /* 0x010fe20008201000 */
[----:B------:R-:W-:Y:S01]  /*0f50*/  UMOV UR16, UR7 ;  /* 0x0000000700107c82 */ /* 0x000fe20008000000 */
[----:B------:R-:W-:-:S02]  /*0f60*/  UMOV UR20, UR8 ;  /* 0x0000000800147c82 */ /* 0x000fc40008000000 */
[----:B------:R-:W2:Y:S01]  /*0f70*/  F2I.U32.TRUNC.NTZ R3, R3 ;  /* 0x0000000300037305 */ /* 0x000ea2000020f000 */
[----:B---3--:R-:W-:Y:S01]  /*0f80*/  UISETP.GE.AND UP2, UPT, UR21, 0x1, UPT ;  /* 0x000000011500788c */ /* 0x008fe2000bf46270 */
[----:B------:R-:W-:-:S06]  /*0f90*/  FMUL R2, R2, UR4 ;  /* 0x0000000402027c20 */ /* 0x000fcc0008400000 */
[----:B------:R-:W3:Y:S01]  /*0fa0*/  F2I.U32.TRUNC.NTZ R2, R2 ;  /* 0x0000000200027305 */ /* 0x000ee2000020f000 */
[----:B--2---:R-:W-:Y:S02]  /*0fb0*/  R2UR UR4, R3 ;  /* 0x00000000030472ca */ /* 0x004fe400000e0000 */
[----:B---3--:R-:W-:Y:S02]  /*0fc0*/  R2UR UR6, R2 ;  /* 0x00000000020672ca */ /* 0x008fe400000e0000 */
[----:B------:R-:W-:-:S09]  /*0fd0*/  PRMT R2, RZ, 0x7610, R2 ;  /* 0x00007610ff027816 */ /* 0x000fd20000000002 */
[----:B------:R-:W-:-:S04]  /*0fe0*/  UIADD3 UR5, UPT, UPT, -UR4, URZ, URZ ;  /* 0x000000ff04057290 */ /* 0x000fc8000fffe1ff */
[----:B------:R-:W-:Y:S02]  /*0ff0*/  UIMAD UR5, UR9, UR5, UR7 ;  /* 0x00000005090572a4 */ /* 0x000fe4000f8e0207 */
[----:B------:R-:W-:-:S04]  /*1000*/  UIADD3 UR4, UPT, UPT, -UR6, URZ, URZ ;  /* 0x000000ff06047290 */ /* 0x000fc8000fffe1ff */
[----:B------:R-:W-:Y:S01]  /*1010*/  IMAD.U32 R143, RZ, RZ, UR5 ;  /* 0x00000005ff8f7e24 */ /* 0x000fe2000f8e00ff */
[----:B------:R-:W-:-:S06]  /*1020*/  UIMAD UR4, UR10, UR4, UR8 ;  /* 0x000000040a0472a4 */ /* 0x000fcc000f8e0208 */
[----:B------:R-:W-:Y:S01]  /*1030*/  IMAD.U32 R142, RZ, RZ, UR4 ;  /* 0x00000004ff8e7e24 */ /* 0x000fe2000f8e00ff */
[----:B-1----:R-:W-:Y:S06]  /*1040*/  BRA.U UP4, `(.L_x_17) ;  /* 0x00000001042c7547 */ /* 0x002fec000b800000 */
[----:B------:R-:W-:Y:S02]  /*1050*/  R2UR UR5, R142 ;  /* 0x000000008e0572ca */ /* 0x000fe400000e0000 */
[----:B------:R-:W-:-:S11]  /*1060*/  R2UR UR4, R143 ;  /* 0x000000008f0472ca */ /* 0x000fd600000e0000 */
[----:B------:R-:W-:Y:S02]  /*1070*/  UISETP.NE.AND UP0, UPT, UR5, URZ, UPT ;  /* 0x000000ff0500728c */ /* 0x000fe4000bf05270 */
[----:B------:R-:W-:Y:S02]  /*1080*/  UISETP.NE.AND UP1, UPT, UR5, 0x1, UPT ;  /* 0x000000010500788c */ /* 0x000fe4000bf25270 */
[----:B------:R-:W-:-:S04]  /*1090*/  UISETP.EQ.OR UP0, UPT, UR4, URZ, !UP0 ;  /* 0x000000ff0400728c */ /* 0x000fc8000c702670 */
[----:B------:R-:W-:Y:S02]  /*10a0*/  USEL UR5, URZ, 0x1, !UP0 ;  /* 0x00000001ff057887 */ /* 0x000fe4000c000000 */
[----:B------:R-:W-:Y:S02]  /*10b0*/  UISETP.NE.AND UP0, UPT, UR4, URZ, UPT ;  /* 0x000000ff0400728c */ /* 0x000fe4000bf05270 */
[----:B------:R-:W-:-:S04]  /*10c0*/  USEL UR4, URZ, 0x2, UP1 ;  /* 0x00000002ff047887 */ /* 0x000fc80008800000 */
[----:B------:R-:W-:-:S04]  /*10d0*/  USEL UR4, UR4, 0x2, UP0 ;  /* 0x0000000204047887 */ /* 0x000fc80008000000 */
[----:B------:R-:W-:-:S06]  /*10e0*/  UIADD3 UR4, UPT, UPT, UR5, UR4, URZ ;  /* 0x0000000405047290 */ /* 0x000fcc000fffe0ff */
[----:B------:R-:W-:Y:S02]  /*10f0*/  IMAD.U32 R2, RZ, RZ, UR4 ;  /* 0x00000004ff027e24 */ /* 0x000fe4000f8e00ff */
.L_x_17:
[----:B------:R-:W-:Y:S05]  /*1100*/  BRA.U !UP2, `(.L_x_18) ;  /* 0x000000010ad47547 */ /* 0x000fea000b800000 */
[----:B------:R-:W1:Y:S01]  /*1110*/  LDCU.128 UR12, c[0x0][0xb10] ;  /* 0x00016200ff0c77ac */ /* 0x000e620008000c00 */
[----:B------:R-:W2:Y:S01]  /*1120*/  LDCU UR6, c[0x0][0x370] ;  /* 0x00006e00ff0677ac */ /* 0x000ea20008000800 */
[----:B------:R-:W3:Y:S01]  /*1130*/  LDCU UR5, c[0x0][0x374] ;  /* 0x00006e80ff0577ac */ /* 0x000ee20008000800 */
[----:B------:R-:W4:Y:S01]  /*1140*/  LDCU UR27, c[0x0][0xb0c] ;  /* 0x00016180ff1b77ac */ /* 0x000f220008000800 */
[----:B------:R-:W4:Y:S01]  /*1150*/  LDCU UR4, c[0x0][0xb20] ;  /* 0x00016400ff0477ac */ /* 0x000f220008000800 */
[----:B------:R-:W4:Y:S01]  /*1160*/  LDCU.64 UR8, c[0x0][0xb28] ;  /* 0x00016500ff0877ac */ /* 0x000f220008000a00 */
[----:B-1----:R-:W-:Y:S02]  /*1170*/  UISETP.NE.AND UP0, UPT, UR14, 0x1, UPT ;  /* 0x000000010e00788c */ /* 0x002fe4000bf05270 */
[----:B---3--:R-:W-:Y:S02]  /*1180*/  UIMAD.WIDE.U32 UR10, UR5, UR15, URZ ;  /* 0x0000000f050a72a5 */ /* 0x008fe4000f8e00ff */
[----:B--2---:R-:W-:-:S02]  /*1190*/  UIMAD.WIDE.U32 UR22, UR6, UR12, URZ ;  /* 0x0000000c061672a5 */ /* 0x004fc4000f8e00ff */
[----:B----4-:R-:W-:Y:S02]  /*11a0*/  UISETP.NE.AND UP1, UPT, UR27, 0x1, UPT ;  /* 0x000000011b00788c */ /* 0x010fe4000bf25270 */
[----:B------:R-:W-:Y:S01]  /*11b0*/  UISETP.NE.AND UP2, UPT, UR21, 0x1, UPT ;  /* 0x000000011500788c */ /* 0x000fe2000bf45270 */
[----:B------:R-:W-:Y:S02]  /*11c0*/  UMOV UR10, UR11 ;  /* 0x0000000b000a7c82 */ /* 0x000fe40008000000 */
[----:B------:R-:W-:Y:S01]  /*11d0*/  UMOV UR22, UR23 ;  /* 0x0000001700167c82 */ /* 0x000fe20008000000 */
[----:B------:R-:W-:Y:S02]  /*11e0*/  @UP0 USHF.R.U32.HI UR5, URZ, UR4, UR10 ;  /* 0x00000004ff050299 */ /* 0x000fe4000801160a */
[----:B------:R-:W-:Y:S02]  /*11f0*/  UIMAD.WIDE.U32 UR24, UR20, UR15, URZ ;  /* 0x0000000f141872a5 */ /* 0x000fe4000f8e00ff */
[----:B------:R-:W-:-:S02]  /*1200*/  UIMAD.WIDE.U32 UR10, UR5, UR8, URZ ;  /* 0x00000008050a72a5 */ /* 0x000fc4000f8e00ff */
[----:B------:R-:W-:Y:S02]  /*1210*/  @UP1 USHF.R.U32.HI UR6, URZ, UR13, UR22 ;  /* 0x0000000dff061299 */ /* 0x000fe40008011616 */
[----:B------:R-:W-:Y:S02]  /*1220*/  UIMAD.WIDE.U32 UR18, UR16, UR12, URZ ;  /* 0x0000000c101272a5 */ /* 0x000fe4000f8e00ff */
[----:B------:R-:W-:Y:S01]  /*1230*/  UIMAD.WIDE.U32 UR22, UR6, UR8, URZ ;  /* 0x00000008061672a5 */ /* 0x000fe2000f8e00ff */
[----:B------:R-:W-:Y:S01]  /*1240*/  UMOV UR24, UR25 ;  /* 0x0000001900187c82 */ /* 0x000fe20008000000 */
[----:B------:R-:W-:Y:S01]  /*1250*/  UMOV UR10, UR11 ;  /* 0x0000000b000a7c82 */ /* 0x000fe20008000000 */
[----:B------:R-:W-:Y:S02]  /*1260*/  USHF.R.U32.HI UR24, URZ, UR4, UR24 ;  /* 0x00000004ff187299 */ /* 0x000fe40008011618 */
[----:B------:R-:W-:Y:S02]  /*1270*/  @UP2 USHF.R.U32.HI UR5, URZ, UR9, UR10 ;  /* 0x00000009ff052299 */ /* 0x000fe4000801160a */
[----:B------:R-:W-:Y:S01]  /*1280*/  UMOV UR7, UR23 ;  /* 0x0000001700077c82 */ /* 0x000fe20008000000 */
[----:B------:R-:W-:Y:S01]  /*1290*/  UMOV UR18, UR19 ;  /* 0x0000001300127c82 */ /* 0x000fe20008000000 */
[----:B------:R-:W-:-:S02]  /*12a0*/  @UP2 USHF.R.U32.HI UR6, URZ, UR9, UR7 ;  /* 0x00000009ff062299 */ /* 0x000fc40008011607 */
[----:B------:R-:W-:Y:S02]  /*12b0*/  USHF.R.U32.HI UR13, URZ, UR13, UR18 ;  /* 0x0000000dff0d7299 */ /* 0x000fe40008011612 */
[----:B------:R-:W-:Y:S02]  /*12c0*/  USEL UR4, UR20, UR24, !UP0 ;  /* 0x0000001814047287 */ /* 0x000fe4000c000000 */
[----:B------:R-:W-:Y:S02]  /*12d0*/  UIMAD UR7, UR5, UR21, URZ ;  /* 0x00000015050772a4 */ /* 0x000fe4000f8e02ff */
[----:B------:R-:W-:Y:S02]  /*12e0*/  USEL UR5, UR16, UR13, !UP1 ;  /* 0x0000000d10057287 */ /* 0x000fe4000c800000 */
[----:B------:R-:W-:Y:S02]  /*12f0*/  UIMAD UR12, UR6, UR21, URZ ;  /* 0x00000015060c72a4 */ /* 0x000fe4000f8e02ff */
[----:B------:R-:W-:-:S02]  /*1300*/  UISETP.GE.AND UP0, UPT, UR4, UR7, UPT ;  /* 0x000000070400728c */ /* 0x000fc4000bf06270 */
[----:B------:R-:W-:Y:S02]  /*1310*/  UIMAD.WIDE.U32 UR10, UR4, UR8, URZ ;  /* 0x00000008040a72a5 */ /* 0x000fe4000f8e00ff */
[----:B------:R-:W-:Y:S02]  /*1320*/  UISETP.GE.OR UP0, UPT, UR5, UR12, UP0 ;  /* 0x0000000c0500728c */ /* 0x000fe40008706670 */
[----:B------:R-:W-:Y:S02]  /*1330*/  UIMAD.WIDE.U32 UR12, UR5, UR8, URZ ;  /* 0x00000008050c72a5 */ /* 0x000fe4000f8e00ff */
[----:B------:R-:W-:Y:S01]  /*1340*/  UIADD3 UR10, UPT, UPT, -UR4, URZ, URZ ;  /* 0x000000ff040a7290 */ /* 0x000fe2000fffe1ff */
[----:B------:R-:W-:Y:S01]  /*1350*/  UMOV UR8, UR11 ;  /* 0x0000000b00087c82 */ /* 0x000fe20008000000 */
[----:B------:R-:W-:Y:S02]  /*1360*/  UIADD3 UR11, UPT, UPT, -UR5, URZ, URZ ;  /* 0x000000ff050b7290 */ /* 0x000fe4000fffe1ff */
[----:B------:R-:W-:-:S03]  /*1370*/  USHF.R.U32.HI UR8, URZ, UR9, UR8 ;  /* 0x00000009ff087299 */ /* 0x000fc60008011608 */
[----:B------:R-:W-:Y:S01]  /*1380*/  @!UP0 UMOV UR7, UR13 ;  /* 0x0000000d00078c82 */ /* 0x000fe20008000000 */
[----:B------:R-:W-:Y:S02]  /*1390*/  UIMAD UR20, UR14, UR10, UR20 ;  /* 0x0000000a0e1472a4 */ /* 0x000fe4000f8e0214 */
[----:B------:R-:W-:Y:S02]  /*13a0*/  USEL UR8, UR4, UR8, !UP2 ;  /* 0x0000000804087287 */ /* 0x000fe4000d000000 */
[----:B------:R-:W-:Y:S02]  /*13b0*/  @!UP0 USHF.R.U32.HI UR7, URZ, UR9, UR7 ;  /* 0x00000009ff078299 */ /* 0x000fe40008011607 */
[----:B------:R-:W-:Y:S02]  /*13c0*/  UIADD3 UR9, UPT, UPT, -UR8, URZ, URZ ;  /* 0x000000ff08097290 */ /* 0x000fe4000fffe1ff */
[----:B------:R-:W-:Y:S02]  /*13d0*/  @!UP0 USEL UR7, UR5, UR7, !UP2 ;  /* 0x0000000705078287 */ /* 0x000fe4000d000000 */
[----:B------:R-:W-:-:S02]  /*13e0*/  UIMAD UR9, UR21, UR9, UR4 ;  /* 0x00000009150972a4 */ /* 0x000fc4000f8e0204 */
[----:B------:R-:W-:Y:S02]  /*13f0*/  @!UP0 UIADD3 UR8, UPT, UPT, UR8, -UR7, URZ ;  /* 0x8000000708088290 */ /* 0x000fe4000fffe0ff */
[----:B------:R-:W-:Y:S02]  /*1400*/  @!UP0 UIMAD UR6, UR9, UR6, UR7 ;  /* 0x00000006090682a4 */ /* 0x000fe4000f8e0207 */
[----:B------:R-:W-:Y:S02]  /*1410*/  @!UP0 UIMAD UR4, UR8, UR21, UR5 ;  /* 0x00000015080482a4 */ /* 0x000fe4000f8e0205 */
[----:B------:R-:W-:Y:S02]  /*1420*/  UIMAD UR16, UR27, UR11, UR16 ;  /* 0x0000000b1b1072a4 */ /* 0x000fe4000f8e0210 */
[----:B------:R-:W-:Y:S01]  /*1430*/  UIMAD UR20, UR4, UR14, UR20 ;  /* 0x0000000e041472a4 */ /* 0x000fe2000f8e0214 */
[----:B------:R-:W-:Y:S02]  /*1440*/  @!UP0 UMOV UR5, UR6 ;  /* 0x0000000600058c82 */ /* 0x000fe40008000000 */
[----:B------:R-:W-:-:S12]  /*1450*/  UIMAD UR16, UR5, UR27, UR16 ;  /* 0x0000001b051072a4 */ /* 0x000fd8000f8e0210 */
.L_x_18:
[----:B------:R-:W-:Y:S02]  /*1460*/  UISETP.NE.AND UP1, UPT, UR28, 0x1, UPT ;  /* 0x000000011c00788c */ /* 0x000fe4000bf25270 */
[----:B------:R-:W-:Y:S02]  /*1470*/  UISETP.NE.AND UP0, UPT, UR17, 0x2, UPT ;  /* 0x000000021100788c */ /* 0x000fe4000bf05270 */
[----:B------:R-:W-:-:S05]  /*1480*/  ULOP3.LUT UR24, UR26, 0x800, URZ, 0xc0, !UPT ;  /* 0x000008001a187892 */ /* 0x000fca000f8ec0ff */
[----:B------:R-:W-:Y:S07]  /*1490*/  BRA.U UP1, `(.L_x_19) ;  /* 0x0000000101447547 */ /* 0x000fee000b800000 */
[----:B------:R-:W1:Y:S01]  /*14a0*/  LDCU.128 UR8, c[0x0][0xb10] ;  /* 0x00016200ff0877ac */ /* 0x000e620008000c00 */
[----:B------:R-:W2:Y:S01]  /*14b0*/  LDCU UR12, c[0x0][0xb0c] ;  /* 0x00016180ff0c77ac */ /* 0x000ea20008000800 */
[----:B------:R-:W3:Y:S01]  /*14c0*/  LDCU UR13, c[0x0][0xb20] ;  /* 0x00016400ff0d77ac */ /* 0x000ee20008000800 */
[----:B-1----:R-:W-:Y:S02]  /*14d0*/  UIMAD.WIDE.U32 UR6, UR16, UR8, URZ ;  /* 0x00000008100672a5 */ /* 0x002fe4000f8e00ff */
[----:B------:R-:W-:Y:S02]  /*14e0*/  UIMAD.WIDE.U32 UR4, UR20, UR11, URZ ;  /* 0x0000000b140472a5 */ /* 0x000fe4000f8e00ff */
[----:B--2---:R-:W-:Y:S02]  /*14f0*/  UISETP.NE.AND UP2, UPT, UR12, 0x1, UPT ;  /* 0x000000010c00788c */ /* 0x004fe4000bf45270 */
[----:B------:R-:W-:Y:S01]  /*1500*/  UISETP.NE.AND UP1, UPT, UR10, 0x1, UPT ;  /* 0x000000010a00788c */ /* 0x000fe2000bf25270 */
[----:B------:R-:W-:-:S02]  /*1510*/  UMOV UR6, UR7 ;  /* 0x0000000700067c82 */ /* 0x000fc40008000000 */
[----:B------:R-:W-:Y:S01]  /*1520*/  UMOV UR4, UR5 ;  /* 0x0000000500047c82 */ /* 0x000fe20008000000 */
[----:B------:R-:W-:Y:S02]  /*1530*/  USHF.R.U32.HI UR6, URZ, UR9, UR6 ;  /* 0x00000009ff067299 */ /* 0x000fe40008011606 */
[----:B---3--:R-:W-:Y:S02]  /*1540*/  USHF.R.U32.HI UR4, URZ, UR13, UR4 ;  /* 0x0000000dff047299 */ /* 0x008fe40008011604 */
[----:B------:R-:W-:Y:S02]  /*1550*/  USEL UR5, UR16, UR6, !UP2 ;  /* 0x0000000610057287 */ /* 0x000fe4000d000000 */
[----:B------:R-:W-:-:S04]  /*1560*/  USEL UR4, UR20, UR4, !UP1 ;  /* 0x0000000414047287 */ /* 0x000fc8000c800000 */
[----:B------:R-:W-:Y:S02]  /*1570*/  UIADD3 UR6, UPT, UPT, UR5, -UR4, URZ ;  /* 0x8000000405067290 */ /* 0x000fe4000fffe0ff */
[----:B------:R-:W-:Y:S02]  /*1580*/  UIADD3 UR4, UPT, UPT, -UR5, UR4, URZ ;  /* 0x0000000405047290 */ /* 0x000fe4000fffe1ff */
[----:B------:R-:W-:Y:S02]  /*1590*/  UIMAD UR20, UR6, UR10, UR20 ;  /* 0x0000000a061472a4 */ /* 0x000fe4000f8e0214 */
[----:B------:R-:W-:-:S12]  /*15a0*/  UIMAD UR16, UR4, UR12, UR16 ;  /* 0x0000000c041072a4 */ /* 0x000fd8000f8e0210 */
.L_x_19:
[----:B------:R-:W-:Y:S05]  /*15b0*/  BRA.U !UP5, `(.L_x_20) ;  /* 0x000000010d0c7547 */ /* 0x000fea000b800000 */
[----:B------:R-:W-:Y:S01]  /*15c0*/  UCGABAR_WAIT ;  /* 0x0000000000007dc7 */ /* 0x000fe20008000000 */
[----:B------:R-:W-:Y:S01]  /*15d0*/  CCTL.IVALL ;  /* 0x00000000ff00798f */ /* 0x000fe20002000000 */
[----:B------:R-:W-:Y:S05]  /*15e0*/  BRA `(.L_x_21) ;  /* 0x0000000000047947 */ /* 0x000fea0003800000 */
.L_x_20:
[----:B------:R-:W-:Y:S06]  /*15f0*/  BAR.SYNC.DEFER_BLOCKING 0x0 ;  /* 0x0000000000007b1d */ /* 0x000fec0000010000 */
.L_x_21:
[----:B------:R-:W-:Y:S05]  /*1600*/  BRA.U UP0, `(.L_x_22) ;  /* 0x0000001100a07547 */ /* 0x000fea000b800000 */
[----:B------:R-:W1:Y:S01]  /*1610*/  LDCU UR6, c[0x0][0x38c] ;  /* 0x00007180ff0677ac */ /* 0x000e620008000800 */
[----:B------:R-:W-:Y:S01]  /*1620*/  PLOP3.LUT P1, PT, PT, PT, UP3, 0x80, 0x8 ;  /* 0x000000000008781c */ /* 0x000fe20003f2f038 */
[----:B------:R-:W-:Y:S01]  /*1630*/  IMAD.MOV.U32 R12, RZ, RZ, 0x1 ;  /* 0x00000001ff0c7424 */ /* 0x000fe200078e00ff */
[----:B------:R-:W-:Y:S01]  /*1640*/  ISETP.EQ.OR P2, PT, R0, RZ, P3 ;  /* 0x000000ff0000720c */ /* 0x000fe20001f42670 */
[----:B------:R-:W-:Y:S01]  /*1650*/  UISETP.NE.AND UP1, UPT, UR17, URZ, UPT ;  /* 0x000000ff1100728c */ /* 0x000fe2000bf25270 */
[----:B------:R-:W-:Y:S02]  /*1660*/  PLOP3.LUT P1, PT, P1, PT, PT, 0x8, 0x80 ;  /* 0x000000000080781c */ /* 0x000fe40000f2e170 */
[----:B------:R-:W-:Y:S01]  /*1670*/  CS2R R10, SRZ ;  /* 0x00000000000a7805 */ /* 0x000fe2000001ff00 */
[----:B------:R-:W-:Y:S01]  /*1680*/  IMAD.MOV.U32 R9, RZ, RZ, RZ ;  /* 0x000000ffff097224 */ /* 0x000fe200078e00ff */
[----:B------:R-:W2:Y:S01]  /*1690*/  LDCU UR39, c[0x0][0x370] ;  /* 0x00006e00ff2777ac */ /* 0x000ea20008000800 */
[----:B------:R-:W-:Y:S01]  /*16a0*/  IMAD.MOV.U32 R8, RZ, RZ, 0x1 ;  /* 0x00000001ff087424 */ /* 0x000fe200078e00ff */
[----:B------:R-:W-:Y:S01]  /*16b0*/  USEL UR25, UR43, 0x2, UP1 ;  /* 0x000000022b197887 */ /* 0x000fe20008800000 */
[----:B------:R-:W3:Y:S01]  /*16c0*/  LDCU.64 UR28, c[0x0][0x348] ;  /* 0x00006900ff1c77ac */ /* 0x000ee20008000a00 */
[----:B-1----:R-:W-:-:S02]  /*16d0*/  UIADD3 UR5, UPT, UPT, UR6, 0x1f, URZ ;  /* 0x0000001f06057890 */ /* 0x002fc4000fffe0ff */
[----:B------:R-:W-:Y:S02]  /*16e0*/  USHF.R.U32.HI UR44, URZ, 0x5, UR24 ;  /* 0x00000005ff2c7899 */ /* 0x000fe40008011618 */
[----:B------:R-:W-:Y:S02]  /*16f0*/  USHF.R.S32.HI UR4, URZ, 0x1f, UR5 ;  /* 0x0000001fff047899 */ /* 0x000fe40008011405 */
[----:B------:R-:W-:Y:S02]  /*1700*/  UIADD3 UR46, UPT, UPT, UR6, 0x3e, URZ ;  /* 0x0000003e062e7890 */ /* 0x000fe4000fffe0ff */
[----:B------:R-:W-:Y:S01]  /*1710*/  ULEA.HI UR4, UR4, UR5, URZ, 0x5 ;  /* 0x0000000504047291 */ /* 0x000fe2000f8f28ff */
[----:B------:R-:W1:Y:S03]  /*1720*/  LDCU UR38, c[0x0][0x374] ;  /* 0x00006e80ff2677ac */ /* 0x000e660008000800 */
[----:B------:R-:W-:-:S02]  /*1730*/  USHF.R.S32.HI UR41, URZ, 0x5, UR4 ;  /* 0x00000005ff297899 */ /* 0x000fc40008011404 */
[----:B------:R-:W-:Y:S02]  /*1740*/  UIADD3 UR4, UPT, UPT, UR6, -0x1, URZ ;  /* 0xffffffff06047890 */ /* 0x000fe4000fffe0ff */
[----:B------:R-:W-:Y:S02]  /*1750*/  UISETP.LT.U32.AND UP0, UPT, UR41, 0x3, UPT ;  /* 0x000000032900788c */ /* 0x000fe4000bf01070 */
[----:B------:R-:W-:Y:S02]  /*1760*/  UISETP.GE.U32.AND UP2, UPT, UR4, -0x3f, UPT ;  /* 0xffffffc10400788c */ /* 0x000fe4000bf46070 */
[----:B------:R-:W-:Y:S01]  /*1770*/  USEL UR40, UR41, 0x3, UP0 ;  /* 0x0000000329287887 */ /* 0x000fe20008000000 */
[----:B------:R-:W-:-:S03]  /*1780*/  UMOV UR5, URZ ;  /* 0x000000ff00057c82 */ /* 0x000fc60008000000 */
[----:B------:R-:W-:Y:S02]  /*1790*/  UIADD3 UR21, UPT, UPT, UR40, -0x1, URZ ;  /* 0xffffffff28157890 */ /* 0x000fe4000fffe0ff */
[----:B------:R-:W-:-:S03]  /*17a0*/  UIADD3 UR43, UPT, UPT, UR41, -UR40, URZ ;  /* 0x80000028292b7290 */ /* 0x000fc6000fffe0ff */
[----:B------:R-:W-:-:S04]  /*17b0*/  @UP2 UIADD3 UR21, UPT, UPT, UR40, URZ, URZ ;  /* 0x000000ff28152290 */ /* 0x000fc8000fffe0ff */
[----:B-123--:R-:W-:-:S12]  /*17c0*/  UIADD3 UR21, UPT, UPT, UR21, 0x1, URZ ;  /* 0x0000000115157890 */ /* 0x00efd8000fffe0ff */
.L_x_42:
[----:B------:R-:W-:Y:S01]  /*17d0*/  UISETP.NE.AND UP0, UPT, UR45, URZ, UPT ;  /* 0x000000ff2d00728c */ /* 0x000fe2000bf05270 */
[----:B-1----:R-:W1:Y:S08]  /*17e0*/  S2UR UR45, SR_CgaCtaId ;  /* 0x00000000002d79c3 */ /* 0x002e700000008800 */
[----:B------:R-:W-:Y:S05]  /*17f0*/  BRA.U UP0, `(.L_x_23) ;  /* 0x0000000100347547 */ /* 0x000fea000b800000 */
[----:B------:R-:W2:Y:S01]  /*1800*/  S2R R0, SR_CgaCtaId ;  /* 0x0000000000007919 */ /* 0x000ea20000008800 */
[----:B------:R-:W-:Y:S02]  /*1810*/  MOV R3, 0x400 ;  /* 0x0000040000037802 */ /* 0x000fe40000000f00 */
[----:B------:R-:W-:Y:S02]  /*1820*/  SHF.L.U32 R2, R8, 0x1f, RZ ;  /* 0x0000001f08027819 */ /* 0x000fe400000006ff */
[----:B--2---:R-:W-:-:S05]  /*1830*/  LEA R0, R0, R3, 0x18 ;  /* 0x0000000300007211 */ /* 0x004fca00078ec0ff */
[----:B------:R-:W-:-:S04]  /*1840*/  IMAD R3, R9, 0x8, R0 ;  /* 0x0000000809037824 */ /* 0x000fc800078e0200 */
[----:B------:R-:W2:Y:S02]  /*1850*/  SYNCS.PHASECHK.TRANS64.TRYWAIT P0, [R3+URZ+0xd0], R2 ;  /* 0x0000d002030075a7 */ /* 0x000ea400080011ff */
[----:B--2---:R-:W-:Y:S05]  /*1860*/  @!P0 BRA `(.L_x_24) ;  /* 0x0000009c00488947 */ /* 0x004fea0003800000 */
.L_x_129:
[----:B------:R-:W-:Y:S01]  /*1870*/  VIADD R9, R9, 0x1 ;  /* 0x0000000109097836 */ /* 0x000fe20000000000 */
[----:B------:R2:W-:Y:S04]  /*1880*/  SYNCS.ARRIVE.TRANS64.A1T0 RZ, [R3+URZ+0xc0], RZ ;  /* 0x0000c0ff03ff79a7 */ /* 0x0005e800081000ff */
[----:B------:R-:W-:-:S04]  /*1890*/  ISETP.NE.AND P0, PT, R9, 0x2, PT ;  /* 0x000000020900780c */ /* 0x000fc80003f05270 */
[----:B------:R-:W-:Y:S02]  /*18a0*/  SEL R9, R9, RZ, P0 ;  /* 0x000000ff09097207 */ /* 0x000fe40000000000 */
[----:B--2---:R-:W-:-:S04]  /*18b0*/  SEL R3, RZ, 0x1, P0 ;  /* 0x00000001ff037807 */ /* 0x004fc80000000000 */
[----:B------:R-:W-:-:S07]  /*18c0*/  LOP3.LUT R8, R8, R3, RZ, 0x3c, !PT ;  /* 0x0000000308087212 */ /* 0x000fce00078e3cff */
.L_x_23:
[----:B------:R-:W-:Y:S01]  /*18d0*/  UMOV UR6, 0x400 ;  /* 0x0000040000067882 */ /* 0x000fe20000000000 */
[----:B------:R-:W-:Y:S01]  /*18e0*/  SHF.L.U32 R0, R12, 0x1f, RZ ;  /* 0x0000001f0c007819 */ /* 0x000fe200000006ff */
[----:B-1----:R-:W-:Y:S02]  /*18f0*/  ULEA UR6, UR45, UR6, 0x18 ;  /* 0x000000062d067291 */ /* 0x002fe4000f8ec0ff */
[----:B------:R-:W-:Y:S02]  /*1900*/  UISETP.GE.U32.AND UP0, UPT, UR46, 0x3f, UPT ;  /* 0x0000003f2e00788c */ /* 0x000fe4000bf06070 */
[----:B------:R-:W-:Y:S02]  /*1910*/  ULEA UR4, UR5, UR6, 0x3 ;  /* 0x0000000605047291 */ /* 0x000fe4000f8e18ff */
[----:B------:R-:W-:Y:S02]  /*1920*/  USHF.L.U32 UR11, UR20, 0x8, URZ ;  /* 0x00000008140b7899 */ /* 0x000fe400080006ff */
[----:B------:R-:W-:Y:S01]  /*1930*/  ULEA UR35, UR16, UR44, 0x7 ;  /* 0x0000002c10237291 */ /* 0x000fe2000f8e38ff */
[----:B------:R-:W-:-:S04]  /*1940*/  UMOV UR13, URZ ;  /* 0x000000ff000d7c82 */ /* 0x000fc80008000000 */
[----:B------:R1:W2:Y:S01]  /*1950*/  SYNCS.PHASECHK.TRANS64.TRYWAIT P0, [UR4+0x18], R0 ;  /* 0x00001800ff0075a7 */ /* 0x0002a20008001104 */
[----:B------:R-:W-:Y:S06]  /*1960*/  BRA.U !UP0, `(.L_x_25) ;  /* 0x0000000108bc7547 */ /* 0x000fec000b800000 */
[----:B------:R-:W-:Y:S01]  /*1970*/  UMOV UR7, URZ ;  /* 0x000000ff00077c82 */ /* 0x000fe20008000000 */
[----:B------:R-:W-:-:S05]  /*1980*/  UMOV UR4, UR5 ;  /* 0x0000000500047c82 */ /* 0x000fca0008000000 */
.L_x_31:
[----:B------:R-:W-:Y:S01]  /*1990*/  ULEA UR33, UR4, UR6, 0x3 ;  /* 0x0000000604217291 */ /* 0x000fe2000f8e18ff */
[----:B--2---:R-:W-:Y:S01]  /*19a0*/  @!P3 MOV R2, 0x3000 ;  /* 0x000030000002b802 */ /* 0x004fe20000000f00 */
[----:B--2-4-:R-:W-:Y:S10]  /*19b0*/  @P0 BRA `(.L_x_26) ;  /* 0x00000000000c0947 */ /* 0x014ff40003800000 */
[----:B------:R-:W-:-:S04]  /*19c0*/  SHF.L.U32 R3, R12, 0x1f, RZ ;  /* 0x0000001f0c037819 */ /* 0x000fc800000006ff */
[----:B------:R-:W2:Y:S02]  /*19d0*/  SYNCS.PHASECHK.TRANS64.TRYWAIT P0, [UR33+0x18], R3 ;  /* 0x00001803ff0075a7 */ /* 0x000ea40008001121 */
[----:B--2---:R-:W-:Y:S05]  /*19e0*/  @!P0 BRA `(.L_x_27) ;  /* 0x0000009800fc8947 */ /* 0x004fea0003800000 */
.L_x_26:
[----:B------:R2:W-:Y:S01]  /*19f0*/  @!P3 SYNCS.ARRIVE.TRANS64 RZ, [UR33], R2 ;  /* 0x00000002ffffb9a7 */ /* 0x0005e20008000021 */
[----:B------:R-:W-:-:S04]  /*1a00*/  ULOP3.LUT UR5, UR25, 0x2, URZ, 0xfc, !UPT ;  /* 0x0000000219057892 */ /* 0x000fc8000f8efcff */
[----:B------:R-:W-:-:S09]  /*1a10*/  UISETP.NE.AND UP0, UPT, UR5, 0x2, UPT ;  /* 0x000000020500788c */ /* 0x000fd2000bf05270 */
[----:B------:R-:W-:Y:S05]  /*1a20*/  BRA.U UP0, `(.L_x_28) ;  /* 0x0000000100047547 */ /* 0x000fea000b800000 */
[----:B------:R-:W-:Y:S05]  /*1a30*/  BPT.TRAP 0x1 ;  /* 0x000000040000795c */ /* 0x000fea0000300000 */
.L_x_28:
[----:B------:R-:W-:Y:S04]  /*1a40*/  BSSY.RECONVERGENT B0, `(.L_x_29) ;  /* 0x0000003000007945 */ /* 0x000fe80003800200 */
[----:B------:R-:W-:Y:S05]  /*1a50*/  @P2 BRA `(.L_x_30) ;  /* 0x0000000000042947 */ /* 0x000fea0003800000 */
[----:B------:R-:W-:Y:S05]  /*1a60*/  BPT.TRAP 0x1 ;  /* 0x000000040000795c */ /* 0x000fea0000300000 */
.L_x_30:
[----:B------:R-:W-:Y:S05]  /*1a70*/  BSYNC.RECONVERGENT B0 ;  /* 0x0000000000007941 */ /* 0x000fea0003800200 */
.L_x_29:
[----:B------:R-:W-:Y:S02]  /*1a80*/  UIADD3 UR5, UPT, UPT, UR4, 0x1, URZ ;  /* 0x0000000104057890 */ /* 0x000fe4000fffe0ff */
[----:B------:R-:W-:Y:S02]  /*1a90*/  ULEA UR32, UR4, UR24, 0xc ;  /* 0x0000001804207291 */ /* 0x000fe4000f8e60ff */
[----:B------:R-:W-:Y:S02]  /*1aa0*/  UISETP.NE.AND UP0, UPT, UR5, 0x3, UPT ;  /* 0x000000030500788c */ /* 0x000fe4000bf05270 */
[----:B------:R-:W-:Y:S02]  /*1ab0*/  UIADD3 UR16, UP1, UPT, UR28, 0x80, URZ ;  /* 0x000000801c107890 */ /* 0x000fe4000ff3e0ff */
[----:B------:R-:W-:Y:S02]  /*1ac0*/  USEL UR9, URZ, 0x1, UP0 ;  /* 0x00000001ff097887 */ /* 0x000fe40008000000 */
[----:B------:R-:W-:-:S02]  /*1ad0*/  USEL UR5, UR5, URZ, UP0 ;  /* 0x000000ff05057287 */ /* 0x000fc40008000000 */
[----:B------:R-:W-:Y:S02]  /*1ae0*/  UIADD3 UR14, UP0, UPT, UR28, 0x180, URZ ;  /* 0x000001801c0e7890 */ /* 0x000fe4000ff1e0ff */
[----:B------:R-:W-:Y:S01]  /*1af0*/  ULEA UR8, UR5, UR6, 0x3 ;  /* 0x0000000605087291 */ /* 0x000fe2000f8e18ff */
[----:B------:R-:W-:Y:S01]  /*1b00*/  LOP3.LUT R12, R12, UR9, RZ, 0x3c, !PT ;  /* 0x000000090c0c7c12 */ /* 0x000fe2000f8e3cff */
[----:B------:R-:W-:Y:S02]  /*1b10*/  USHF.L.U32 UR34, UR7, 0x5, URZ ;  /* 0x0000000507227899 */ /* 0x000fe400080006ff */
[----:B------:R-:W-:Y:S01]  /*1b20*/  UIADD3.X UR17, UPT, UPT, URZ, UR29, URZ, UP1, !UPT ;  /* 0x0000001dff117290 */ /* 0x000fe20008ffe4ff */
[----:B-1----:R-:W-:Y:S01]  /*1b30*/  SHF.L.U32 R0, R12, 0x1f, RZ ;  /* 0x0000001f0c007819 */ /* 0x002fe200000006ff */
[----:B------:R-:W-:Y:S02]  /*1b40*/  UIADD3 UR32, UPT, UPT, UR6, 0xc400, UR32 ;  /* 0x0000c40006207890 */ /* 0x000fe4000fffe020 */
[----:B------:R-:W-:Y:S01]  /*1b50*/  UIADD3.X UR15, UPT, UPT, URZ, UR29, URZ, UP0, !UPT ;  /* 0x0000001dff0f7290 */ /* 0x000fe200087fe4ff */
[----:B------:R3:W4:Y:S01]  /*1b60*/  SYNCS.PHASECHK.TRANS64.TRYWAIT P0, [UR8+0x18], R0 ;  /* 0x00001800ff0075a7 */ /* 0x0007220008001108 */
[----:B------:R-:W-:Y:S01]  /*1b70*/  ULEA UR8, UR4, UR6, 0xd ;  /* 0x0000000604087291 */ /* 0x000fe2000f8e68ff */
[----:B------:R-:W-:Y:S01]  /*1b80*/  UMOV UR13, 0x30000 ;  /* 0x00030000000d7882 */ /* 0x000fe20000000000 */
[----:B------:R-:W-:-:S02]  /*1b90*/  UMOV UR18, 0x0 ;  /* 0x0000000000127882 */ /* 0x000fc40000000000 */
[----:B------:R-:W-:Y:S01]  /*1ba0*/  UIADD3 UR8, UPT, UPT, UR8, 0xf400, URZ ;  /* 0x0000f40008087890 */ /* 0x000fe2000fffe0ff */
[----:B------:R-:W-:Y:S01]  /*1bb0*/  UMOV UR19, 0x10000000 ;  /* 0x1000000000137882 */ /* 0x000fe20000000000 */
[----:B------:R-:W-:Y:S01]  /*1bc0*/  UMOV UR12, UR36 ;  /* 0x00000024000c7c82 */ /* 0x000fe20008000000 */
[----:B------:R-:W-:Y:S01]  /*1bd0*/  UMOV UR9, UR33 ;  /* 0x0000002100097c82 */ /* 0x000fe20008000000 */
[----:B------:R-:W-:Y:S01]  /*1be0*/  UMOV UR10, UR34 ;  /* 0x00000022000a7c82 */ /* 0x000fe20008000000 */
[----:B------:R1:W-:Y:S01]  /*1bf0*/  UTMALDG.3D.MULTICAST [UR32], [UR16], UR13, desc[UR18] ;  /* 0x00001220100073b4 */ /* 0x0003e2000801180d */
[----:B------:R-:W-:Y:S01]  /*1c00*/  UIADD3 UR7, UPT, UPT, UR7, 0x1, URZ ;  /* 0x0000000107077890 */ /* 0x000fe2000fffe0ff */
[----:B------:R-:W-:-:S03]  /*1c10*/  UMOV UR4, UR5 ;  /* 0x0000000500047c82 */ /* 0x000fc60008000000 */
[----:B------:R-:W-:Y:S01]  /*1c20*/  UISETP.NE.AND UP0, UPT, UR7, UR21, UPT ;  /* 0x000000150700728c */ /* 0x000fe2000bf05270 */
[----:B------:R3:W-:Y:S01]  /*1c30*/  UTMALDG.3D [UR8], [UR14], desc[UR18] ;  /* 0x000012080e0075b4 */ /* 0x0007e20008011000 */
[----:B-1----:R-:W-:-:S07]  /*1c40*/  UMOV UR13, UR21 ;  /* 0x00000015000d7c82 */ /* 0x002fce0008000000 */
[----:B---3--:R-:W-:Y:S05]  /*1c50*/  BRA.U UP0, `(.L_x_31) ;  /* 0xfffffffd004c7547 */ /* 0x008fea000b83ffff */
.L_x_25:
[----:B------:R-:W-:Y:S01]  /*1c60*/  ULEA UR4, UR5, UR6, 0x3 ;  /* 0x0000000605047291 */ /* 0x000fe2000f8e18ff */
[----:B-1----:R-:W-:Y:S01]  /*1c70*/  SHF.L.U32 R0, R12, 0x1f, RZ ;  /* 0x0000001f0c007819 */ /* 0x002fe200000006ff */
[----:B------:R-:W-:Y:S01]  /*1c80*/  @!P1 SYNCS.ARRIVE.TRANS64.A1T0 RZ, [UR6+0x78], RZ ;  /* 0x000078ffffff99a7 */ /* 0x000fe20008100006 */
[----:B------:R-:W-:-:S06]  /*1c90*/  UISETP.GT.AND UP0, UPT, UR41, UR40, UPT ;  /* 0x000000282900728c */ /* 0x000fcc000bf04270 */
[----:B--2-4-:R1:W2:Y:S03]  /*1ca0*/  SYNCS.PHASECHK.TRANS64.TRYWAIT P0, [UR4+0x18], R0 ;  /* 0x00001800ff0075a7 */ /* 0x0142a60008001104 */
[----:B------:R-:W-:Y:S05]  /*1cb0*/  BRA.U !UP0, `(.L_x_32) ;  /* 0x0000000108c07547 */ /* 0x000fea000b800000 */
[----:B------:R-:W-:Y:S01]  /*1cc0*/  UIADD3 UR26, UPT, UPT, UR43, UR13, URZ ;  /* 0x0000000d2b1a7290 */ /* 0x000fe2000fffe0ff */
[----:B------:R-:W-:-:S11]  /*1cd0*/  UMOV UR4, UR5 ;  /* 0x0000000500047c82 */ /* 0x000fd60008000000 */
.L_x_38:
[----:B------:R-:W-:Y:S01]  /*1ce0*/  ULEA UR17, UR4, UR6, 0x3 ;  /* 0x0000000604117291 */ /* 0x000fe2000f8e18ff */
[----:B--2---:R-:W-:Y:S01]  /*1cf0*/  @!P3 MOV R2, 0x3000 ;  /* 0x000030000002b802 */ /* 0x004fe20000000f00 */
[----:B--2-4-:R-:W-:Y:S10]  /*1d00*/  @P0 BRA `(.L_x_33) ;  /* 0x00000000000c0947 */ /* 0x014ff40003800000 */
[----:B------:R-:W-:-:S04]  /*1d10*/  SHF.L.U32 R3, R12, 0x1f, RZ ;  /* 0x0000001f0c037819 */ /* 0x000fc800000006ff */
[----:B------:R-:W2:Y:S02]  /*1d20*/  SYNCS.PHASECHK.TRANS64.TRYWAIT P0, [UR17+0x18], R3 ;  /* 0x00001803ff0075a7 */ /* 0x000ea40008001111 */
[----:B--2---:R-:W-:Y:S05]  /*1d30*/  @!P0 BRA `(.L_x_34) ;  /* 0x0000009800408947 */ /* 0x004fea0003800000 */
.L_x_33:
[----:B------:R2:W-:Y:S01]  /*1d40*/  @!P3 SYNCS.ARRIVE.TRANS64 RZ, [UR17], R2 ;  /* 0x00000002ffffb9a7 */ /* 0x0005e20008000011 */
[----:B------:R-:W-:-:S04]  /*1d50*/  ULOP3.LUT UR5, UR25, 0x2, URZ, 0xfc, !UPT ;  /* 0x0000000219057892 */ /* 0x000fc8000f8efcff */
[----:B------:R-:W-:-:S09]  /*1d60*/  UISETP.NE.AND UP0, UPT, UR5, 0x2, UPT ;  /* 0x000000020500788c */ /* 0x000fd2000bf05270 */
[----:B------:R-:W-:Y:S05]  /*1d70*/  BRA.U UP0, `(.L_x_35) ;  /* 0x0000000100047547 */ /* 0x000fea000b800000 */
[----:B------:R-:W-:Y:S05]  /*1d80*/  BPT.TRAP 0x1 ;  /* 0x000000040000795c */ /* 0x000fea0000300000 */
.L_x_35:
[----:B------:R-:W-:Y:S04]  /*1d90*/  BSSY.RECONVERGENT B0, `(.L_x_36) ;  /* 0x0000003000007945 */ /* 0x000fe80003800200 */
[----:B------:R-:W-:Y:S05]  /*1da0*/  @P2 BRA `(.L_x_37) ;  /* 0x0000000000042947 */ /* 0x000fea0003800000 */
[----:B------:R-:W-:Y:S05]  /*1db0*/  BPT.TRAP 0x1 ;  /* 0x000000040000795c */ /* 0x000fea0000300000 */
.L_x_37:
[----:B------:R-:W-:Y:S05]  /*1dc0*/  BSYNC.RECONVERGENT B0 ;  /* 0x0000000000007941 */ /* 0x000fea0003800200 */
.L_x_36:
[----:B------:R-:W-:Y:S02]  /*1dd0*/  UIADD3 UR5, UPT, UPT, UR4, 0x1, URZ ;  /* 0x0000000104057890 */ /* 0x000fe4000fffe0ff */
[----:B------:R-:W-:Y:S02]  /*1de0*/  ULEA UR16, UR4, UR24, 0xc ;  /* 0x0000001804107291 */ /* 0x000fe4000f8e60ff */
[----:B------:R-:W-:Y:S02]  /*1df0*/  UISETP.NE.AND UP0, UPT, UR5, 0x3, UPT ;  /* 0x000000030500788c */ /* 0x000fe4000bf05270 */
[----:B------:R-:W-:Y:S02]  /*1e00*/  UIADD3 UR22, UP1, UPT, UR28, 0x80, URZ ;  /* 0x000000801c167890 */ /* 0x000fe4000ff3e0ff */
[----:B------:R-:W-:Y:S02]  /*1e10*/  USEL UR8, URZ, 0x1, UP0 ;  /* 0x00000001ff087887 */ /* 0x000fe40008000000 */
[----:B------:R-:W-:-:S02]  /*1e20*/  USEL UR5, UR5, URZ, UP0 ;  /* 0x000000ff05057287 */ /* 0x000fc40008000000 */
[----:B------:R-:W-:Y:S02]  /*1e30*/  UIADD3 UR14, UP0, UPT, UR28, 0x180, URZ ;  /* 0x000001801c0e7890 */ /* 0x000fe4000ff1e0ff */
[----:B------:R-:W-:Y:S01]  /*1e40*/  LOP3.LUT R12, R12, UR8, RZ, 0x3c, !PT ;  /* 0x000000080c0c7c12 */ /* 0x000fe2000f8e3cff */
[----:B------:R-:W-:Y:S02]  /*1e50*/  ULEA UR7, UR5, UR6, 0x3 ;  /* 0x0000000605077291 */ /* 0x000fe4000f8e18ff */
[----:B------:R-:W-:Y:S01]  /*1e60*/  ULEA UR8, UR4, UR6, 0xd ;  /* 0x0000000604087291 */ /* 0x000fe2000f8e68ff */
[----:B-1----:R-:W-:Y:S01]  /*1e70*/  SHF.L.U32 R0, R12, 0x1f, RZ ;  /* 0x0000001f0c007819 */ /* 0x002fe200000006ff */
[----:B------:R-:W-:Y:S02]  /*1e80*/  USHF.L.U32 UR18, UR13, 0x5, URZ ;  /* 0x000000050d127899 */ /* 0x000fe400080006ff */
[----:B------:R-:W-:Y:S02]  /*1e90*/  UIADD3 UR16, UPT, UPT, UR6, 0xc400, UR16 ;  /* 0x0000c40006107890 */ /* 0x000fe4000fffe010 */
[----:B------:R-:W-:Y:S01]  /*1ea0*/  UIADD3.X UR23, UPT, UPT, URZ, UR29, URZ, UP1, !UPT ;  /* 0x0000001dff177290 */ /* 0x000fe20008ffe4ff */
[----:B------:R3:W4:Y:S01]  /*1eb0*/  SYNCS.PHASECHK.TRANS64.TRYWAIT P0, [UR7+0x18], R0 ;  /* 0x00001800ff0075a7 */ /* 0x0007220008001107 */
[----:B------:R-:W-:-:S02]  /*1ec0*/  UIADD3 UR8, UPT, UPT, UR8, 0xf400, URZ ;  /* 0x0000f40008087890 */ /* 0x000fc4000fffe0ff */
[----:B------:R-:W-:Y:S01]  /*1ed0*/  UIADD3.X UR15, UPT, UPT, URZ, UR29, URZ, UP0, !UPT ;  /* 0x0000001dff0f7290 */ /* 0x000fe200087fe4ff */
[----:B------:R-:W-:Y:S01]  /*1ee0*/  UMOV UR7, 0x30000 ;  /* 0x0003000000077882 */ /* 0x000fe20000000000 */
[----:B------:R-:W-:Y:S01]  /*1ef0*/  UMOV UR30, 0x0 ;  /* 0x00000000001e7882 */ /* 0x000fe20000000000 */
[----:B------:R-:W-:Y:S01]  /*1f00*/  UMOV UR31, 0x10000000 ;  /* 0x10000000001f7882 */ /* 0x000fe20000000000 */
[----:B------:R-:W-:Y:S01]  /*1f10*/  UMOV UR19, UR35 ;  /* 0x0000002300137c82 */ /* 0x000fe20008000000 */
[----:B------:R-:W-:Y:S01]  /*1f20*/  UMOV UR20, UR36 ;  /* 0x0000002400147c82 */ /* 0x000fe20008000000 */
[----:B------:R-:W-:Y:S01]  /*1f30*/  UMOV UR12, UR36 ;  /* 0x00000024000c7c82 */ /* 0x000fe20008000000 */
[----:B------:R-:W-:Y:S01]  /*1f40*/  UMOV UR9, UR17 ;  /* 0x0000001100097c82 */ /* 0x000fe20008000000 */
[----:B------:R-:W-:Y:S01]  /*1f50*/  UMOV UR10, UR18 ;  /* 0x00000012000a7c82 */ /* 0x000fe20008000000 */
[----:B------:R3:W-:Y:S01]  /*1f60*/  UTMALDG.3D.MULTICAST [UR16], [UR22], UR7, desc[UR30] ;  /* 0x00001e10160073b4 */ /* 0x0007e20008011807 */
[----:B------:R-:W-:Y:S01]  /*1f70*/  UIADD3 UR13, UPT, UPT, UR13, 0x1, URZ ;  /* 0x000000010d0d7890 */ /* 0x000fe2000fffe0ff */
[----:B------:R-:W-:-:S03]  /*1f80*/  UMOV UR4, UR5 ;  /* 0x0000000500047c82 */ /* 0x000fc60008000000 */
[----:B------:R-:W-:Y:S01]  /*1f90*/  UISETP.NE.AND UP0, UPT, UR13, UR26, UPT ;  /* 0x0000001a0d00728c */ /* 0x000fe2000bf05270 */
[----:B------:R3:W-:Y:S08]  /*1fa0*/  UTMALDG.3D [UR8], [UR14], desc[UR30] ;  /* 0x00001e080e0075b4 */ /* 0x0007f00008011000 */
[----:B---3--:R-:W-:Y:S05]  /*1fb0*/  BRA.U UP0, `(.L_x_38) ;  /* 0xfffffffd00487547 */ /* 0x008fea000b83ffff */
.L_x_32:
[C---:B------:R-:W-:Y:S01]  /*1fc0*/  LEA R3, R11.reuse, UR6, 0x3 ;  /* 0x000000060b037c11 */ /* 0x040fe2000f8e18ff */
[----:B------:R-:W-:Y:S01]  /*1fd0*/  NOP ;  /* 0x0000000000007918 */ /* 0x000fe20000000000 */
[----:B-1----:R-:W-:Y:S02]  /*1fe0*/  SHF.L.U32 R0, R10, 0x1f, RZ ;  /* 0x0000001f0a007819 */ /* 0x002fe400000006ff */
[----:B------:R-:W-:Y:S02]  /*1ff0*/  LEA R5, R11, UR6, 0x4 ;  /* 0x000000060b057c11 */ /* 0x000fe4000f8e20ff */
[----:B--2-4-:R-:W1:Y:S02]  /*2000*/  SYNCS.PHASECHK.TRANS64.TRYWAIT P0, [R3+URZ+0x80], R0 ;  /* 0x00008000030075a7 */ /* 0x014e6400080011ff */
[----:B-1----:R-:W-:Y:S05]  /*2010*/  @!P0 BRA `(.L_x_39) ;  /* 0x0000009400a08947 */ /* 0x002fea0003800000 */
.L_x_132:
[----:B------:R-:W2:Y:S01]  /*2020*/  LDS.128 R4, [R5+0xf0] ;  /* 0x0000f00005047984 */ /* 0x000ea20000000c00 */
[----:B------:R-:W-:Y:S01]  /*2030*/  UISETP.GE.AND UP0, UPT, UR42, 0x1, UPT ;  /* 0x000000012a00788c */ /* 0x000fe2000bf06270 */
[----:B------:R-:W-:Y:S01]  /*2040*/  @!PT LDS RZ, [RZ] ;  /* 0x00000000fffff984 */ /* 0x000fe20000000800 */
[----:B------:R-:W-:Y:S01]  /*2050*/  @!PT LDS RZ, [RZ] ;  /* 0x00000000fffff984 */ /* 0x000fe20000000800 */
[----:B------:R-:W-:Y:S01]  /*2060*/  @!PT LDS RZ, [RZ] ;  /* 0x00000000fffff984 */ /* 0x000fe20000000800 */
[----:B------:R-:W-:Y:S01]  /*2070*/  @!PT LDS RZ, [RZ] ;  /* 0x00000000fffff984 */ /* 0x000fe20000000800 */
[----:B------:R3:W-:Y:S06]  /*2080*/  MEMBAR.ALL.CTA ;  /* 0x0000000000007992 */ /* 0x0007ec0000008000 */
[----:B---3--:R-:W3:Y:S01]  /*2090*/  FENCE.VIEW.ASYNC.S ;  /* 0x00000000000073c6 */ /* 0x008ee20000000000 */
[----:B--2---:R-:W-:-:S13]  /*20a0*/  LOP3.LUT P0, RZ, R6, 0x1, RZ, 0xc0, !PT ;  /* 0x0000000106ff7812 */ /* 0x004fda000780c0ff */
[----:B---3--:R-:W-:Y:S01]  /*20b0*/  VOTEU.ANY UP1, P0 ;  /* 0x0000000000ff7886 */ /* 0x008fe20000020100 */
[----:B------:R-:W-:-:S13]  /*20c0*/  PLOP3.LUT P0, PT, PT, PT, UP1, 0x80, 0x8 ;  /* 0x000000000008781c */ /* 0x000fda0003f0f018 */
[----:B-1----:R-:W-:Y:S02]  /*20d0*/  @P0 LOP3.LUT R0, R5, 0xffff, RZ, 0xc0, !PT ;  /* 0x0000ffff05000812 */ /* 0x002fe400078ec0ff */
[----:B------:R-:W-:Y:S02]  /*20e0*/  @P0 MOV R2, R4 ;  /* 0x0000000400020202 */ /* 0x000fe40000000f00 */
[----:B------:R-:W-:Y:S01]  /*20f0*/  @P0 R2UR UR7, R0 ;  /* 0x00000000000702ca */ /* 0x000fe200000e0000 */
[----:B------:R-:W-:Y:S01]  /*2100*/  VIADD R0, R3, 0x90 ;  /* 0x0000009003007836 */ /* 0x000fe20000000000 */
[----:B------:R-:W-:Y:S02]  /*2110*/  @P0 SHF.R.U32.HI R4, RZ, 0x10, R5 ;  /* 0x00000010ff040819 */ /* 0x000fe40000011605 */
[----:B------:R-:W-:Y:S02]  /*2120*/  @P0 R2UR UR8, R2 ;  /* 0x00000000020802ca */ /* 0x000fe400000e0000 */
[----:B------:R-:W-:-:S02]  /*2130*/  PRMT R0, RZ, 0x654, R0 ;  /* 0x00000654ff007816 */ /* 0x000fc40000000000 */
[----:B------:R-:W-:Y:S02]  /*2140*/  @P0 R2UR UR4, R4 ;  /* 0x00000000040402ca */ /* 0x000fe400000e0000 */
[----:B------:R1:W-:Y:S03]  /*2150*/  SYNCS.ARRIVE.TRANS64.RED.A1T0 RZ, [R0+URZ], RZ ;  /* 0x000000ff00ff79a7 */ /* 0x0003e600081004ff */
[----:B------:R-:W-:-:S04]  /*2160*/  @UP1 UMOV UR27, UR7 ;  /* 0x00000007001b1c82 */ /* 0x000fc80008000000 */
[----:B------:R-:W-:-:S04]  /*2170*/  @UP1 UMOV UR37, UR8 ;  /* 0x0000000800251c82 */ /* 0x000fc80008000000 */
[----:B------:R-:W-:Y:S01]  /*2180*/  @UP1 UMOV UR36, UR4 ;  /* 0x0000000400241c82 */ /* 0x000fe20008000000 */
[----:B------:R-:W-:Y:S05]  /*2190*/  BRA.U !UP0, `(.L_x_40) ;  /* 0x0000000108d47547 */ /* 0x000fea000b800000 */
[----:B------:R-:W2:Y:S01]  /*21a0*/  LDCU.128 UR12, c[0x0][0xb10] ;  /* 0x00016200ff0c77ac */ /* 0x000ea20008000c00 */
[----:B------:R-:W3:Y:S01]  /*21b0*/  LDCU UR26, c[0x0][0xb20] ;  /* 0x00016400ff1a77ac */ /* 0x000ee20008000800 */
[----:B------:R-:W4:Y:S01]  /*21c0*/  LDCU UR20, c[0x0][0xb0c] ;  /* 0x00016180ff1477ac */ /* 0x000f220008000800 */
[----:B------:R-:W1:Y:S01]  /*21d0*/  LDCU.64 UR10, c[0x0][0xb28] ;  /* 0x00016500ff0a77ac */ /* 0x000e620008000a00 */
[----:B------:R-:W-:Y:S02]  /*21e0*/  UISETP.NE.AND UP3, UPT, UR42, 0x1, UPT ;  /* 0x000000012a00788c */ /* 0x000fe4000bf65270 */
[----:B--2---:R-:W-:Y:S02]  /*21f0*/  UIMAD.WIDE.U32 UR16, UR38, UR15, URZ ;  /* 0x0000000f261072a5 */ /* 0x004fe4000f8e00ff */
[----:B------:R-:W-:Y:S02]  /*2200*/  UIMAD.WIDE.U32 UR8, UR39, UR12, URZ ;  /* 0x0000000c270872a5 */ /* 0x000fe4000f8e00ff */
[----:B------:R-:W-:-:S02]  /*2210*/  UISETP.NE.AND UP0, UPT, UR14, 0x1, UPT ;  /* 0x000000010e00788c */ /* 0x000fc4000bf05270 */
[----:B------:R-:W-:Y:S01]  /*2220*/  UIMAD.WIDE.U32 UR22, UR27, UR15, URZ ;  /* 0x0000000f1b1672a5 */ /* 0x000fe2000f8e00ff */
[----:B------:R-:W-:Y:S02]  /*2230*/  UMOV UR16, UR17 ;  /* 0x0000001100107c82 */ /* 0x000fe40008000000 */
[----:B------:R-:W-:Y:S01]  /*2240*/  UMOV UR8, UR9 ;  /* 0x0000000900087c82 */ /* 0x000fe20008000000 */
[----:B---3--:R-:W-:Y:S02]  /*2250*/  USHF.R.U32.HI UR16, URZ, UR26, UR16 ;  /* 0x0000001aff107299 */ /* 0x008fe40008011610 */
[----:B----4-:R-:W-:Y:S02]  /*2260*/  UISETP.NE.AND UP2, UPT, UR20, 0x1, UPT ;  /* 0x000000011400788c */ /* 0x010fe4000bf45270 */
[----:B------:R-:W-:Y:S02]  /*2270*/  USHF.R.U32.HI UR8, URZ, UR13, UR8 ;  /* 0x0000000dff087299 */ /* 0x000fe40008011608 */
[----:B------:R-:W-:-:S02]  /*2280*/  USEL UR7, UR38, UR16, !UP0 ;  /* 0x0000001026077287 */ /* 0x000fc4000c000000 */
[----:B------:R-:W-:Y:S02]  /*2290*/  USEL UR8, UR39, UR8, !UP2 ;  /* 0x0000000827087287 */ /* 0x000fe4000d000000 */
[----:B-1----:R-:W-:Y:S01]  /*22a0*/  UIMAD.WIDE.U32 UR16, UR7, UR10, URZ ;  /* 0x0000000a071072a5 */ /* 0x002fe2000f8e00ff */
[----:B------:R-:W-:Y:S01]  /*22b0*/  UMOV UR4, UR23 ;  /* 0x0000001700047c82 */ /* 0x000fe20008000000 */
[----:B------:R-:W-:Y:S02]  /*22c0*/  UIMAD.WIDE.U32 UR18, UR37, UR12, URZ ;  /* 0x0000000c251272a5 */ /* 0x000fe4000f8e00ff */
[----:B------:R-:W-:-:S03]  /*22d0*/  UIMAD.WIDE.U32 UR22, UR8, UR10, URZ ;  /* 0x0000000a081672a5 */ /* 0x000fc6000f8e00ff */
[----:B------:R-:W-:Y:S01]  /*22e0*/  UMOV UR16, UR17 ;  /* 0x0000001100107c82 */ /* 0x000fe20008000000 */
[----:B------:R-:W-:Y:S02]  /*22f0*/  USHF.R.U32.HI UR4, URZ, UR26, UR4 ;  /* 0x0000001aff047299 */ /* 0x000fe40008011604 */
[----:B------:R-:W-:Y:S01]  /*2300*/  @UP3 USHF.R.U32.HI UR7, URZ, UR11, UR16 ;  /* 0x0000000bff073299 */ /* 0x000fe20008011610 */
[----:B------:R-:W-:Y:S01]  /*2310*/  UMOV UR18, UR19 ;  /* 0x0000001300127c82 */ /* 0x000fe20008000000 */
[----:B------:R-:W-:Y:S01]  /*2320*/  UMOV UR22, UR23 ;  /* 0x0000001700167c82 */ /* 0x000fe20008000000 */
[----:B------:R-:W-:Y:S02]  /*2330*/  USHF.R.U32.HI UR13, URZ, UR13, UR18 ;  /* 0x0000000dff0d7299 */ /* 0x000fe40008011612 */
[----:B------:R-:W-:Y:S02]  /*2340*/  USEL UR4, UR27, UR4, !UP0 ;  /* 0x000000041b047287 */ /* 0x000fe4000c000000 */
[----:B------:R-:W-:-:S02]  /*2350*/  @UP3 USHF.R.U32.HI UR8, URZ, UR11, UR22 ;  /* 0x0000000bff083299 */ /* 0x000fc40008011616 */
[----:B------:R-:W-:Y:S02]  /*2360*/  UIMAD UR9, UR42, UR7, URZ ;  /* 0x000000072a0972a4 */ /* 0x000fe4000f8e02ff */
[----:B------:R-:W-:Y:S02]  /*2370*/  USEL UR7, UR37, UR13, !UP2 ;  /* 0x0000000d25077287 */ /* 0x000fe4000d000000 */
[----:B------:R-:W-:Y:S02]  /*2380*/  UIMAD UR12, UR42, UR8, URZ ;  /* 0x000000082a0c72a4 */ /* 0x000fe4000f8e02ff */
[----:B------:R-:W-:Y:S02]  /*2390*/  UISETP.GE.AND UP0, UPT, UR4, UR9, UPT ;  /* 0x000000090400728c */ /* 0x000fe4000bf06270 */
[----:B------:R-:W-:Y:S02]  /*23a0*/  UIMAD.WIDE.U32 UR16, UR4, UR10, URZ ;  /* 0x0000000a041072a5 */ /* 0x000fe4000f8e00ff */
[----:B------:R-:W-:-:S02]  /*23b0*/  UISETP.GE.OR UP0, UPT, UR7, UR12, UP0 ;  /* 0x0000000c0700728c */ /* 0x000fc40008706670 */
        /* <DEDUP_REMOVED lines=19> */
.L_x_40:
[----:B------:R-:W2:Y:S02]  /*24f0*/  LDCU UR4, c[0x0][0xb30] ;  /* 0x00016600ff0477ac */ /* 0x000ea40008000800 */
[----:B--2---:R-:W-:-:S09]  /*2500*/  UISETP.NE.AND UP0, UPT, UR4, 0x1, UPT ;  /* 0x000000010400788c */ /* 0x004fd2000bf05270 */
[----:B------:R-:W-:Y:S05]  /*2510*/  BRA.U UP0, `(.L_x_41) ;  /* 0x0000000100447547 */ /* 0x000fea000b800000 */
[----:B------:R-:W2:Y:S01]  /*2520*/  LDCU.128 UR12, c[0x0][0xb10] ;  /* 0x00016200ff0c77ac */ /* 0x000ea20008000c00 */
[----:B------:R-:W3:Y:S01]  /*2530*/  LDCU UR16, c[0x0][0xb0c] ;  /* 0x00016180ff1077ac */ /* 0x000ee20008000800 */
[----:B------:R-:W4:Y:S01]  /*2540*/  LDCU UR17, c[0x0][0xb20] ;  /* 0x00016400ff1177ac */ /* 0x000f220008000800 */
[----:B--2---:R-:W-:Y:S02]  /*2550*/  UIMAD.WIDE.U32 UR10, UR37, UR12, URZ ;  /* 0x0000000c250a72a5 */ /* 0x004fe4000f8e00ff */
[----:B------:R-:W-:Y:S02]  /*2560*/  UIMAD.WIDE.U32 UR8, UR27, UR15, URZ ;  /* 0x0000000f1b0872a5 */ /* 0x000fe4000f8e00ff */
[----:B---3--:R-:W-:Y:S02]  /*2570*/  UISETP.NE.AND UP2, UPT, UR16, 0x1, UPT ;  /* 0x000000011000788c */ /* 0x008fe4000bf45270 */
[----:B------:R-:W-:Y:S01]  /*2580*/  UISETP.NE.AND UP0, UPT, UR14, 0x1, UPT ;  /* 0x000000010e00788c */ /* 0x000fe2000bf05270 */
[----:B------:R-:W-:-:S02]  /*2590*/  UMOV UR7, UR11 ;  /* 0x0000000b00077c82 */ /* 0x000fc40008000000 */
[----:B------:R-:W-:Y:S01]  /*25a0*/  UMOV UR4, UR9 ;  /* 0x0000000900047c82 */ /* 0x000fe20008000000 */
[----:B------:R-:W-:Y:S02]  /*25b0*/  USHF.R.U32.HI UR7, URZ, UR13, UR7 ;  /* 0x0000000dff077299 */ /* 0x000fe40008011607 */
[----:B----4-:R-:W-:Y:S02]  /*25c0*/  USHF.R.U32.HI UR4, URZ, UR17, UR4 ;  /* 0x00000011ff047299 */ /* 0x010fe40008011604 */
[----:B------:R-:W-:Y:S02]  /*25d0*/  USEL UR7, UR37, UR7, !UP2 ;  /* 0x0000000725077287 */ /* 0x000fe4000d000000 */
[----:B------:R-:W-:-:S04]  /*25e0*/  USEL UR4, UR27, UR4, !UP0 ;  /* 0x000000041b047287 */ /* 0x000fc8000c000000 */
[----:B------:R-:W-:Y:S02]  /*25f0*/  UIADD3 UR8, UPT, UPT, UR7, -UR4, URZ ;  /* 0x8000000407087290 */ /* 0x000fe4000fffe0ff */
[----:B------:R-:W-:Y:S02]  /*2600*/  UIADD3 UR4, UPT, UPT, -UR7, UR4, URZ ;  /* 0x0000000407047290 */ /* 0x000fe4000fffe1ff */
[----:B------:R-:W-:Y:S02]  /*2610*/  UIMAD UR27, UR8, UR14, UR27 ;  /* 0x0000000e081b72a4 */ /* 0x000fe4000f8e021b */
[----:B------:R-:W-:-:S12]  /*2620*/  UIMAD UR37, UR4, UR16, UR37 ;  /* 0x00000010042572a4 */ /* 0x000fd8000f8e0225 */
.L_x_41:
[----:B------:R-:W-:Y:S01]  /*2630*/  VIADD R11, R11, 0x1 ;  /* 0x000000010b0b7836 */ /* 0x000fe20000000000 */
[----:B------:R-:W-:Y:S02]  /*2640*/  R2UR UR7, R143 ;  /* 0x000000008f0772ca */ /* 0x000fe400000e0000 */
[----:B------:R-:W-:Y:S02]  /*2650*/  R2UR UR4, R142 ;  /* 0x000000008e0472ca */ /* 0x000fe400000e0000 */
[C---:B------:R-:W-:Y:S02]  /*2660*/  ISETP.NE.AND P0, PT, R11.reuse, 0x2, PT ;  /* 0x000000020b00780c */ /* 0x040fe40003f05270 */
[----:B------:R-:W-:Y:S02]  /*2670*/  PLOP3.LUT P1, PT, PT, PT, PT, 0x80, 0x8 ;  /* 0x000000000008781c */ /* 0x000fe40003f2f070 */
[----:B------:R-:W-:Y:S02]  /*2680*/  SEL R3, RZ, 0x1, P0 ;  /* 0x00000001ff037807 */ /* 0x000fe40000000000 */
[----:B------:R-:W-:-:S02]  /*2690*/  SEL R11, R11, RZ, P0 ;  /* 0x000000ff0b0b7207 */ /* 0x000fc40000000000 */
[----:B------:R-:W-:Y:S01]  /*26a0*/  LOP3.LUT R10, R10, R3, RZ, 0x3c, !PT ;  /* 0x000000030a0a7212 */ /* 0x000fe200078e3cff */
[----:B------:R-:W-:Y:S02]  /*26b0*/  UIADD3 UR16, UPT, UPT, UR37, UR7, URZ ;  /* 0x0000000725107290 */ /* 0x000fe4000fffe0ff */
[----:B------:R-:W-:Y:S01]  /*26c0*/  UIADD3 UR20, UPT, UPT, UR27, UR4, URZ ;  /* 0x000000041b147290 */ /* 0x000fe2000fffe0ff */
[----:B------:R-:W-:Y:S11]  /*26d0*/  BRA.U UP1, `(.L_x_42) ;  /* 0xfffffff1013c7547 */ /* 0x000ff6000b83ffff */
[----:B------:R-:W-:Y:S01]  /*26e0*/  UIADD3 UR6, UPT, UPT, UR6, 0x18, URZ ;  /* 0x0000001806067890 */ /* 0x000fe2000fffe0ff */
[----:B------:R-:W-:-:S03]  /*26f0*/  SHF.L.U32 R3, R12, 0x1f, RZ ;  /* 0x0000001f0c037819 */ /* 0x000fc600000006ff */
[----:B------:R-:W-:-:S09]  /*2700*/  ULEA UR4, UR5, UR6, 0x3 ;  /* 0x0000000605047291 */ /* 0x000fd2000f8e18ff */
[----:B------:R-:W2:Y:S02]  /*2710*/  SYNCS.PHASECHK.TRANS64.TRYWAIT P0, [UR4], R3 ;  /* 0x00000003ff0075a7 */ /* 0x000ea40008001104 */
[----:B--2---:R-:W-:Y:S05]  /*2720*/  @!P0 BRA `(.L_x_43) ;  /* 0x0000008c00f08947 */ /* 0x004fea0003800000 */
.L_x_134:
[----:B------:R-:W-:-:S04]  /*2730*/  UIADD3 UR4, UPT, UPT, UR5, 0x1, URZ ;  /* 0x0000000105047890 */ /* 0x000fc8000fffe0ff */
[----:B------:R-:W-:-:S04]  /*2740*/  UISETP.NE.AND UP0, UPT, UR4, 0x3, UPT ;  /* 0x000000030400788c */ /* 0x000fc8000bf05270 */
[----:B------:R-:W-:Y:S02]  /*2750*/  USEL UR7, URZ, 0x1, UP0 ;  /* 0x00000001ff077887 */ /* 0x000fe40008000000 */
[----:B------:R-:W-:-:S04]  /*2760*/  USEL UR4, UR4, URZ, UP0 ;  /* 0x000000ff04047287 */ /* 0x000fc80008000000 */
[----:B------:R-:W-:Y:S01]  /*2770*/  ULEA UR5, UR4, UR6, 0x3 ;  /* 0x0000000604057291 */ /* 0x000fe2000f8e18ff */
[----:B------:R-:W-:-:S04]  /*2780*/  LOP3.LUT R12, R12, UR7, RZ, 0x3c, !PT ;  /* 0x000000070c0c7c12 */ /* 0x000fc8000f8e3cff */
[----:B-1----:R-:W-:-:S04]  /*2790*/  SHF.L.U32 R3, R12, 0x1f, RZ ;  /* 0x0000001f0c037819 */ /* 0x002fc800000006ff */
[----:B------:R-:W1:Y:S02]  /*27a0*/  SYNCS.PHASECHK.TRANS64.TRYWAIT P0, [UR5], R3 ;  /* 0x00000003ff0075a7 */ /* 0x000e640008001105 */
[----:B-1----:R-:W-:Y:S05]  /*27b0*/  @!P0 BRA `(.L_x_44) ;  /* 0x0000008c00e48947 */ /* 0x002fea0003800000 */
.L_x_136:
[----:B------:R-:W-:-:S04]  /*27c0*/  UIADD3 UR4, UPT, UPT, UR4, 0x1, URZ ;  /* 0x0000000104047890 */ /* 0x000fc8000fffe0ff */
[----:B------:R-:W-:-:S04]  /*27d0*/  UISETP.NE.AND UP0, UPT, UR4, 0x3, UPT ;  /* 0x000000030400788c */ /* 0x000fc8000bf05270 */
[----:B------:R-:W-:Y:S02]  /*27e0*/  USEL UR5, URZ, 0x1, UP0 ;  /* 0x00000001ff057887 */ /* 0x000fe40008000000 */
[----:B------:R-:W-:-:S04]  /*27f0*/  USEL UR4, UR4, URZ, UP0 ;  /* 0x000000ff04047287 */ /* 0x000fc80008000000 */
[----:B------:R-:W-:Y:S01]  /*2800*/  ULEA UR4, UR4, UR6, 0x3 ;  /* 0x0000000604047291 */ /* 0x000fe2000f8e18ff */
[----:B-1----:R-:W-:-:S04]  /*2810*/  LOP3.LUT R3, R12, UR5, RZ, 0x3c, !PT ;  /* 0x000000050c037c12 */ /* 0x002fc8000f8e3cff */
[----:B------:R-:W-:Y:S01]  /*2820*/  SHF.L.U32 R3, R3, 0x1f, RZ ;  /* 0x0000001f03037819 */ /* 0x000fe200000006ff */
[----:B------:R-:W-:-:S07]  /*2830*/  IMAD.U32 R0, RZ, RZ, UR4 ;  /* 0x00000004ff007e24 */ /* 0x000fce000f8e00ff */
.L_x_45:
[----:B-1----:R1:W2:Y:S02]  /*2840*/  SYNCS.PHASECHK.TRANS64.TRYWAIT P0, [R0+URZ], R3 ;  /* 0x00000003000075a7 */ /* 0x0022a400080011ff */
[----:B--2---:R-:W-:Y:S05]  /*2850*/  @!P0 NANOSLEEP.SYNCS 0x989680 ;  /* 0x009896800000895d */ /* 0x004fea0003900000 */
[----:B------:R-:W2:Y:S02]  /*2860*/  @!P0 SYNCS.PHASECHK.TRANS64 P0, [R0+URZ], R3 ;  /* 0x00000003000085a7 */ /* 0x000ea400080010ff */
[----:B--2---:R-:W-:Y:S05]  /*2870*/  @P0 EXIT ;  /* 0x000000000000094d */ /* 0x004fea0003800000 */
[----:B------:R-:W-:Y:S05]  /*2880*/  BRA `(.L_x_45) ;  /* 0xfffffffc00ec7947 */ /* 0x000fea000383ffff */
.L_x_22:
[----:B------:R-:W-:-:S04]  /*2890*/  UISETP.NE.AND UP0, UPT, UR45, URZ, UPT ;  /* 0x000000ff2d00728c */ /* 0x000fc8000bf05270 */
[----:B------:R-:W-:-:S09]  /*28a0*/  UISETP.NE.OR UP0, UPT, UR17, 0x1, UP0 ;  /* 0x000000011100788c */ /* 0x000fd20008705670 */
[----:B------:R-:W-:Y:S05]  /*28b0*/  BRA.U UP0, `(.L_x_46) ;  /* 0x0000000500487547 */ /* 0x000fea000b800000 */
[----:B------:R-:W-:Y:S01]  /*28c0*/  ISETP.GE.U32.AND P2, PT, R0, 0x2, PT ;  /* 0x000000020000780c */ /* 0x000fe20003f46070 */
[----:B------:R-:W-:Y:S01]  /*28d0*/  IMAD.MOV.U32 R12, RZ, RZ, 0x1 ;  /* 0x00000001ff0c7424 */ /* 0x000fe200078e00ff */
[----:B------:R-:W-:Y:S02]  /*28e0*/  CS2R R10, SRZ ;  /* 0x00000000000a7805 */ /* 0x000fe4000001ff00 */
[----:B------:R-:W-:Y:S01]  /*28f0*/  CS2R R8, SRZ ;  /* 0x0000000000087805 */ /* 0x000fe2000001ff00 */
[----:B------:R-:W-:Y:S01]  /*2900*/  UMOV UR6, 0x400 ;  /* 0x0000040000067882 */ /* 0x000fe20000000000 */
[----:B------:R-:W-:Y:S01]  /*2910*/  UMOV UR5, URZ ;  /* 0x000000ff00057c82 */ /* 0x000fe20008000000 */
[----:B------:R-:W-:-:S12]  /*2920*/  ULEA UR6, UR45, UR6, 0x18 ;  /* 0x000000062d067291 */ /* 0x000fd8000f8ec0ff */
.L_x_50:
[----:B------:R-:W-:Y:S02]  /*2930*/  LEA R2, R8, UR6, 0x3 ;  /* 0x0000000608027c11 */ /* 0x000fe4000f8e18ff */
[----:B------:R-:W-:-:S03]  /*2940*/  SHF.L.U32 R5, R9, 0x1f, RZ ;  /* 0x0000001f09057819 */ /* 0x000fc600000006ff */
[----:B------:R-:W-:Y:S01]  /*2950*/  VIADD R4, R2, 0xd0 ;  /* 0x000000d002047836 */ /* 0x000fe20000000000 */
[----:B------:R-:W1:Y:S02]  /*2960*/  SYNCS.PHASECHK.TRANS64.TRYWAIT P0, [R2+URZ+0xc0], R5 ;  /* 0x0000c005020075a7 */ /* 0x000e6400080011ff */
[----:B-1----:R-:W-:Y:S05]  /*2970*/  @!P0 BRA `(.L_x_47) ;  /* 0x0000008c008c8947 */ /* 0x002fea0003800000 */
.L_x_137:
[----:B------:R-:W-:Y:S01]  /*2980*/  ULEA UR4, UR5, UR6, 0x3 ;  /* 0x0000000605047291 */ /* 0x000fe2000f8e18ff */
[----:B------:R-:W-:Y:S02]  /*2990*/  PRMT R4, RZ, 0x654, R4 ;  /* 0x00000654ff047816 */ /* 0x000fe40000000004 */
[----:B-1----:R-:W-:Y:S01]  /*29a0*/  SHF.L.U32 R5, R12, 0x1f, RZ ;  /* 0x0000001f0c057819 */ /* 0x002fe200000006ff */
[----:B------:R-:W-:Y:S01]  /*29b0*/  UIADD3 UR7, UPT, UPT, UR4, 0x80, URZ ;  /* 0x0000008004077890 */ /* 0x000fe2000fffe0ff */
[----:B------:R1:W-:Y:S05]  /*29c0*/  SYNCS.ARRIVE.TRANS64.RED.A1T0 RZ, [R4+URZ], RZ ;  /* 0x000000ff04ff79a7 */ /* 0x0003ea00081004ff */
[----:B------:R-:W-:Y:S01]  /*29d0*/  IMAD.U32 R7, RZ, RZ, UR7 ;  /* 0x00000007ff077e24 */ /* 0x000fe2000f8e00ff */
[----:B------:R-:W2:Y:S04]  /*29e0*/  SYNCS.PHASECHK.TRANS64.TRYWAIT P0, [UR4+0x90], R5 ;  /* 0x00009005ff0075a7 */ /* 0x000ea80008001104 */
[----:B------:R-:W-:Y:S01]  /*29f0*/  PRMT R6, R0, 0x654, R7 ;  /* 0x0000065400067816 */ /* 0x000fe20000000007 */
[----:B-1----:R-:W-:Y:S01]  /*2a00*/  @!P2 IMAD.MOV.U32 R4, RZ, RZ, 0x10 ;  /* 0x00000010ff04a424 */ /* 0x002fe200078e00ff */
[----:B--2---:R-:W-:Y:S06]  /*2a10*/  @!P0 BRA `(.L_x_48) ;  /* 0x0000008c00788947 */ /* 0x004fec0003800000 */
.L_x_139:
[----:B------:R-:W-:Y:S01]  /*2a20*/  ULEA UR8, UR5, UR6, 0x4 ;  /* 0x0000000605087291 */ /* 0x000fe2000f8e20ff */
[----:B------:R-:W-:Y:S01]  /*2a30*/  SEL R3, R6, R3, !P2 ;  /* 0x0000000306037207 */ /* 0x000fe20005000000 */
[----:B------:R-:W-:Y:S01]  /*2a40*/  UIADD3 UR9, UPT, UPT, UR4, 0x80, URZ ;  /* 0x0000008004097890 */ /* 0x000fe2000fffe0ff */
[----:B-1----:R-:W-:Y:S01]  /*2a50*/  LEA R2, R11, UR6, 0x3 ;  /* 0x000000060b027c11 */ /* 0x002fe2000f8e18ff */
[----:B------:R-:W-:Y:S01]  /*2a60*/  UIADD3 UR8, UPT, UPT, UR8, 0xf0, URZ ;  /* 0x000000f008087890 */ /* 0x000fe2000fffe0ff */
[----:B------:R-:W-:Y:S01]  /*2a70*/  SHF.L.U32 R5, R10, 0x1f, RZ ;  /* 0x0000001f0a057819 */ /* 0x000fe200000006ff */
[----:B------:R1:W-:Y:S01]  /*2a80*/  @!P2 SYNCS.ARRIVE.TRANS64.RED RZ, [R3+URZ], R4 ;  /* 0x0000000403ffa9a7 */ /* 0x0003e200080004ff */
[----:B------:R-:W-:Y:S01]  /*2a90*/  UIADD3 UR4, UPT, UPT, UR5, 0x1, URZ ;  /* 0x0000000105047890 */ /* 0x000fe2000fffe0ff */
[----:B------:R-:W-:-:S03]  /*2aa0*/  VIADD R8, R8, 0x1 ;  /* 0x0000000108087836 */ /* 0x000fc60000000000 */
[----:B------:R-:W-:Y:S02]  /*2ab0*/  UISETP.NE.AND UP0, UPT, UR4, 0x2, UPT ;  /* 0x000000020400788c */ /* 0x000fe4000bf05270 */
[----:B------:R-:W-:Y:S06]  /*2ac0*/  UGETNEXTWORKID.BROADCAST [UR8], [UR9] ;  /* 0x00000000080073ca */ /* 0x000fec0008000100 */
[----:B------:R-:W-:Y:S01]  /*2ad0*/  USEL UR7, URZ, 0x1, UP0 ;  /* 0x00000001ff077887 */ /* 0x000fe20008000000 */
[----:B------:R-:W-:Y:S01]  /*2ae0*/  ISETP.NE.AND P0, PT, R8, 0x2, PT ;  /* 0x000000020800780c */ /* 0x000fe20003f05270 */
[----:B------:R-:W-:Y:S01]  /*2af0*/  USEL UR5, UR4, URZ, UP0 ;  /* 0x000000ff04057287 */ /* 0x000fe20008000000 */
[----:B------:R-:W2:Y:S03]  /*2b00*/  SYNCS.PHASECHK.TRANS64.TRYWAIT P1, [R2+URZ+0x80], R5 ;  /* 0x00008005020075a7 */ /* 0x000ea600080211ff */
[----:B------:R-:W-:Y:S01]  /*2b10*/  LOP3.LUT R12, R12, UR7, RZ, 0x3c, !PT ;  /* 0x000000070c0c7c12 */ /* 0x000fe2000f8e3cff */
[----:B-12---:R-:W-:Y:S07]  /*2b20*/  @!P1 BRA `(.L_x_49) ;  /* 0x0000008c004c9947 */ /* 0x006fee0003800000 */
.L_x_140:
[C---:B------:R-:W-:Y:S01]  /*2b30*/  LEA R4, R11.reuse, UR6, 0x4 ;  /* 0x000000060b047c11 */ /* 0x040fe2000f8e20ff */
[----:B-1----:R-:W-:Y:S01]  /*2b40*/  VIADD R2, R2, 0x90 ;  /* 0x0000009002027836 */ /* 0x002fe20000000000 */
[----:B------:R-:W-:Y:S01]  /*2b50*/  SEL R8, R8, RZ, P0 ;  /* 0x000000ff08087207 */ /* 0x000fe20000000000 */
[----:B------:R-:W-:-:S03]  /*2b60*/  VIADD R11, R11, 0x1 ;  /* 0x000000010b0b7836 */ /* 0x000fc60000000000 */
[----:B------:R-:W1:Y:S01]  /*2b70*/  LDS.128 R4, [R4+0xf0] ;  /* 0x0000f00004047984 */ /* 0x000e620000000c00 */
[----:B------:R-:W-:Y:S02]  /*2b80*/  PRMT R2, RZ, 0x654, R2 ;  /* 0x00000654ff027816 */ /* 0x000fe40000000002 */
[C---:B------:R-:W-:Y:S01]  /*2b90*/  ISETP.NE.AND P1, PT, R11.reuse, 0x2, PT ;  /* 0x000000020b00780c */ /* 0x040fe20003f25270 */
[----:B------:R-:W-:Y:S01]  /*2ba0*/  @!PT LDS RZ, [RZ] ;  /* 0x00000000fffff984 */ /* 0x000fe20000000800 */
[----:B------:R-:W-:Y:S01]  /*2bb0*/  @!PT LDS RZ, [RZ] ;  /* 0x00000000fffff984 */ /* 0x000fe20000000800 */
[----:B------:R-:W-:Y:S01]  /*2bc0*/  @!PT LDS RZ, [RZ] ;  /* 0x00000000fffff984 */ /* 0x000fe20000000800 */
[----:B------:R-:W-:Y:S01]  /*2bd0*/  @!PT LDS RZ, [RZ] ;  /* 0x00000000fffff984 */ /* 0x000fe20000000800 */
[----:B------:R2:W-:Y:S06]  /*2be0*/  MEMBAR.ALL.CTA ;  /* 0x0000000000007992 */ /* 0x0005ec0000008000 */
[----:B--2---:R-:W2:Y:S01]  /*2bf0*/  FENCE.VIEW.ASYNC.S ;  /* 0x00000000000073c6 */ /* 0x004ea20000000000 */
[----:B------:R-:W-:Y:S01]  /*2c00*/  SEL R11, R11, RZ, P1 ;  /* 0x000000ff0b0b7207 */ /* 0x000fe20000800000 */
[----:B--2---:R2:W-:Y:S01]  /*2c10*/  SYNCS.ARRIVE.TRANS64.RED.A1T0 RZ, [R2+URZ], RZ ;  /* 0x000000ff02ff79a7 */ /* 0x0045e200081004ff */
[----:B-1----:R-:W-:-:S02]  /*2c20*/  LOP3.LUT P3, RZ, R6, 0x1, RZ, 0xc0, !PT ;  /* 0x0000000106ff7812 */ /* 0x002fc4000786c0ff */
[----:B------:R-:W-:-:S04]  /*2c30*/  SEL R5, RZ, 0x1, P1 ;  /* 0x00000001ff057807 */ /* 0x000fc80000800000 */
[----:B------:R-:W-:Y:S02]  /*2c40*/  LOP3.LUT R10, R10, R5, RZ, 0x3c, !PT ;  /* 0x000000050a0a7212 */ /* 0x000fe400078e3cff */
[----:B--2---:R-:W-:-:S04]  /*2c50*/  SEL R2, RZ, 0x1, P0 ;  /* 0x00000001ff027807 */ /* 0x004fc80000000000 */
[----:B------:R-:W-:Y:S01]  /*2c60*/  LOP3.LUT R9, R9, R2, RZ, 0x3c, !PT ;  /* 0x0000000209097212 */ /* 0x000fe200078e3cff */
[----:B------:R-:W-:Y:S06]  /*2c70*/  @P3 BRA `(.L_x_50) ;  /* 0xfffffffc002c3947 */ /* 0x000fec000383ffff */
[----:B------:R-:W-:Y:S01]  /*2c80*/  ULEA UR4, UR5, UR6, 0x3 ;  /* 0x0000000605047291 */ /* 0x000fe2000f8e18ff */
[----:B------:R-:W-:-:S08]  /*2c90*/  SHF.L.U32 R3, R12, 0x1f, RZ ;  /* 0x0000001f0c037819 */ /* 0x000fd000000006ff */
[----:B------:R-:W1:Y:S02]  /*2ca0*/  SYNCS.PHASECHK.TRANS64 P0, [UR4+0x90], R3 ;  /* 0x00009003ff0075a7 */ /* 0x000e640008001004 */
[----:B-1----:R-:W-:Y:S05]  /*2cb0*/  @P0 BRA `(.L_x_51) ;  /* 0x0000000000080947 */ /* 0x002fea0003800000 */
[----:B------:R-:W1:Y:S02]  /*2cc0*/  SYNCS.PHASECHK.TRANS64.TRYWAIT P0, [UR4+0x90], R3 ;  /* 0x00009003ff0075a7 */ /* 0x000e640008001104 */
[----:B-1----:R-:W-:Y:S05]  /*2cd0*/  @!P0 BRA `(.L_x_52) ;  /* 0x0000008800f48947 */ /* 0x002fea0003800000 */
.L_x_51:
[----:B------:R-:W-:-:S04]  /*2ce0*/  UIADD3 UR7, UPT, UPT, UR5, 0x1, URZ ;  /* 0x0000000105077890 */ /* 0x000fc8000fffe0ff */
[----:B------:R-:W-:-:S04]  /*2cf0*/  UISETP.NE.AND UP0, UPT, UR7, 0x2, UPT ;  /* 0x000000020700788c */ /* 0x000fc8000bf05270 */
[----:B------:R-:W-:Y:S02]  /*2d00*/  USEL UR8, URZ, 0x1, UP0 ;  /* 0x00000001ff087887 */ /* 0x000fe40008000000 */
[----:B------:R-:W-:-:S04]  /*2d10*/  USEL UR7, UR7, URZ, UP0 ;  /* 0x000000ff07077287 */ /* 0x000fc80008000000 */
[----:B------:R-:W-:Y:S01]  /*2d20*/  ULEA UR7, UR7, UR6, 0x3 ;  /* 0x0000000607077291 */ /* 0x000fe2000f8e18ff */
[----:B-1----:R-:W-:-:S04]  /*2d30*/  LOP3.LUT R3, R12, UR8, RZ, 0x3c, !PT ;  /* 0x000000080c037c12 */ /* 0x002fc8000f8e3cff */
[----:B------:R-:W-:-:S04]  /*2d40*/  SHF.L.U32 R0, R3, 0x1f, RZ ;  /* 0x0000001f03007819 */ /* 0x000fc800000006ff */
[----:B------:R-:W1:Y:S02]  /*2d50*/  SYNCS.PHASECHK.TRANS64 P0, [UR7+0x90], R0 ;  /* 0x00009000ff0075a7 */ /* 0x000e640008001007 */
[----:B-1----:R-:W-:Y:S05]  /*2d60*/  @P0 EXIT ;  /* 0x000000000000094d */ /* 0x002fea0003800000 */
[----:B------:R-:W-:Y:S02]  /*2d70*/  SHF.L.U32 R3, R3, 0x1f, RZ ;  /* 0x0000001f03037819 */ /* 0x000fe400000006ff */
[----:B------:R-:W-:-:S07]  /*2d80*/  MOV R0, UR7 ;  /* 0x0000000700007c02 */ /* 0x000fce0008000f00 */
.L_x_53:
[----:B-1----:R1:W2:Y:S02]  /*2d90*/  SYNCS.PHASECHK.TRANS64.TRYWAIT P0, [R0+URZ+0x90], R3 ;  /* 0x00009003000075a7 */ /* 0x0022a400080011ff */
[----:B--2---:R-:W-:Y:S05]  /*2da0*/  @!P0 NANOSLEEP.SYNCS 0x989680 ;  /* 0x009896800000895d */ /* 0x004fea0003900000 */
[----:B------:R-:W2:Y:S02]  /*2db0*/  @!P0 SYNCS.PHASECHK.TRANS64 P0, [R0+URZ+0x90], R3 ;  /* 0x00009003000085a7 */ /* 0x000ea400080010ff */
[----:B--2---:R-:W-:Y:S05]  /*2dc0*/  @P0 EXIT ;  /* 0x000000000000094d */ /* 0x004fea0003800000 */
[----:B------:R-:W-:Y:S05]  /*2dd0*/  BRA `(.L_x_53) ;  /* 0xfffffffc00ec7947 */ /* 0x000fea000383ffff */
.L_x_46:
[----:B------:R-:W-:Y:S05]  /*2de0*/  BRA.U UP4, `(.L_x_54) ;  /* 0x0000000d04207547 */ /* 0x000fea000b800000 */
[----:B------:R-:W-:Y:S01]  /*2df0*/  UMOV UR4, 0x40 ;  /* 0x0000004000047882 */ /* 0x000fe20000000000 */
[----:B------:R-:W-:Y:S01]  /*2e00*/  NOP ;  /* 0x0000000000007918 */ /* 0x000fe20000000000 */
[----:B------:R-:W-:Y:S01]  /*2e10*/  ULEA UR5, UR45, UR4, 0x18 ;  /* 0x000000042d057291 */ /* 0x000fe2000f8ec0ff */
[----:B------:R-:W-:Y:S02]  /*2e20*/  UMOV UR6, 0x400 ;  /* 0x0000040000067882 */ /* 0x000fe40000000000 */
[----:B------:R-:W-:-:S06]  /*2e30*/  ULEA UR6, UR45, UR6, 0x18 ;  /* 0x000000062d067291 */ /* 0x000fcc000f8ec0ff */
[----:B------:R-:W1:Y:S02]  /*2e40*/  LDS.U8 R0, [UR5+0x1c] ;  /* 0x00001c05ff007984 */ /* 0x000e640008000000 */
[----:B-1----:R-:W-:-:S13]  /*2e50*/  ISETP.NE.AND P0, PT, R0, RZ, PT ;  /* 0x000000ff0000720c */ /* 0x002fda0003f05270 */
[----:B------:R-:W-:Y:S05]  /*2e60*/  @P0 BRA `(.L_x_55) ;  /* 0x0000000000580947 */ /* 0x000fea0003800000 */
[----:B------:R-:W-:-:S13]  /*2e70*/  ELECT P0, URZ, PT ;  /* 0x0000000000ff782f */ /* 0x000fda0003800000 */
[----:B------:R-:W-:Y:S05]  /*2e80*/  @!P0 BRA `(.L_x_56) ;  /* 0x0000000000608947 */ /* 0x000fea0003800000 */
[----:B------:R-:W-:Y:S01]  /*2e90*/  UMOV UR4, 0x10 ;  /* 0x0000001000047882 */ /* 0x000fe20000000000 */
[----:B------:R-:W-:Y:S01]  /*2ea0*/  HFMA2 R0, -RZ, RZ, 0, 5.9604644775390625e-08 ;  /* 0x00000001ff007431 */ /* 0x000fe200000001ff */
[----:B------:R-:W-:-:S03]  /*2eb0*/  MOV R3, 0xffff ;  /* 0x0000ffff00037802 */ /* 0x000fc60000000f00 */
[----:B------:R-:W-:Y:S04]  /*2ec0*/  DEPBAR.LE SB1, 0x36 ;  /* 0x00009d800000791a */ /* 0x000fe80000000000 */
[----:B------:R-:W1:Y:S02]  /*2ed0*/  UTCATOMSWS.FIND_AND_SET.ALIGN UP0, UR4, UR4 ;  /* 0x00000004000475e3 */ /* 0x000e640008000800 */
[----:B-1----:R-:W-:Y:S01]  /*2ee0*/  MOV R4, UR4 ;  /* 0x0000000400047c02 */ /* 0x002fe20008000f00 */
[----:B------:R-:W-:Y:S06]  /*2ef0*/  BRA.U UP0, `(.L_x_57) ;  /* 0x0000000100187547 */ /* 0x000fec000b800000 */
.L_x_58:
[----:B------:R-:W-:Y:S05]  /*2f00*/  NANOSLEEP 0x64 ;  /* 0x000000640000795d */ /* 0x000fea0003800000 */
[----:B------:R-:W-:-:S05]  /*2f10*/  UMOV UR4, 0x10 ;  /* 0x0000001000047882 */ /* 0x000fca0000000000 */
[----:B------:R-:W-:Y:S04]  /*2f20*/  DEPBAR.LE SB1, 0x36 ;  /* 0x00009d800000791a */ /* 0x000fe80000000000 */
[----:B------:R-:W1:Y:S02]  /*2f30*/  UTCATOMSWS.FIND_AND_SET.ALIGN UP0, UR4, UR4 ;  /* 0x00000004000475e3 */ /* 0x000e640008000800 */
[----:B-1----:R-:W-:Y:S01]  /*2f40*/  MOV R4, UR4 ;  /* 0x0000000400047c02 */ /* 0x002fe20008000f00 */
[----:B------:R-:W-:Y:S05]  /*2f50*/  BRA.U !UP0, `(.L_x_58) ;  /* 0xfffffffd08e87547 */ /* 0x000fea000b83ffff */
.L_x_57:
[-C--:B------:R-:W-:Y:S02]  /*2f60*/  SHF.L.U32 R3, R3, R4.reuse, RZ ;  /* 0x0000000403037219 */ /* 0x080fe400000006ff */
[----:B------:R-:W-:Y:S01]  /*2f70*/  SHF.L.U32 R0, R0, R4, RZ ;  /* 0x0000000400007219 */ /* 0x000fe200000006ff */
[----:B------:R-:W-:Y:S02]  /*2f80*/  IMAD.SHL.U32 R4, R4, 0x20, RZ ;  /* 0x0000002004047824 */ /* 0x000fe400078e00ff */
[----:B------:R1:W-:Y:S04]  /*2f90*/  ATOMS.OR RZ, [UR5+0x14], R3 ;  /* 0x00001403ffff798c */ /* 0x0003e8000b000005 */
[----:B------:R1:W-:Y:S04]  /*2fa0*/  ATOMS.OR RZ, [UR5+0x18], R0 ;  /* 0x00001800ffff798c */ /* 0x0003e8000b000005 */
[----:B------:R1:W-:Y:S01]  /*2fb0*/  STS [UR6+0x110], R4 ;  /* 0x00011004ff007988 */ /* 0x0003e20008000806 */
[----:B------:R-:W-:Y:S05]  /*2fc0*/  BRA `(.L_x_56) ;  /* 0x0000000000107947 */ /* 0x000fea0003800000 */
.L_x_55:
[----:B------:R-:W-:Y:S02]  /*2fd0*/  MOV R0, 0xffffffff ;  /* 0xffffffff00007802 */ /* 0x000fe40000000f00 */
[----:B------:R-:W-:-:S03]  /*2fe0*/  MOV R4, 0x3010 ;  /* 0x0000301000047802 */ /* 0x000fc60000000f00 */
[----:B------:R1:W-:Y:S04]  /*2ff0*/  STS [UR6+0x110], R0 ;  /* 0x00011000ff007988 */ /* 0x0003e80008000806 */
[----:B-1---5:R-:W-:Y:S05]  /*3000*/  CALL.REL.NOINC `($__internal_1_$__cuda_sm10x_tcgen05_guardrail_trap_phase_invalid_during_alloc) ;  /* 0x00000090000c7944 */ /* 0x022fea0003c00000 */
.L_x_56:
[----:B------:R-:W-:Y:S05]  /*3010*/  WARPSYNC.ALL ;  /* 0x0000000000007948 */ /* 0x000fea0003800000 */
[----:B------:R-:W2:Y:S01]  /*3020*/  S2UR UR4, SR_CgaCtaId ;  /* 0x00000000000479c3 */ /* 0x000ea20000008800 */
[----:B------:R-:W-:Y:S01]  /*3030*/  UMOV UR13, 0x400 ;  /* 0x00000400000d7882 */ /* 0x000fe20000000000 */
[----:B------:R-:W-:-:S06]  /*3040*/  NOP ;  /* 0x0000000000007918 */ /* 0x000fcc0000000000 */
[----:B------:R-:W-:Y:S06]  /*3050*/  BAR.ARV 0x6, 0xa0 ;  /* 0x0182800000007b1d */ /* 0x000fec0000002000 */
[----:B------:R-:W3:Y:S01]  /*3060*/  LDCU UR5, c[0x0][0x38c] ;  /* 0x00007180ff0577ac */ /* 0x000ee20008000800 */
[----:B------:R-:W-:Y:S01]  /*3070*/  LOP3.LUT R2, R2, 0xffff, RZ, 0xc0, !PT ;  /* 0x0000ffff02027812 */ /* 0x000fe200078ec0ff */
[----:B------:R-:W-:Y:S01]  /*3080*/  IMAD.MOV.U32 R11, RZ, RZ, 0x1 ;  /* 0x00000001ff0b7424 */ /* 0x000fe200078e00ff */
[----:B------:R-:W-:Y:S01]  /*3090*/  CS2R R8, SRZ ;  /* 0x0000000000087805 */ /* 0x000fe2000001ff00 */
[----:B------:R-:W4:Y:S01]  /*30a0*/  LDCU UR8, c[0x0][0x38c] ;  /* 0x00007180ff0877ac */ /* 0x000f220008000800 */
[----:B------:R-:W-:Y:S01]  /*30b0*/  R2UR UR15, R2 ;  /* 0x00000000020f72ca */ /* 0x000fe200000e0000 */
[----:B------:R-:W-:Y:S01]  /*30c0*/  IMAD.MOV.U32 R10, RZ, RZ, RZ ;  /* 0x000000ffff0a7224 */ /* 0x000fe200078e00ff */
[----:B------:R-:W-:Y:S01]  /*30d0*/  UMOV UR19, URZ ;  /* 0x000000ff00137c82 */ /* 0x000fe20008000000 */
[----:B------:R-:W-:Y:S01]  /*30e0*/  UMOV UR10, URZ ;  /* 0x000000ff000a7c82 */ /* 0x000fe20008000000 */
[----:B--2---:R-:W-:Y:S01]  /*30f0*/  ULEA UR13, UR4, UR13, 0x18 ;  /* 0x0000000d040d7291 */ /* 0x004fe2000f8ec0ff */
[----:B------:R-:W-:Y:S01]  /*3100*/  UMOV UR20, 0x0 ;  /* 0x0000000000147882 */ /* 0x000fe20000000000 */
[----:B------:R-:W-:-:S02]  /*3110*/  UMOV UR21, 0x84004a0 ;  /* 0x084004a000157882 */ /* 0x000fc40000000000 */
[----:B------:R-:W-:Y:S02]  /*3120*/  UIADD3 UR6, UPT, UPT, UR13, 0xc400, URZ ;  /* 0x0000c4000d067890 */ /* 0x000fe4000fffe0ff */
[----:B------:R-:W-:Y:S02]  /*3130*/  UIADD3 UR7, UPT, UPT, UR13, 0xf400, URZ ;  /* 0x0000f4000d077890 */ /* 0x000fe4000fffe0ff */
[----:B---3--:R-:W-:Y:S01]  /*3140*/  UIADD3 UR5, UPT, UPT, UR5, 0x1f, URZ ;  /* 0x0000001f05057890 */ /* 0x008fe2000fffe0ff */
[----:B-1----:R-:W1:Y:S01]  /*3150*/  LDS R0, [UR13+0x110] ;  /* 0x0001100dff007984 */ /* 0x002e620008000800 */
[----:B------:R-:W-:Y:S02]  /*3160*/  USHF.R.U32.HI UR6, URZ, 0x4, UR6 ;  /* 0x00000004ff067899 */ /* 0x000fe40008011606 */
[----:B------:R-:W-:Y:S02]  /*3170*/  USHF.R.S32.HI UR4, URZ, 0x1f, UR5 ;  /* 0x0000001fff047899 */ /* 0x000fe40008011405 */
[----:B------:R-:W-:-:S02]  /*3180*/  ULOP3.LUT UR6, UR6, 0x3fff, URZ, 0xc0, !UPT ;  /* 0x00003fff06067892 */ /* 0x000fc4000f8ec0ff */
[----:B------:R-:W-:Y:S02]  /*3190*/  ULEA.HI UR4, UR4, UR5, URZ, 0x5 ;  /* 0x0000000504047291 */ /* 0x000fe4000f8f28ff */
[----:B------:R-:W-:Y:S02]  /*31a0*/  USHF.R.U32.HI UR5, URZ, 0x4, UR7 ;  /* 0x00000004ff057899 */ /* 0x000fe40008011607 */
[----:B------:R-:W-:Y:S02]  /*31b0*/  USHF.R.S32.HI UR22, URZ, 0x5, UR4 ;  /* 0x00000005ff167899 */ /* 0x000fe40008011404 */
[----:B------:R-:W-:Y:S02]  /*31c0*/  ULOP3.LUT UR5, UR5, 0x3fff, URZ, 0xc0, !UPT ;  /* 0x00003fff05057892 */ /* 0x000fe4000f8ec0ff */
[----:B------:R-:W-:Y:S02]  /*31d0*/  UISETP.LT.AND UP0, UPT, UR22, 0x1, UPT ;  /* 0x000000011600788c */ /* 0x000fe4000bf01270 */
[----:B------:R-:W-:-:S02]  /*31e0*/  ULOP3.LUT UR16, UR6, 0x10000, URZ, 0xfc, !UPT ;  /* 0x0001000006107892 */ /* 0x000fc4000f8efcff */
[----:B------:R-:W-:Y:S02]  /*31f0*/  USEL UR23, UR22, 0x1, !UP0 ;  /* 0x0000000116177887 */ /* 0x000fe4000c000000 */
[----:B------:R-:W-:Y:S02]  /*3200*/  ULOP3.LUT UR17, UR5, 0x10000, URZ, 0xfc, !UPT ;  /* 0x0001000005117892 */ /* 0x000fe4000f8efcff */
[----:B------:R-:W-:Y:S02]  /*3210*/  UIADD3 UR23, UPT, UPT, -UR23, URZ, URZ ;  /* 0x000000ff17177290 */ /* 0x000fe4000fffe1ff */
[----:B----4-:R-:W-:Y:S01]  /*3220*/  UISETP.GE.AND UP4, UPT, UR8, 0x1, UPT ;  /* 0x000000010800788c */ /* 0x010fe2000bf86270 */
[----:B-1----:R-:W-:-:S15]  /*3230*/  R2UR UR24, R0 ;  /* 0x00000000001872ca */ /* 0x002fde00000e0000 */
.L_x_65:
[----:B------:R-:W-:Y:S02]  /*3240*/  LEA R0, R10, UR13, 0x3 ;  /* 0x0000000d0a007c11 */ /* 0x000fe4000f8e18ff */
[----:B------:R-:W-:Y:S02]  /*3250*/  SHF.L.U32 R5, R9, 0x1f, RZ ;  /* 0x0000001f09057819 */ /* 0x000fe400000006ff */
[----:B------:R-:W-:Y:S01]  /*3260*/  PLOP3.LUT P0, PT, PT, PT, UP4, 0x80, 0x8 ;  /* 0x000000000008781c */ /* 0x000fe20003f0f048 */
[----:B------:R-:W-:Y:S01]  /*3270*/  VIADD R3, R0, 0x90 ;  /* 0x0000009000037836 */ /* 0x000fe20000000000 */
[----:B-1----:R-:W1:Y:S02]  /*3280*/  SYNCS.PHASECHK.TRANS64.TRYWAIT P1, [R0+URZ+0x80], R5 ;  /* 0x00008005000075a7 */ /* 0x002e6400080211ff */
[----:B-1-3--:R-:W-:Y:S09]  /*3290*/  @!P1 BRA `(.L_x_59) ;  /* 0x00000084009c9947 */ /* 0x00aff20003800000 */
.L_x_142:
[----:B------:R-:W-:Y:S01]  /*32a0*/  LEA R4, R10, UR13, 0x4 ;  /* 0x0000000d0a047c11 */ /* 0x000fe2000f8e20ff */
[----:B------:R-:W-:Y:S01]  /*32b0*/  @UP4 ULEA UR4, UR10, UR13, 0x3 ;  /* 0x0000000d0a044291 */ /* 0x000fe2000f8e18ff */
[----:B------:R-:W-:Y:S01]  /*32c0*/  PLOP3.LUT P2, PT, PT, PT, PT, 0x80, 0x8 ;  /* 0x000000000008781c */ /* 0x000fe20003f4f070 */
[----:B------:R-:W-:Y:S01]  /*32d0*/  ULEA UR18, UR19, UR13, 0x3 ;  /* 0x0000000d13127291 */ /* 0x000fe2000f8e18ff */
[----:B------:R-:W-:Y:S02]  /*32e0*/  PRMT R3, RZ, 0x654, R3 ;  /* 0x00000654ff037816 */ /* 0x000fe40000000003 */
[----:B-1----:R-:W1:Y:S01]  /*32f0*/  LDS.128 R4, [R4+0xf0] ;  /* 0x0000f00004047984 */ /* 0x002e620000000c00 */
[----:B------:R-:W-:Y:S02]  /*3300*/  @P0 SHF.L.U32 R2, R8, 0x1f, RZ ;  /* 0x0000001f08020819 */ /* 0x000fe400000006ff */
[----:B------:R-:W-:Y:S01]  /*3310*/  SHF.L.U32 R0, R11, 0x1f, RZ ;  /* 0x0000001f0b007819 */ /* 0x000fe200000006ff */
[----:B------:R-:W-:Y:S01]  /*3320*/  @!PT LDS RZ, [RZ] ;  /* 0x00000000fffff984 */ /* 0x000fe20000000800 */
[----:B------:R-:W-:Y:S01]  /*3330*/  @!PT LDS RZ, [RZ] ;  /* 0x00000000fffff984 */ /* 0x000fe20000000800 */
[----:B------:R-:W-:Y:S01]  /*3340*/  @!PT LDS RZ, [RZ] ;  /* 0x00000000fffff984 */ /* 0x000fe20000000800 */
[----:B------:R-:W-:Y:S01]  /*3350*/  @!PT LDS RZ, [RZ] ;  /* 0x00000000fffff984 */ /* 0x000fe20000000800 */
[----:B------:R2:W-:Y:S06]  /*3360*/  MEMBAR.ALL.CTA ;  /* 0x0000000000007992 */ /* 0x0005ec0000008000 */
[----:B--2---:R-:W2:Y:S02]  /*3370*/  FENCE.VIEW.ASYNC.S ;  /* 0x00000000000073c6 */ /* 0x004ea40000000000 */
[----:B--2---:R2:W-:Y:S01]  /*3380*/  SYNCS.ARRIVE.TRANS64.RED.A1T0 RZ, [R3+URZ], RZ ;  /* 0x000000ff03ff79a7 */ /* 0x0045e200081004ff */
[----:B------:R2:W3:Y:S01]  /*3390*/  @P0 SYNCS.PHASECHK.TRANS64.TRYWAIT P2, [UR4], R2 ;  /* 0x00000002ff0005a7 */ /* 0x0004e20008041104 */
[----:B-1----:R-:W-:Y:S01]  /*33a0*/  LOP3.LUT P1, RZ, R6, 0x1, RZ, 0xc0, !PT ;  /* 0x0000000106ff7812 */ /* 0x002fe2000782c0ff */
[----:B------:R-:W1:Y:S02]  /*33b0*/  SYNCS.PHASECHK.TRANS64.TRYWAIT P0, [UR18+0xb0], R0 ;  /* 0x0000b000ff0075a7 */ /* 0x000e640008001112 */
[----:B-123--:R-:W-:Y:S10]  /*33c0*/  @!P0 BRA `(.L_x_60) ;  /* 0x0000008400648947 */ /* 0x00eff40003800000 */
.L_x_144:
[----:B------:R-:W-:Y:S01]  /*33d0*/  IADD3 R10, PT, PT, R10, 0x1, RZ ;  /* 0x000000010a0a7810 */ /* 0x000fe20007ffe0ff */
[----:B------:R-:W-:Y:S06]  /*33e0*/  BRA.U !UP4, `(.L_x_61) ;  /* 0x000000010c887547 */ /* 0x000fec000b800000 */
[----:B------:R-:W-:Y:S02]  /*33f0*/  ULEA UR14, UR19, UR24, 0x8 ;  /* 0x00000018130e7291 */ /* 0x000fe4000f8e40ff */
[----:B------:R-:W-:Y:S01]  /*3400*/  UPLOP3.LUT UP2, UPT, UPT, UPT, UPT, 0x40, 0x4 ;  /* 0x000000000004789c */ /* 0x000fe20003f4e870 */
[----:B------:R-:W-:Y:S01]  /*3410*/  UMOV UR12, UR23 ;  /* 0x00000017000c7c82 */ /* 0x000fe20008000000 */
[----:B------:R-:W-:Y:S01]  /*3420*/  UMOV UR11, UR22 ;  /* 0x00000016000b7c82 */ /* 0x000fe20008000000 */
[----:B------:R-:W-:-:S08]  /*3430*/  UMOV UR5, UR10 ;  /* 0x0000000a00057c82 */ /* 0x000fd00008000000 */
.L_x_64:
[----:B------:R-:W-:Y:S02]  /*3440*/  UIADD3 UR12, UPT, UPT, UR12, 0x1, URZ ;  /* 0x000000010c0c7890 */ /* 0x000fe4000fffe0ff */
[----:B--2---:R-:W-:Y:S02]  /*3450*/  ULEA UR6, UR5, UR13, 0x3 ;  /* 0x0000000d05067291 */ /* 0x004fe4000f8e18ff */
[----:B------:R-:W-:Y:S01]  /*3460*/  UISETP.NE.AND UP3, UPT, UR12, URZ, UPT ;  /* 0x000000ff0c00728c */ /* 0x000fe2000bf65270 */
[----:B---3--:R-:W-:Y:S10]  /*3470*/  @P2 BRA `(.L_x_62) ;  /* 0x00000000000c2947 */ /* 0x008ff40003800000 */
[----:B-1----:R-:W-:Y:S04]  /*3480*/  SHF.L.U32 R3, R8, 0x1f, RZ ;  /* 0x0000001f08037819 */ /* 0x002fe800000006ff */
[----:B------:R-:W1:Y:S02]  /*3490*/  SYNCS.PHASECHK.TRANS64.TRYWAIT P0, [UR6], R3 ;  /* 0x00000003ff0075a7 */ /* 0x000e640008001106 */
[----:B-1----:R-:W-:Y:S05]  /*34a0*/  @!P0 BRA `(.L_x_63) ;  /* 0x0000008400448947 */ /* 0x002fea0003800000 */
.L_x_62:
[----:B------:R-:W-:Y:S01]  /*34b0*/  UISETP.NE.AND UP0, UPT, UR11, 0x1, UPT ;  /* 0x000000010b00788c */ /* 0x000fe2000bf05270 */
[----:B------:R-:W-:Y:S01]  /*34c0*/  PLOP3.LUT P2, PT, PT, PT, PT, 0x80, 0x8 ;  /* 0x000000000008781c */ /* 0x000fe20003f4f070 */
[----:B------:R-:W-:Y:S02]  /*34d0*/  UIADD3 UR4, UPT, UPT, UR5, 0x1, URZ ;  /* 0x0000000105047890 */ /* 0x000fe4000fffe0ff */
[----:B------:R-:W-:Y:S02]  /*34e0*/  ULEA UR8, UR5, UR17, 0x9 ;  /* 0x0000001105087291 */ /* 0x000fe4000f8e48ff */
[----:B------:R-:W-:Y:S01]  /*34f0*/  UISETP.NE.AND UP1, UPT, UR4, 0x3, UPT ;  /* 0x000000030400788c */ /* 0x000fe2000bf25270 */
[----:B------:R-:W-:Y:S01]  /*3500*/  PLOP3.LUT P0, PT, PT, PT, UP0, 0x80, 0x8 ;  /* 0x000000000008781c */ /* 0x000fe20003f0f008 */
[----:B------:R-:W-:Y:S02]  /*3510*/  UIADD3 UR11, UPT, UPT, UR11, -0x1, URZ ;  /* 0xffffffff0b0b7890 */ /* 0x000fe4000fffe0ff */
[----:B------:R-:W-:Y:S02]  /*3520*/  USEL UR7, URZ, 0x1, UP1 ;  /* 0x00000001ff077887 */ /* 0x000fe40008800000 */
[----:B------:R-:W-:Y:S01]  /*3530*/  USEL UR10, UR4, URZ, UP1 ;  /* 0x000000ff040a7287 */ /* 0x000fe20008800000 */
[----:B------:R-:W-:Y:S03]  /*3540*/  UMOV UR9, 0xc0004010 ;  /* 0xc000401000097882 */ /* 0x000fe60000000000 */
[----:B------:R-:W-:Y:S01]  /*3550*/  @UP0 ULEA UR4, UR10, UR13, 0x3 ;  /* 0x0000000d0a040291 */ /* 0x000fe2000f8e18ff */
[----:B------:R-:W-:Y:S01]  /*3560*/  LOP3.LUT R8, R8, UR7, RZ, 0x3c, !PT ;  /* 0x0000000708087c12 */ /* 0x000fe2000f8e3cff */
[----:B------:R-:W-:Y:S03]  /*3570*/  UMOV UR7, 0xc0004010 ;  /* 0xc000401000077882 */ /* 0x000fe60000000000 */
[----:B-1----:R-:W-:Y:S04]  /*3580*/  @P0 SHF.L.U32 R0, R8, 0x1f, RZ ;  /* 0x0000001f08000819 */ /* 0x002fe800000006ff */
[----:B------:R2:W3:Y:S01]  /*3590*/  @P0 SYNCS.PHASECHK.TRANS64.TRYWAIT P2, [UR4], R0 ;  /* 0x00000000ff0005a7 */ /* 0x0004e20008041104 */
[----:B------:R-:W-:Y:S02]  /*35a0*/  UIADD3 UR4, UPT, UPT, UR6, 0x18, URZ ;  /* 0x0000001806047890 */ /* 0x000fe4000fffe0ff */
[----:B------:R-:W-:Y:S03]  /*35b0*/  ULEA UR6, UR5, UR16, 0x8 ;  /* 0x0000001005067291 */ /* 0x000fe6000f8e40ff */
[----:B------:R-:W-:Y:S06]  /*35c0*/  UMOV UR5, UR10 ;  /* 0x0000000a00057c82 */ /* 0x000fec0008000000 */
[----:B------:R2:W-:Y:S01]  /*35d0*/  UTCIMMA gdesc[UR6], gdesc[UR8], tmem[UR14], tmem[UR20], idesc[UR21], UP2 ;  /* 0x00ff1408060075ea */ /* 0x0005e2000900010e */
[----:B------:R-:W-:Y:S01]  /*35e0*/  UPLOP3.LUT UP2, UPT, UPT, UPT, UPT, 0x80, 0x8 ;  /* 0x000000000008789c */ /* 0x000fe20003f4f070 */
[----:B------:R2:W-:Y:S01]  /*35f0*/  UTCBAR.MULTICAST [UR4], URZ, UR15 ;  /* 0x000000ff040073e9 */ /* 0x0005e2000800080f */
[----:B------:R-:W-:Y:S09]  /*3600*/  BRA.U UP3, `(.L_x_64) ;  /* 0xfffffffd038c7547 */ /* 0x000ff2000b83ffff */
.L_x_61:
[----:B--2---:R-:W-:Y:S01]  /*3610*/  UIADD3 UR4, UPT, UPT, UR19, 0x1, URZ ;  /* 0x0000000113047890 */ /* 0x004fe2000fffe0ff */
[C---:B------:R-:W-:Y:S01]  /*3620*/  ISETP.NE.AND P0, PT, R10.reuse, 0x2, PT ;  /* 0x000000020a00780c */ /* 0x040fe20003f05270 */
[----:B------:R-:W-:Y:S02]  /*3630*/  UIADD3 UR5, UPT, UPT, UR18, 0xa0, URZ ;  /* 0x000000a012057890 */ /* 0x000fe4000fffe0ff */
[----:B------:R-:W-:Y:S01]  /*3640*/  UISETP.NE.AND UP0, UPT, UR4, 0x2, UPT ;  /* 0x000000020400788c */ /* 0x000fe2000bf05270 */
[----:B-1----:R-:W-:Y:S02]  /*3650*/  SEL R0, RZ, 0x1, P0 ;  /* 0x00000001ff007807 */ /* 0x002fe40000000000 */
[----:B------:R-:W-:Y:S01]  /*3660*/  SEL R10, R10, RZ, P0 ;  /* 0x000000ff0a0a7207 */ /* 0x000fe20000000000 */
[----:B------:R-:W-:Y:S01]  /*3670*/  USEL UR6, URZ, 0x1, UP0 ;  /* 0x00000001ff067887 */ /* 0x000fe20008000000 */
[----:B------:R-:W-:Y:S01]  /*3680*/  LOP3.LUT R9, R9, R0, RZ, 0x3c, !PT ;  /* 0x0000000009097212 */ /* 0x000fe200078e3cff */
[----:B------:R-:W-:Y:S01]  /*3690*/  USEL UR19, UR4, URZ, UP0 ;  /* 0x000000ff04137287 */ /* 0x000fe20008000000 */
[----:B------:R1:W-:Y:S03]  /*36a0*/  UTCBAR [UR5], URZ ;  /* 0x000000ff050073e9 */ /* 0x0003e600080000ff */
[----:B------:R-:W-:Y:S01]  /*36b0*/  LOP3.LUT R11, R11, UR6, RZ, 0x3c, !PT ;  /* 0x000000060b0b7c12 */ /* 0x000fe2000f8e3cff */
[----:B------:R-:W-:Y:S07]  /*36c0*/  @P1 BRA `(.L_x_65) ;  /* 0xfffffff800dc1947 */ /* 0x000fee000383ffff */
[----:B------:R-:W2:Y:S01]  /*36d0*/  S2UR UR7, SR_CgaCtaId ;  /* 0x00000000000779c3 */ /* 0x000ea20000008800 */
[----:B------:R-:W-:Y:S01]  /*36e0*/  ELECT P0, URZ, PT ;  /* 0x0000000000ff782f */ /* 0x000fe20003800000 */
[----:B------:R-:W-:Y:S01]  /*36f0*/  IMAD.MOV.U32 R0, RZ, RZ, 0x1 ;  /* 0x00000001ff007424 */ /* 0x000fe200078e00ff */
[----:B------:R-:W-:Y:S01]  /*3700*/  UIADD3 UR13, UPT, UPT, UR13, 0xb0, URZ ;  /* 0x000000b00d0d7890 */ /* 0x000fe2000fffe0ff */
[----:B------:R-:W-:Y:S01]  /*3710*/  SHF.L.U32 R3, R11, 0x1f, RZ ;  /* 0x0000001f0b037819 */ /* 0x000fe200000006ff */
[----:B------:R-:W-:-:S03]  /*3720*/  UMOV UR4, 0x40 ;  /* 0x0000004000047882 */ /* 0x000fc60000000000 */
[----:B------:R-:W-:Y:S01]  /*3730*/  UVIRTCOUNT.DEALLOC.SMPOOL 0x80 ;  /* 0x000000800000784c */ /* 0x000fe20000000000 */
[----:B--2---:R-:W-:Y:S02]  /*3740*/  ULEA UR7, UR7, UR4, 0x18 ;  /* 0x0000000407077291 */ /* 0x004fe4000f8ec0ff */
[----:B------:R-:W-:-:S07]  /*3750*/  ULEA UR4, UR19, UR13, 0x3 ;  /* 0x0000000d13047291 */ /* 0x000fce000f8e18ff */
[----:B------:R2:W-:Y:S02]  /*3760*/  @P0 STS.U8 [UR7+0x1c], R0 ;  /* 0x00001c00ff000988 */ /* 0x0005e40008000007 */
[----:B------:R-:W4:Y:S02]  /*3770*/  SYNCS.PHASECHK.TRANS64.TRYWAIT P0, [UR4], R3 ;  /* 0x00000003ff0075a7 */ /* 0x000f240008001104 */
[----:B--2-4-:R-:W-:Y:S05]  /*3780*/  @!P0 BRA `(.L_x_66) ;  /* 0x0000008000a48947 */ /* 0x014fea0003800000 */
.L_x_147:
[----:B------:R-:W-:-:S04]  /*3790*/  UIADD3 UR4, UPT, UPT, UR19, 0x1, URZ ;  /* 0x0000000113047890 */ /* 0x000fc8000fffe0ff */
[----:B------:R-:W-:-:S04]  /*37a0*/  UISETP.NE.AND UP0, UPT, UR4, 0x2, UPT ;  /* 0x000000020400788c */ /* 0x000fc8000bf05270 */
[----:B-1----:R-:W-:Y:S02]  /*37b0*/  USEL UR5, URZ, 0x1, UP0 ;  /* 0x00000001ff057887 */ /* 0x002fe40008000000 */
[----:B------:R-:W-:-:S04]  /*37c0*/  USEL UR4, UR4, URZ, UP0 ;  /* 0x000000ff04047287 */ /* 0x000fc80008000000 */
[----:B------:R-:W-:Y:S01]  /*37d0*/  ULEA UR4, UR4, UR13, 0x3 ;  /* 0x0000000d04047291 */ /* 0x000fe2000f8e18ff */
[----:B--2---:R-:W-:-:S04]  /*37e0*/  LOP3.LUT R3, R11, UR5, RZ, 0x3c, !PT ;  /* 0x000000050b037c12 */ /* 0x004fc8000f8e3cff */
[----:B------:R-:W-:-:S04]  /*37f0*/  SHF.L.U32 R3, R3, 0x1f, RZ ;  /* 0x0000001f03037819 */ /* 0x000fc800000006ff */
[----:B------:R-:W1:Y:S02]  /*3800*/  SYNCS.PHASECHK.TRANS64.TRYWAIT P0, [UR4], R3 ;  /* 0x00000003ff0075a7 */ /* 0x000e640008001104 */
[----:B-1----:R-:W-:Y:S05]  /*3810*/  @!P0 BRA `(.L_x_67) ;  /* 0x0000008000988947 */ /* 0x002fea0003800000 */
.L_x_149:
[----:B------:R-:W-:Y:S01]  /*3820*/  NOP ;  /* 0x0000000000007918 */ /* 0x000fe20000000000 */
[----:B-1----:R-:W1:Y:S01]  /*3830*/  LDS R0, [UR7+0x14] ;  /* 0x00001407ff007984 */ /* 0x002e620008000800 */
[----:B------:R-:W-:Y:S01]  /*3840*/  ULOP3.LUT UR4, UR24, 0xffff, URZ, 0xc0, !UPT ;  /* 0x0000ffff18047892 */ /* 0x000fe2000f8ec0ff */
[----:B------:R-:W-:Y:S01]  /*3850*/  UMOV UR5, 0xffff ;  /* 0x0000ffff00057882 */ /* 0x000fe20000000000 */
[----:B------:R-:W-:Y:S02]  /*3860*/  UMOV UR6, 0x1 ;  /* 0x0000000100067882 */ /* 0x000fe40000000000 */
[----:B------:R-:W-:-:S04]  /*3870*/  USHF.R.U32.HI UR4, URZ, 0x5, UR4 ;  /* 0x00000005ff047899 */ /* 0x000fc80008011604 */
[----:B------:R-:W-:Y:S02]  /*3880*/  USHF.L.U32 UR5, UR5, UR4, URZ ;  /* 0x0000000405057299 */ /* 0x000fe400080006ff */
[----:B------:R-:W-:-:S04]  /*3890*/  USHF.L.U32 UR4, UR6, UR4, URZ ;  /* 0x0000000406047299 */ /* 0x000fc800080006ff */
[----:B-1----:R-:W-:-:S04]  /*38a0*/  LOP3.LUT R0, R0, UR5, RZ, 0xc0, !PT ;  /* 0x0000000500007c12 */ /* 0x002fc8000f8ec0ff */
[----:B------:R-:W-:-:S13]  /*38b0*/  ISETP.NE.AND P0, PT, R0, UR5, PT ;  /* 0x0000000500007c0c */ /* 0x000fda000bf05270 */
[----:B------:R-:W-:Y:S05]  /*38c0*/  @P0 BRA `(.L_x_68) ;  /* 0x0000000000580947 */ /* 0x000fea0003800000 */
[----:B------:R-:W1:Y:S02]  /*38d0*/  LDS R0, [UR7+0x18] ;  /* 0x00001807ff007984 */ /* 0x000e640008000800 */
[----:B-1----:R-:W-:-:S04]  /*38e0*/  LOP3.LUT R0, R0, UR4, RZ, 0xc0, !PT ;  /* 0x0000000400007c12 */ /* 0x002fc8000f8ec0ff */
[----:B------:R-:W-:-:S13]  /*38f0*/  ISETP.NE.AND P0, PT, R0, UR4, PT ;  /* 0x0000000400007c0c */ /* 0x000fda000bf05270 */
[----:B------:R-:W-:Y:S05]  /*3900*/  @P0 BRA `(.L_x_69) ;  /* 0x00000000003c0947 */ /* 0x000fea0003800000 */
[----:B------:R-:W1:Y:S01]  /*3910*/  S2R R2, SR_LANEID ;  /* 0x0000000000027919 */ /* 0x000e620000000000 */
[----:B------:R-:W-:Y:S01]  /*3920*/  ULOP3.LUT UR5, URZ, UR5, URZ, 0x33, !UPT ;  /* 0x00000005ff057292 */ /* 0x000fe2000f8e33ff */
[----:B------:R-:W-:Y:S01]  /*3930*/  LOP3.LUT R4, RZ, UR4, RZ, 0x33, !PT ;  /* 0x00000004ff047c12 */ /* 0x000fe2000f8e33ff */
[----:B------:R-:W-:Y:S02]  /*3940*/  VOTEU.ANY UR4, UPT, PT ;  /* 0x0000000000047886 */ /* 0x000fe400038e0100 */
[----:B------:R-:W-:Y:S01]  /*3950*/  UFLO.U32 UR4, UR4 ;  /* 0x00000004000472bd */ /* 0x000fe200080e0000 */
[----:B------:R-:W2:Y:S01]  /*3960*/  REDUX UR6, R4 ;  /* 0x00000000040673c4 */ /* 0x000ea20000000000 */
[----:B------:R-:W-:-:S06]  /*3970*/  IMAD.U32 R0, RZ, RZ, UR5 ;  /* 0x00000005ff007e24 */ /* 0x000fcc000f8e00ff */
[----:B------:R4:W-:Y:S01]  /*3980*/  UTCATOMSWS.AND URZ, UR5 ;  /* 0x0000000500ff79e3 */ /* 0x0009e20008000000 */
[----:B------:R-:W3:Y:S01]  /*3990*/  REDUX UR8, R0 ;  /* 0x00000000000873c4 */ /* 0x000ee20000000000 */
[----:B-1----:R-:W-:Y:S01]  /*39a0*/  ISETP.EQ.U32.AND P0, PT, R2, UR4, PT ;  /* 0x0000000402007c0c */ /* 0x002fe2000bf02070 */
[----:B--2---:R-:W-:Y:S01]  /*39b0*/  IMAD.U32 R2, RZ, RZ, UR6 ;  /* 0x00000006ff027e24 */ /* 0x004fe2000f8e00ff */
[----:B---3--:R-:W-:-:S11]  /*39c0*/  MOV R3, UR8 ;  /* 0x0000000800037c02 */ /* 0x008fd60008000f00 */
[----:B------:R4:W-:Y:S04]  /*39d0*/  @P0 ATOMS.AND RZ, [UR7+0x14], R3 ;  /* 0x00001403ffff098c */ /* 0x0009e8000a800007 */
[----:B------:R4:W-:Y:S01]  /*39e0*/  @P0 ATOMS.AND RZ, [UR7+0x18], R2 ;  /* 0x00001802ffff098c */ /* 0x0009e2000a800007 */
[----:B------:R-:W-:Y:S05]  /*39f0*/  BRA `(.L_x_70) ;  /* 0x0000000000147947 */ /* 0x000fea0003800000 */
.L_x_69:
[----:B------:R-:W-:Y:S02]  /*3a00*/  MOV R2, 0x3a20 ;  /* 0x00003a2000027802 */ /* 0x000fe40000000f00 */
[----:B---3-5:R-:W-:Y:S05]  /*3a10*/  CALL.REL.NOINC `($__internal_0_$__cuda_sm10x_tcgen05_guardrail_trap_col_being_dealloced_not_returned_by_alloc) ;  /* 0x00000084007c7944 */ /* 0x028fea0003c00000 */
[----:B------:R-:W-:Y:S05]  /*3a20*/  BRA `(.L_x_70) ;  /* 0x0000000000087947 */ /* 0x000fea0003800000 */
.L_x_68:
[----:B------:R-:W-:Y:S02]  /*3a30*/  MOV R2, 0x3a50 ;  /* 0x00003a5000027802 */ /* 0x000fe40000000f00 */
[----:B---3-5:R-:W-:Y:S05]  /*3a40*/  CALL.REL.NOINC `($__internal_2_$__cuda_sm10x_tcgen05_guardrail_trap_unallocated_columns_being_dealloced) ;  /* 0x0000008400887944 */ /* 0x028fea0003c00000 */
.L_x_70:
[----:B------:R-:W-:Y:S01]  /*3a50*/  NOP ;  /* 0x0000000000007918 */ /* 0x000fe20000000000 */
[----:B----4-:R-:W-:Y:S05]  /*3a60*/  EXIT ;  /* 0x000000000000794d */ /* 0x010fea0003800000 */
.L_x_54:
[----:B------:R-:W-:-:S09]  /*3a70*/  UISETP.NE.OR UP0, UPT, UR17, 0x3, !UP3 ;  /* 0x000000031100788c */ /* 0x000fd2000df05670 */
[----:B------:R-:W-:Y:S05]  /*3a80*/  BRA.U UP0, `(.L_x_71) ;  /* 0x0000001100587547 */ /* 0x000fea000b800000 */
[----:B------:R-:W1:Y:S01]  /*3a90*/  LDCU UR31, c[0x0][0x370] ;  /* 0x00006e00ff1f77ac */ /* 0x000e620008000800 */
[----:B------:R-:W2:Y:S01]  /*3aa0*/  LDC.64 R16, c[0x0][0x348] ;  /* 0x0000d200ff107b82 */ /* 0x000ea20000000a00 */
[----:B------:R-:W-:Y:S02]  /*3ab0*/  HFMA2 R13, -RZ, RZ, 0, 0 ;  /* 0x00000000ff0d7431 */ /* 0x000fe400000001ff */
[----:B------:R-:W-:Y:S01]  /*3ac0*/  IMAD.MOV.U32 R15, RZ, RZ, 0x1 ;  /* 0x00000001ff0f7424 */ /* 0x000fe200078e00ff */
[----:B------:R-:W1:Y:S01]  /*3ad0*/  LDCU.128 UR48, c[0x0][0xb10] ;  /* 0x00016200ff3077ac */ /* 0x000e620008000c00 */
[----:B------:R-:W-:Y:S01]  /*3ae0*/  IMAD.MOV.U32 R14, RZ, RZ, RZ ;  /* 0x000000ffff0e7224 */ /* 0x000fe200078e00ff */
[----:B------:R-:W-:Y:S01]  /*3af0*/  MOV R7, 0x2000 ;  /* 0x0000200000077802 */ /* 0x000fe20000000f00 */
[----:B------:R-:W3:Y:S01]  /*3b00*/  LDCU UR30, c[0x0][0x374] ;  /* 0x00006e80ff1e77ac */ /* 0x000ee20008000800 */
[----:B------:R-:W4:Y:S01]  /*3b10*/  LDC.64 R2, c[0x0][0x888] ;  /* 0x00022200ff027b82 */ /* 0x000f220000000a00 */
[----:B------:R-:W3:Y:S01]  /*3b20*/  LDCU UR15, c[0x0][0xb0c] ;  /* 0x00016180ff0f77ac */ /* 0x000ee20008000800 */
[----:B------:R-:W2:Y:S06]  /*3b30*/  LDCU UR40, c[0x0][0xb20] ;  /* 0x00016400ff2877ac */ /* 0x000eac0008000800 */
[----:B------:R-:W4:Y:S01]  /*3b40*/  LDC.64 R4, c[0x0][0x890] ;  /* 0x00022400ff047b82 */ /* 0x000f220000000a00 */
[----:B------:R-:W2:Y:S01]  /*3b50*/  LDCU UR4, c[0x0][0xb30] ;  /* 0x00016600ff0477ac */ /* 0x000ea20008000800 */
[----:B------:R-:W-:Y:S01]  /*3b60*/  UMOV UR21, 0x400 ;  /* 0x0000040000157882 */ /* 0x000fe20000000000 */
[----:B-1----:R-:W-:-:S02]  /*3b70*/  UIMAD.WIDE.U32 UR6, UR31, UR48, URZ ;  /* 0x000000301f0672a5 */ /* 0x002fc4000f8e00ff */
[----:B---3--:R-:W-:Y:S02]  /*3b80*/  UIMAD.WIDE.U32 UR8, UR30, UR51, URZ ;  /* 0x000000331e0872a5 */ /* 0x008fe4000f8e00ff */
[----:B------:R-:W-:Y:S02]  /*3b90*/  ULEA UR21, UR45, UR21, 0x18 ;  /* 0x000000152d157291 */ /* 0x000fe4000f8ec0ff */
[----:B------:R-:W-:Y:S02]  /*3ba0*/  UPLOP3.LUT UP3, UPT, UPT, UPT, UPT, 0x40, 0x4 ;  /* 0x000000000004789c */ /* 0x000fe40003f6e870 */
[----:B------:R-:W-:Y:S01]  /*3bb0*/  UIADD3 UR37, UPT, UPT, UR21, 0x48, URZ ;  /* 0x0000004815257890 */ /* 0x000fe2000fffe0ff */
[----:B------:R-:W-:Y:S01]  /*3bc0*/  UMOV UR6, UR7 ;  /* 0x0000000700067c82 */ /* 0x000fe20008000000 */
[----:B------:R-:W-:Y:S01]  /*3bd0*/  UMOV UR38, UR9 ;  /* 0x0000000900267c82 */ /* 0x000fe20008000000 */
[----:B------:R-:W-:Y:S02]  /*3be0*/  UISETP.GE.AND UP0, UPT, UR42, 0x1, UPT ;  /* 0x000000012a00788c */ /* 0x000fe4000bf06270 */
[----:B------:R-:W-:Y:S01]  /*3bf0*/  UISETP.NE.AND UP4, UPT, UR42, 0x1, UPT ;  /* 0x000000012a00788c */ /* 0x000fe2000bf85270 */
[----:B------:R-:W1:Y:S01]  /*3c00*/  LDCU.64 UR22, c[0x0][0xb28] ;  /* 0x00016500ff1677ac */ /* 0x000e620008000a00 */
[----:B------:R-:W-:-:S02]  /*3c10*/  UISETP.NE.AND UP6, UPT, UR15, 0x1, UPT ;  /* 0x000000010f00788c */ /* 0x000fc4000bfc5270 */
[----:B------:R-:W-:Y:S02]  /*3c20*/  UISETP.NE.AND UP5, UPT, UR50, 0x1, UPT ;  /* 0x000000013200788c */ /* 0x000fe4000bfa5270 */
[----:B------:R-:W-:Y:S02]  /*3c30*/  UIADD3 UR33, UPT, UPT, UR21, 0x30, URZ ;  /* 0x0000003015217890 */ /* 0x000fe4000fffe0ff */
[----:B------:R-:W-:Y:S02]  /*3c40*/  UIADD3 UR25, UPT, UPT, UR21, 0x38, URZ ;  /* 0x0000003815197890 */ /* 0x000fe4000fffe0ff */
[----:B------:R-:W-:Y:S02]  /*3c50*/  UIADD3 UR17, UPT, UPT, UR21, 0x40, URZ ;  /* 0x0000004015117890 */ /* 0x000fe4000fffe0ff */
[----:B------:R-:W-:Y:S02]  /*3c60*/  UPRMT UR37, UR45, 0x654, UR37 ;  /* 0x000006542d257896 */ /* 0x000fe40008000025 */
[----:B------:R-:W-:-:S02]  /*3c70*/  USHF.R.U32.HI UR39, URZ, UR49, UR6 ;  /* 0x00000031ff277299 */ /* 0x000fc40008011606 */
[----:B--2---:R-:W-:Y:S02]  /*3c80*/  USHF.R.U32.HI UR38, URZ, UR40, UR38 ;  /* 0x00000028ff267299 */ /* 0x004fe40008011626 */
[----:B------:R-:W-:-:S11]  /*3c90*/  UISETP.NE.AND UP2, UPT, UR4, 0x1, UPT ;  /* 0x000000010400788c */ /* 0x000fd6000bf45270 */
.L_x_82:
[C---:B------:R-:W-:Y:S02]  /*3ca0*/  LEA R12, R14.reuse, UR21, 0x3 ;  /* 0x000000150e0c7c11 */ /* 0x040fe4000f8e18ff */
[----:B------:R-:W-:Y:S02]  /*3cb0*/  SHF.L.U32 R9, R13, 0x1f, RZ ;  /* 0x0000001f0d097819 */ /* 0x000fe400000006ff */
[----:B------:R-:W-:Y:S02]  /*3cc0*/  LEA R10, R14, UR21, 0x4 ;  /* 0x000000150e0a7c11 */ /* 0x000fe4000f8e20ff */
[----:B--2---:R-:W2:Y:S02]  /*3cd0*/  SYNCS.PHASECHK.TRANS64.TRYWAIT P0, [R12+URZ+0x80], R9 ;  /* 0x000080090c0075a7 */ /* 0x004ea400080011ff */
[----:B--2---:R-:W-:Y:S05]  /*3ce0*/  @!P0 BRA `(.L_x_72) ;  /* 0x0000007c007c8947 */ /* 0x004fea0003800000 */
.L_x_150:
[----:B--2---:R-:W2:Y:S01]  /*3cf0*/  LDS.128 R8, [R10+0xf0] ;  /* 0x0000f0000a087984 */ /* 0x004ea20000000c00 */
[----:B------:R-:W-:Y:S01]  /*3d00*/  UISETP.GE.AND UP0, UPT, UR42, 0x1, UPT ;  /* 0x000000012a00788c */ /* 0x000fe2000bf06270 */
[----:B------:R-:W-:Y:S01]  /*3d10*/  @!PT LDS RZ, [RZ] ;  /* 0x00000000fffff984 */ /* 0x000fe20000000800 */
[----:B------:R-:W-:Y:S01]  /*3d20*/  @!PT LDS RZ, [RZ] ;  /* 0x00000000fffff984 */ /* 0x000fe20000000800 */
[----:B------:R-:W-:Y:S01]  /*3d30*/  @!PT LDS RZ, [RZ] ;  /* 0x00000000fffff984 */ /* 0x000fe20000000800 */
[----:B------:R-:W-:Y:S01]  /*3d40*/  @!PT LDS RZ, [RZ] ;  /* 0x00000000fffff984 */ /* 0x000fe20000000800 */
[----:B------:R3:W-:Y:S06]  /*3d50*/  MEMBAR.ALL.CTA ;  /* 0x0000000000007992 */ /* 0x0007ec0000008000 */
[----:B---3--:R-:W3:Y:S01]  /*3d60*/  FENCE.VIEW.ASYNC.S ;  /* 0x00000000000073c6 */ /* 0x008ee20000000000 */
[----:B--2---:R-:W-:Y:S11]  /*3d70*/  LOP3.LUT P0, RZ, R10, 0x1, RZ, 0xc0, !PT ;  /* 0x000000010aff7812 */ /* 0x004ff6000780c0ff */
[----:B------:R-:W-:Y:S02]  /*3d80*/  @!UPT UIADD3 URZ, UPT, UPT, URZ, URZ, URZ ;  /* 0x000000fffffff290 */ /* 0x000fe4000fffe0ff */
[----:B---3--:R-:W-:Y:S01]  /*3d90*/  VOTEU.ANY UP1, P0 ;  /* 0x0000000000ff7886 */ /* 0x008fe20000020100 */
[----:B------:R-:W-:Y:S11]  /*3da0*/  PLOP3.LUT P0, PT, PT, PT, UP1, 0x80, 0x8 ;  /* 0x000000000008781c */ /* 0x000ff60003f0f018 */
[----:B------:R-:W-:Y:S02]  /*3db0*/  @!UPT UIADD3 URZ, UPT, UPT, URZ, URZ, URZ ;  /* 0x000000fffffff290 */ /* 0x000fe4000fffe0ff */
[----:B------:R-:W-:Y:S02]  /*3dc0*/  @P0 SHF.R.U32.HI R0, RZ, 0x10, R9 ;  /* 0x00000010ff000819 */ /* 0x000fe40000011609 */
[----:B------:R-:W-:Y:S02]  /*3dd0*/  @P0 MOV R6, R8 ;  /* 0x0000000800060202 */ /* 0x000fe40000000f00 */
[----:B------:R-:W-:Y:S01]  /*3de0*/  @P0 R2UR UR4, R0 ;  /* 0x00000000000402ca */ /* 0x000fe200000e0000 */
[----:B------:R-:W-:Y:S01]  /*3df0*/  VIADD R0, R12, 0x90 ;  /* 0x000000900c007836 */ /* 0x000fe20000000000 */
[----:B------:R-:W-:Y:S02]  /*3e00*/  @P0 LOP3.LUT R8, R9, 0xffff, RZ, 0xc0, !PT ;  /* 0x0000ffff09080812 */ /* 0x000fe400078ec0ff */
[----:B------:R-:W-:Y:S02]  /*3e10*/  @P0 R2UR UR6, R6 ;  /* 0x00000000060602ca */ /* 0x000fe400000e0000 */
[----:B------:R-:W-:Y:S02]  /*3e20*/  PRMT R0, RZ, 0x654, R0 ;  /* 0x00000654ff007816 */ /* 0x000fe40000000000 */
[----:B------:R-:W-:Y:S02]  /*3e30*/  @P0 R2UR UR5, R8 ;  /* 0x00000000080502ca */ /* 0x000fe400000e0000 */
[----:B------:R2:W-:Y:S03]  /*3e40*/  SYNCS.ARRIVE.TRANS64.RED.A1T0 RZ, [R0+URZ], RZ ;  /* 0x000000ff00ff79a7 */ /* 0x0005e600081004ff */
[----:B------:R-:W-:Y:S04]  /*3e50*/  @UP1 UMOV UR29, UR4 ;  /* 0x00000004001d1c82 */ /* 0x000fe80008000000 */
[----:B------:R-:W-:Y:S04]  /*3e60*/  @UP1 UMOV UR14, UR6 ;  /* 0x00000006000e1c82 */ /* 0x000fe80008000000 */
[----:B------:R-:W-:Y:S01]  /*3e70*/  @UP1 UMOV UR13, UR5 ;  /* 0x00000005000d1c82 */ /* 0x000fe20008000000 */
[----:B------:R-:W-:Y:S05]  /*3e80*/  BRA.U !UP0, `(.L_x_73) ;  /* 0x0000000108a47547 */ /* 0x000fea000b800000 */
[----:B------:R-:W-:Y:S02]  /*3e90*/  UIMAD.WIDE.U32 UR18, UR13, UR51, URZ ;  /* 0x000000330d1272a5 */ /* 0x000fe4000f8e00ff */
[----:B------:R-:W-:Y:S02]  /*3ea0*/  UIMAD.WIDE.U32 UR26, UR14, UR48, URZ ;  /* 0x000000300e1a72a5 */ /* 0x000fe4000f8e00ff */
[----:B------:R-:W-:Y:S02]  /*3eb0*/  USEL UR4, UR30, UR38, !UP5 ;  /* 0x000000261e047287 */ /* 0x000fe4000e800000 */
[----:B------:R-:W-:Y:S02]  /*3ec0*/  USEL UR7, UR31, UR39, !UP6 ;  /* 0x000000271f077287 */ /* 0x000fe4000f000000 */
[----:B-1----:R-:W-:Y:S02]  /*3ed0*/  UIMAD.WIDE.U32 UR8, UR4, UR22, URZ ;  /* 0x00000016040872a5 */ /* 0x002fe4000f8e00ff */
[----:B------:R-:W-:Y:S01]  /*3ee0*/  UIMAD.WIDE.U32 UR10, UR7, UR22, URZ ;  /* 0x00000016070a72a5 */ /* 0x000fe2000f8e00ff */
[----:B------:R-:W-:Y:S02]  /*3ef0*/  UMOV UR5, UR19 ;  /* 0x0000001300057c82 */ /* 0x000fe40008000000 */
[----:B------:R-:W-:Y:S03]  /*3f00*/  USHF.R.U32.HI UR6, URZ, UR40, UR5 ;  /* 0x00000028ff067299 */ /* 0x000fe60008011605 */
[----:B------:R-:W-:Y:S01]  /*3f10*/  UMOV UR5, UR27 ;  /* 0x0000001b00057c82 */ /* 0x000fe20008000000 */
[----:B------:R-:W-:Y:S02]  /*3f20*/  USEL UR6, UR13, UR6, !UP5 ;  /* 0x000000060d067287 */ /* 0x000fe4000e800000 */
[----:B------:R-:W-:Y:S03]  /*3f30*/  USHF.R.U32.HI UR12, URZ, UR49, UR5 ;  /* 0x00000031ff0c7299 */ /* 0x000fe60008011605 */
[----:B------:R-:W-:Y:S02]  /*3f40*/  UMOV UR5, UR9 ;  /* 0x0000000900057c82 */ /* 0x000fe40008000000 */
[----:B------:R-:W-:Y:S03]  /*3f50*/  @UP4 USHF.R.U32.HI UR4, URZ, UR23, UR5 ;  /* 0x00000017ff044299 */ /* 0x000fe60008011605 */
[----:B------:R-:W-:Y:S01]  /*3f60*/  UMOV UR5, UR11 ;  /* 0x0000000b00057c82 */ /* 0x000fe20008000000 */
[----:B------:R-:W-:Y:S02]  /*3f70*/  UIMAD UR4, UR42, UR4, URZ ;  /* 0x000000042a0472a4 */ /* 0x000fe4000f8e02ff */
[----:B------:R-:W-:Y:S02]  /*3f80*/  @UP4 USHF.R.U32.HI UR7, URZ, UR23, UR5 ;  /* 0x00000017ff074299 */ /* 0x000fe40008011605 */
[----:B------:R-:W-:Y:S02]  /*3f90*/  UIMAD.WIDE.U32 UR10, UR6, UR22, URZ ;  /* 0x00000016060a72a5 */ /* 0x000fe4000f8e00ff */
[----:B------:R-:W-:Y:S02]  /*3fa0*/  USEL UR5, UR14, UR12, !UP6 ;  /* 0x0000000c0e057287 */ /* 0x000fe4000f000000 */
[----:B------:R-:W-:Y:S02]  /*3fb0*/  UIMAD UR8, UR42, UR7, URZ ;  /* 0x000000072a0872a4 */ /* 0x000fe4000f8e02ff */
[----:B------:R-:W-:Y:S03]  /*3fc0*/  UISETP.GE.AND UP0, UPT, UR6, UR4, UPT ;  /* 0x000000040600728c */ /* 0x000fe6000bf06270 */
[----:B------:R-:W-:Y:S01]  /*3fd0*/  UMOV UR4, UR11 ;  /* 0x0000000b00047c82 */ /* 0x000fe20008000000 */
[----:B------:R-:W-:Y:S02]  /*3fe0*/  UISETP.GE.OR UP0, UPT, UR5, UR8, UP0 ;  /* 0x000000080500728c */ /* 0x000fe40008706670 */
[----:B------:R-:W-:Y:S02]  /*3ff0*/  USHF.R.U32.HI UR4, URZ, UR23, UR4 ;  /* 0x00000017ff047299 */ /* 0x000fe40008011604 */
[----:B------:R-:W-:Y:S02]  /*4000*/  UIMAD.WIDE.U32 UR8, UR5, UR22, URZ ;  /* 0x00000016050872a5 */ /* 0x000fe4000f8e00ff */
[----:B------:R-:W-:Y:S04]  /*4010*/  USEL UR10, UR6, UR4, !UP4 ;  /* 0x00000004060a7287 */ /* 0x000fe8000e000000 */
[----:B------:R-:W-:Y:S01]  /*4020*/  UIADD3 UR11, UPT, UPT, -UR10, URZ, URZ ;  /* 0x000000ff0a0b7290 */ /* 0x000fe2000fffe1ff */
[----:B------:R-:W-:Y:S02]  /*4030*/  @!UP0 UMOV UR4, UR9 ;  /* 0x0000000900048c82 */ /* 0x000fe40008000000 */
[----:B------:R-:W-:Y:S02]  /*4040*/  @!UP0 USHF.R.U32.HI UR4, URZ, UR23, UR4 ;  /* 0x00000017ff048299 */ /* 0x000fe40008011604 */
[----:B------:R-:W-:Y:S02]  /*4050*/  UIMAD UR8, UR42, UR11, UR6 ;  /* 0x0000000b2a0872a4 */ /* 0x000fe4000f8e0206 */
[----:B------:R-:W-:Y:S04]  /*4060*/  @!UP0 USEL UR4, UR5, UR4, !UP4 ;  /* 0x0000000405048287 */ /* 0x000fe8000e000000 */
[----:B------:R-:W-:Y:S02]  /*4070*/  @!UP0 UIMAD UR8, UR7, UR8, UR4 ;  /* 0x00000008070882a4 */ /* 0x000fe4000f8e0204 */
[----:B------:R-:W-:Y:S02]  /*4080*/  @!UP0 UIADD3 UR9, UPT, UPT, UR10, -UR4, URZ ;  /* 0x800000040a098290 */ /* 0x000fe4000fffe0ff */
[----:B------:R-:W-:Y:S02]  /*4090*/  UIADD3 UR4, UPT, UPT, -UR5, URZ, URZ ;  /* 0x000000ff05047290 */ /* 0x000fe4000fffe1ff */
[----:B------:R-:W-:Y:S02]  /*40a0*/  UIADD3 UR7, UPT, UPT, -UR6, URZ, URZ ;  /* 0x000000ff06077290 */ /* 0x000fe4000fffe1ff */
[----:B------:R-:W-:Y:S02]  /*40b0*/  @!UP0 UIMAD UR6, UR9, UR42, UR5 ;  /* 0x0000002a090682a4 */ /* 0x000fe4000f8e0205 */
[----:B------:R-:W-:Y:S02]  /*40c0*/  UIMAD UR14, UR15, UR4, UR14 ;  /* 0x000000040f0e72a4 */ /* 0x000fe4000f8e020e */
[----:B------:R-:W-:Y:S01]  /*40d0*/  UIMAD UR13, UR50, UR7, UR13 ;  /* 0x00000007320d72a4 */ /* 0x000fe2000f8e020d */
[----:B------:R-:W-:Y:S02]  /*40e0*/  @!UP0 UMOV UR5, UR8 ;  /* 0x0000000800058c82 */ /* 0x000fe40008000000 */
[----:B------:R-:W-:Y:S02]  /*40f0*/  UIMAD UR14, UR5, UR15, UR14 ;  /* 0x0000000f050e72a4 */ /* 0x000fe4000f8e020e */
[----:B------:R-:W-:Y:S11]  /*4100*/  UIMAD UR13, UR6, UR50, UR13 ;  /* 0x00000032060d72a4 */ /* 0x000ff6000f8e020d */
[----:B------:R-:W-:Y:S01]  /*4110*/  @!UPT UIADD3 URZ, UPT, UPT, URZ, URZ, URZ ;  /* 0x000000fffffff290 */ /* 0x000fe2000fffe0ff */
.L_x_73:
[----:B------:R-:W3:Y:S01]  /*4120*/  @!UP2 LDCU.128 UR8, c[0x0][0xb10] ;  /* 0x00016200ff08a7ac */ /* 0x000ee20008000c00 */
[C---:B----4-:R-:W-:Y:S02]  /*4130*/  ISETP.NE.U32.AND P1, PT, R4.reuse, RZ, PT ;  /* 0x000000ff0400720c */ /* 0x050fe40003f25070 */
[----:B------:R-:W-:Y:S02]  /*4140*/  ISETP.NE.U32.AND P0, PT, R4, RZ, PT ;  /* 0x000000ff0400720c */ /* 0x000fe40003f05070 */
[C---:B------:R-:W-:Y:S02]  /*4150*/  ISETP.NE.AND.EX P1, PT, R5.reuse, RZ, PT, P1 ;  /* 0x000000ff0500720c */ /* 0x040fe40003f25310 */
[----:B------:R-:W-:Y:S01]  /*4160*/  ISETP.NE.AND.EX P0, PT, R5, RZ, PT, P0 ;  /* 0x000000ff0500720c */ /* 0x000fe20003f05300 */
[----:B------:R-:W4:Y:S01]  /*4170*/  @!UP2 LDCU UR5, c[0x0][0xb0c] ;  /* 0x00016180ff05a7ac */ /* 0x000f220008000800 */
[----:B------:R-:W-:Y:S01]  /*4180*/  SHF.L.U32 R9, R15, 0x1f, RZ ;  /* 0x0000001f0f097819 */ /* 0x000fe200000006ff */
[----:B------:R-:W-:Y:S02]  /*4190*/  USHF.L.U32 UR35, UR16, 0x7, URZ ;  /* 0x0000000710237899 */ /* 0x000fe400080006ff */
[----:B------:R-:W-:Y:S02]  /*41a0*/  USHF.L.U32 UR34, UR20, 0x8, URZ ;  /* 0x0000000814227899 */ /* 0x000fe400080006ff */
[----:B---3--:R-:W-:Y:S07]  /*41b0*/  UIMAD.WIDE.U32 UR6, UR14, UR8, URZ ;  /* 0x000000080e0672a5 */ /* 0x008fee000f8e00ff */
[----:B------:R-:W-:Y:S01]  /*41c0*/  @!UP2 UMOV UR4, UR7 ;  /* 0x000000070004ac82 */ /* 0x000fe20008000000 */
[----:B----4-:R-:W-:Y:S02]  /*41d0*/  @!UP2 UISETP.NE.AND UP0, UPT, UR5, 0x1, UPT ;  /* 0x000000010500a88c */ /* 0x010fe4000bf05270 */
[----:B------:R-:W-:Y:S02]  /*41e0*/  @!UP2 USHF.R.U32.HI UR4, URZ, UR9, UR4 ;  /* 0x00000009ff04a299 */ /* 0x000fe40008011604 */
[----:B------:R-:W-:Y:S02]  /*41f0*/  UIMAD.WIDE.U32 UR6, UR13, UR11, URZ ;  /* 0x0000000b0d0672a5 */ /* 0x000fe4000f8e00ff */
[----:B------:R-:W-:Y:S02]  /*4200*/  @!UP2 USEL UR8, UR14, UR4, !UP0 ;  /* 0x000000040e08a287 */ /* 0x000fe4000c000000 */
[----:B------:R-:W-:Y:S03]  /*4210*/  @!UP2 UISETP.NE.AND UP0, UPT, UR10, 0x1, UPT ;  /* 0x000000010a00a88c */ /* 0x000fe6000bf05270 */
[----:B------:R-:W-:Y:S02]  /*4220*/  @!UP2 UMOV UR6, UR7 ;  /* 0x000000070006ac82 */ /* 0x000fe40008000000 */
[----:B------:R-:W3:Y:S02]  /*4230*/  @!UP2 LDCU UR4, c[0x0][0xb20] ;  /* 0x00016400ff04a7ac */ /* 0x000ee40008000800 */
[----:B---3--:R-:W-:Y:S04]  /*4240*/  @!UP2 USHF.R.U32.HI UR6, URZ, UR4, UR6 ;  /* 0x00000004ff06a299 */ /* 0x008fe80008011606 */
[----:B------:R-:W-:Y:S04]  /*4250*/  @!UP2 USEL UR6, UR13, UR6, !UP0 ;  /* 0x000000060d06a287 */ /* 0x000fe8000c000000 */
[----:B------:R-:W-:Y:S02]  /*4260*/  @!UP2 UIADD3 UR4, UPT, UPT, -UR8, UR6, URZ ;  /* 0x000000060804a290 */ /* 0x000fe4000fffe1ff */
[----:B------:R-:W-:Y:S02]  /*4270*/  @!UP2 UIADD3 UR6, UPT, UPT, UR8, -UR6, URZ ;  /* 0x800000060806a290 */ /* 0x000fe4000fffe0ff */
[----:B------:R-:W-:Y:S02]  /*4280*/  @!UP2 UIMAD UR14, UR4, UR5, UR14 ;  /* 0x00000005040ea2a4 */ /* 0x000fe4000f8e020e */
[----:B------:R-:W-:Y:S01]  /*4290*/  @!UP2 UIMAD UR13, UR6, UR10, UR13 ;  /* 0x0000000a060da2a4 */ /* 0x000fe2000f8e020d */
[----:B------:R-:W-:Y:S11]  /*42a0*/  BRA.U UP3, `(.L_x_74) ;  /* 0x0000000103107547 */ /* 0x000ff6000b800000 */
[----:B--2---:R-:W-:Y:S04]  /*42b0*/  MOV R0, UR43 ;  /* 0x0000002b00007c02 */ /* 0x004fe80008000f00 */
[----:B------:R-:W-:Y:S04]  /*42c0*/  SHF.L.U32 R11, R0, 0x1f, RZ ;  /* 0x0000001f000b7819 */ /* 0x000fe800000006ff */
[----:B------:R-:W2:Y:S02]  /*42d0*/  SYNCS.PHASECHK.TRANS64.TRYWAIT P2, [UR21+0x78], R11 ;  /* 0x0000780bff0075a7 */ /* 0x000ea40008041115 */
[----:B--2---:R-:W-:Y:S05]  /*42e0*/  @!P2 BRA `(.L_x_75) ;  /* 0x000000780010a947 */ /* 0x004fea0003800000 */
.L_x_74:
[----:B------:R-:W-:Y:S05]  /*42f0*/  @!P1 BRA `(.L_x_76) ;  /* 0x0000000000309947 */ /* 0x000fea0003800000 */
[----:B------:R-:W-:Y:S01]  /*4300*/  ISETP.NE.U32.AND P1, PT, R2, RZ, PT ;  /* 0x000000ff0200720c */ /* 0x000fe20003f25070 */
[----:B------:R-:W3:Y:S01]  /*4310*/  LDCU.64 UR4, c[0x0][0x358] ;  /* 0x00006b00ff0477ac */ /* 0x000ee20008000a00 */
[----:B------:R-:W-:Y:S02]  /*4320*/  IMAD.MOV.U32 R140, RZ, RZ, 0x1 ;  /* 0x00000001ff8c7424 */ /* 0x000fe400078e00ff */
[----:B------:R-:W-:Y:S11]  /*4330*/  ISETP.NE.AND.EX P1, PT, R3, RZ, PT, P1 ;  /* 0x000000ff0300720c */ /* 0x000ff60003f25310 */
[----:B------:R-:W-:Y:S02]  /*4340*/  @!UPT UIADD3 URZ, UPT, UPT, URZ, URZ, URZ ;  /* 0x000000fffffff290 */ /* 0x000fe4000fffe0ff */
[----:B--2---:R-:W2:Y:S01]  /*4350*/  @P1 LDC.64 R10, c[0x0][0x888] ;  /* 0x00022200ff0a1b82 */ /* 0x004ea20000000a00 */
[----:B------:R-:W-:Y:S04]  /*4360*/  @P1 IMAD R0, R4, UR36, RZ ;  /* 0x0000002404001c24 */ /* 0x000fe8000f8e02ff */
[----:B--2---:R-:W-:Y:S04]  /*4370*/  @P1 IMAD.WIDE R10, R0, 0x4, R10 ;  /* 0x00000004000a1825 */ /* 0x004fe800078e020a */
[----:B------:R-:W-:Y:S01]  /*4380*/  HFMA2 R0, -RZ, RZ, 0, 5.9604644775390625e-08 ;  /* 0x00000001ff007431 */ /* 0x000fe200000001ff */
[----:B---3-5:R3:W5:Y:S04]  /*4390*/  @P1 LDG.E R72, desc[UR4][R10.64] ;  /* 0x000000040a481981 */ /* 0x028768000c1e1900 */
[----:B------:R-:W-:Y:S01]  /*43a0*/  @!P1 PRMT R140, R0, 0x7610, R140 ;  /* 0x00007610008c9816 */ /* 0x000fe2000000008c */
[----:B---3--:R-:W4:Y:S06]  /*43b0*/  @!P1 LDC R72, c[0x0][0x880] ;  /* 0x00022000ff489b82 */ /* 0x008f2c0000000800 */
.L_x_76:
[----:B----45:R-:W-:Y:S01]  /*43c0*/  @!P0 ISETP.EQ.AND P1, PT, R72, RZ, PT ;  /* 0x000000ff4800820c */ /* 0x030fe20003f22270 */
[----:B------:R-:W-:Y:S01]  /*43d0*/  @!UPT UIADD3 URZ, UPT, UPT, URZ, URZ, URZ ;  /* 0x000000fffffff290 */ /* 0x000fe2000fffe0ff */
[----:B------:R-:W-:Y:S11]  /*43e0*/  @!P0 BRA `(.L_x_77) ;  /* 0x0000000000188947 */ /* 0x000ff60003800000 */
[----:B------:R-:W-:Y:S02]  /*43f0*/  LOP3.LUT P0, RZ, R140, 0xff, RZ, 0xc0, !PT ;  /* 0x000000ff8cff7812 */ /* 0x000fe4000780c0ff */
[----:B------:R-:W-:Y:S04]  /*4400*/  ISETP.NE.U32.AND P1, PT, R2, RZ, PT ;  /* 0x000000ff0200720c */ /* 0x000fe80003f25070 */
[----:B------:R-:W-:Y:S04]  /*4410*/  ISETP.NE.AND.EX P1, PT, R3, RZ, PT, P1 ;  /* 0x000000ff0300720c */ /* 0x000fe80003f25310 */
[----:B------:R-:W-:Y:S03]  /*4420*/  PLOP3.LUT P1, PT, P1, PT, PT, 0x8, 0x80 ;  /* 0x000000000080781c */ /* 0x000fe60000f2e170 */
[----:B------:R-:W-:Y:S11]  /*4430*/  @P0 ISETP.EQ.AND P1, PT, R72, RZ, PT ;  /* 0x000000ff4800020c */ /* 0x000ff60003f22270 */
[----:B------:R-:W-:Y:S02]  /*4440*/  @!UPT UIADD3 URZ, UPT, UPT, URZ, URZ, URZ ;  /* 0x000000fffffff290 */ /* 0x000fe4000fffe0ff */
.L_x_77:
[----:B------:R-:W3:Y:S01]  /*4450*/  SYNCS.PHASECHK.TRANS64.TRYWAIT P2, [UR21+0x50], R9 ;  /* 0x00005009ff0075a7 */ /* 0x000ee20008041115 */
[----:B------:R-:W-:Y:S04]  /*4460*/  ELECT P0, URZ, PT ;  /* 0x0000000000ff782f */ /* 0x000fe80003800000 */
[----:B------:R-:W-:Y:S11]  /*4470*/  PLOP3.LUT P1, PT, P1, P0, PT, 0xf2, 0x2f ;  /* 0x00000000002f781c */ /* 0x000ff60000f21e72 */
[----:B------:R-:W-:Y:S02]  /*4480*/  @!UPT UIADD3 URZ, UPT, UPT, URZ, URZ, URZ ;  /* 0x000000fffffff290 */ /* 0x000fe4000fffe0ff */
[----:B------:R-:W-:Y:S05]  /*4490*/  @!P1 IADD3 R8, P0, PT, R16, 0x580, RZ ;  /* 0x0000058010089810 */ /* 0x000fea0007f1e0ff */
[----:B------:R-:W-:Y:S01]  /*44a0*/  @!P1 IMAD.X R6, RZ, RZ, R17, P0 ;  /* 0x000000ffff069224 */ /* 0x000fe200000e0611 */
[----:B---3--:R-:W-:Y:S07]  /*44b0*/  @!P2 BRA `(.L_x_78) ;  /* 0x0000007400b4a947 */ /* 0x008fee0003800000 */
.L_x_153:
[----:B------:R-:W-:Y:S01]  /*44c0*/  @!P1 R2UR UR5, R8 ;  /* 0x00000000080592ca */ /* 0x000fe200000e0000 */
[----:B------:R-:W-:Y:S01]  /*44d0*/  VOTEU.ALL UP0, P1 ;  /* 0x0000000000ff7886 */ /* 0x000fe20000800000 */
[----:B------:R-:W-:Y:S01]  /*44e0*/  @!P1 R2UR UR4, R6 ;  /* 0x00000000060492ca */ /* 0x000fe200000e0000 */
[----:B--2---:R-:W-:Y:S01]  /*44f0*/  @!P1 IMAD.MOV.U32 R0, RZ, RZ, 0x2000 ;  /* 0x00002000ff009424 */ /* 0x004fe200078e00ff */
[----:B------:R-:W-:Y:S01]  /*4500*/  UMOV UR8, 0x0 ;  /* 0x0000000000087882 */ /* 0x000fe20000000000 */
[----:B------:R-:W-:Y:S01]  /*4510*/  UMOV UR9, 0x10000000 ;  /* 0x1000000000097882 */ /* 0x000fe20000000000 */
[----:B------:R-:W-:Y:S01]  /*4520*/  @!UP0 UIADD3 UR32, UPT, UPT, UR21, 0x200, URZ ;  /* 0x0000020015208890 */ /* 0x000fe2000fffe0ff */
[----:B------:R-:W-:Y:S01]  /*4530*/  @!P1 IADD3 R8, P0, PT, R16, 0x580, RZ ;  /* 0x0000058010089810 */ /* 0x000fe20007f1e0ff */
[----:B------:R-:W-:Y:S01]  /*4540*/  VOTEU.ALL UP0, P1 ;  /* 0x0000000000ff7886 */ /* 0x000fe20000800000 */
[----:B------:R-:W-:Y:S03]  /*4550*/  UPRMT UR6, UR45, 0x654, UR33 ;  /* 0x000006542d067896 */ /* 0x000fe60008000021 */
[----:B------:R-:W-:Y:S02]  /*4560*/  @!P1 IMAD.X R6, RZ, RZ, R17, P0 ;  /* 0x000000ffff069224 */ /* 0x000fe400000e0611 */
[----:B------:R-:W-:Y:S02]  /*4570*/  IMAD.U32 R10, RZ, RZ, UR5 ;  /* 0x00000005ff0a7e24 */ /* 0x000fe4000f8e00ff */
[----:B------:R-:W-:Y:S03]  /*4580*/  IMAD.U32 R11, RZ, RZ, UR4 ;  /* 0x00000004ff0b7e24 */ /* 0x000fe6000f8e00ff */
[----:B------:R-:W-:Y:S02]  /*4590*/  @!P1 R2UR UR4, R10 ;  /* 0x000000000a0492ca */ /* 0x000fe400000e0000 */
[----:B------:R-:W-:Y:S11]  /*45a0*/  @!P1 R2UR UR5, R11 ;  /* 0x000000000b0592ca */ /* 0x000ff600000e0000 */
[----:B------:R-:W-:Y:S02]  /*45b0*/  @!UPT UIADD3 URZ, UPT, UPT, URZ, URZ, URZ ;  /* 0x000000fffffff290 */ /* 0x000fe4000fffe0ff */
[----:B------:R2:W-:Y:S01]  /*45c0*/  @!UP0 UTMALDG.3D [UR32], [UR4], desc[UR8] ;  /* 0x00000820040085b4 */ /* 0x0005e20008011000 */
[----:B------:R2:W-:Y:S01]  /*45d0*/  @!P1 SYNCS.ARRIVE.TRANS64.RED.A0TR RZ, [UR21+0x30], R0 ;  /* 0x00003000ffff99a7 */ /* 0x0005e20008300415 */
[----:B------:R-:W-:Y:S01]  /*45e0*/  SYNCS.ARRIVE.TRANS64.RED.A1T0 RZ, [UR6], RZ ;  /* 0x000000ffffff79a7 */ /* 0x000fe20008100406 */
[----:B------:R-:W3:Y:S02]  /*45f0*/  SYNCS.PHASECHK.TRANS64.TRYWAIT P2, [UR21+0x58], R9 ;  /* 0x00005809ff0075a7 */ /* 0x000ee40008041115 */
[----:B--23--:R-:W-:Y:S05]  /*4600*/  @!P2 BRA `(.L_x_79) ;  /* 0x000000740078a947 */ /* 0x00cfea0003800000 */
.L_x_155:
        /* <DEDUP_REMOVED lines=8> */
[----:B------:R-:W-:Y:S01]  /*4690*/  @!UP0 UIADD3 UR24, UPT, UPT, UR21, 0x2200, URZ ;  /* 0x0000220015188890 */ /* 0x000fe2000fffe0ff */
[----:B------:R-:W-:Y:S01]  /*46a0*/  VOTEU.ALL UP0, P1 ;  /* 0x0000000000ff7886 */ /* 0x000fe20000800000 */
[----:B------:R-:W-:Y:S01]  /*46b0*/  UMOV UR27, UR35 ;  /* 0x00000023001b7c82 */ /* 0x000fe20008000000 */
[----:B------:R-:W-:Y:S02]  /*46c0*/  UMOV UR28, UR36 ;  /* 0x00000024001c7c82 */ /* 0x000fe40008000000 */
[----:B------:R-:W-:Y:S01]  /*46d0*/  IMAD.U32 R10, RZ, RZ, UR5 ;  /* 0x00000005ff0a7e24 */ /* 0x000fe2000f8e00ff */
[----:B------:R-:W-:Y:S01]  /*46e0*/  UPRMT UR6, UR45, 0x654, UR25 ;  /* 0x000006542d067896 */ /* 0x000fe20008000019 */
[----:B------:R-:W-:Y:S02]  /*46f0*/  IMAD.U32 R11, RZ, RZ, UR4 ;  /* 0x00000004ff0b7e24 */ /* 0x000fe4000f8e00ff */
[----:B------:R-:W-:Y:S01]  /*4700*/  @!P1 IMAD.X R6, RZ, RZ, R17, P0 ;  /* 0x000000ffff069224 */ /* 0x000fe200000e0611 */
        /* <DEDUP_REMOVED lines=8> */
.L_x_157:
[----:B------:R-:W-:Y:S01]  /*4790*/  @!P1 R2UR UR5, R8 ;  /* 0x00000000080592ca */ /* 0x000fe200000e0000 */
[----:B------:R-:W-:Y:S01]  /*47a0*/  VOTEU.ALL UP0, P1 ;  /* 0x0000000000ff7886 */ /* 0x000fe20000800000 */
[----:B------:R-:W-:Y:S01]  /*47b0*/  @!P1 R2UR UR4, R6 ;  /* 0x00000000060492ca */ /* 0x000fe200000e0000 */
[----:B--2---:R-:W-:Y:S01]  /*47c0*/  @!P1 IMAD.MOV.U32 R0, RZ, RZ, 0x2000 ;  /* 0x00002000ff009424 */ /* 0x004fe200078e00ff */
[----:B------:R-:W-:Y:S01]  /*47d0*/  UMOV UR8, 0x0 ;  /* 0x0000000000087882 */ /* 0x000fe20000000000 */
[----:B------:R-:W-:Y:S01]  /*47e0*/  UMOV UR9, 0x10000000 ;  /* 0x1000000000097882 */ /* 0x000fe20000000000 */
[----:B------:R-:W-:Y:S01]  /*47f0*/  @!UP0 UIADD3 UR18, UPT, UPT, UR34, 0x80, URZ ;  /* 0x0000008022128890 */ /* 0x000fe2000fffe0ff */
[----:B------:R-:W-:Y:S01]  /*4800*/  VIADD R14, R14, 0x1 ;  /* 0x000000010e0e7836 */ /* 0x000fe20000000000 */
[----:B------:R-:W-:Y:S01]  /*4810*/  @!UP0 UIADD3 UR16, UPT, UPT, UR21, 0x4200, URZ ;  /* 0x0000420015108890 */ /* 0x000fe2000fffe0ff */
[----:B------:R-:W-:Y:S01]  /*4820*/  VOTEU.ALL UP0, P1 ;  /* 0x0000000000ff7886 */ /* 0x000fe20000800000 */
[----:B------:R-:W-:Y:S01]  /*4830*/  UMOV UR19, UR35 ;  /* 0x0000002300137c82 */ /* 0x000fe20008000000 */
[----:B------:R-:W-:Y:S02]  /*4840*/  UMOV UR20, UR36 ;  /* 0x0000002400147c82 */ /* 0x000fe40008000000 */
[----:B------:R-:W-:Y:S01]  /*4850*/  IMAD.U32 R10, RZ, RZ, UR5 ;  /* 0x00000005ff0a7e24 */ /* 0x000fe2000f8e00ff */
[----:B------:R-:W-:Y:S01]  /*4860*/  UPRMT UR6, UR45, 0x654, UR17 ;  /* 0x000006542d067896 */ /* 0x000fe20008000011 */
        /* <DEDUP_REMOVED lines=9> */
.L_x_159:
[----:B------:R-:W-:Y:S01]  /*4900*/  @!P1 IADD3 R6, P0, PT, R16, 0x580, RZ ;  /* 0x0000058010069810 */ /* 0x000fe20007f1e0ff */
[----:B------:R-:W-:Y:S01]  /*4910*/  VOTEU.ALL UP0, P1 ;  /* 0x0000000000ff7886 */ /* 0x000fe20000800000 */
[----:B------:R-:W-:Y:S01]  /*4920*/  UMOV UR6, 0x0 ;  /* 0x0000000000067882 */ /* 0x000fe20000000000 */
[----:B------:R-:W-:Y:S01]  /*4930*/  UMOV UR7, 0x10000000 ;  /* 0x1000000000077882 */ /* 0x000fe20000000000 */
[----:B------:R-:W-:Y:S01]  /*4940*/  @!P1 R2UR UR5, R6 ;  /* 0x00000000060592ca */ /* 0x000fe200000e0000 */
[----:B--2---:R-:W-:Y:S01]  /*4950*/  @!P1 IMAD.X R0, RZ, RZ, R17, P0 ;  /* 0x000000ffff009224 */ /* 0x004fe200000e0611 */
[----:B------:R-:W-:Y:S01]  /*4960*/  @!UP0 UIADD3 UR10, UPT, UPT, UR34, 0xc0, URZ ;  /* 0x000000c0220a8890 */ /* 0x000fe2000fffe0ff */
[----:B------:R-:W-:Y:S01]  /*4970*/  R2UR UR18, R142 ;  /* 0x000000008e1272ca */ /* 0x000fe200000e0000 */
[----:B------:R-:W-:Y:S01]  /*4980*/  @!UP0 UIADD3 UR8, UPT, UPT, UR21, 0x6200, URZ ;  /* 0x0000620015088890 */ /* 0x000fe2000fffe0ff */
[----:B------:R-:W-:Y:S01]  /*4990*/  R2UR UR16, R143 ;  /* 0x000000008f1072ca */ /* 0x000fe200000e0000 */
[----:B------:R-:W-:Y:S01]  /*49a0*/  @!UP0 UIADD3 UR9, UPT, UPT, UR21, 0x48, URZ ;  /* 0x0000004815098890 */ /* 0x000fe2000fffe0ff */
[----:B------:R-:W-:Y:S01]  /*49b0*/  @!P1 R2UR UR4, R0 ;  /* 0x00000000000492ca */ /* 0x000fe200000e0000 */
[----:B------:R-:W-:Y:S01]  /*49c0*/  VOTEU.ALL UP0, P1 ;  /* 0x0000000000ff7886 */ /* 0x000fe20000800000 */
[----:B------:R-:W-:Y:S01]  /*49d0*/  UMOV UR11, UR35 ;  /* 0x00000023000b7c82 */ /* 0x000fe20008000000 */
[----:B------:R-:W-:Y:S01]  /*49e0*/  UMOV UR12, UR36 ;  /* 0x00000024000c7c82 */ /* 0x000fe20008000000 */
[C---:B------:R-:W-:Y:S01]  /*49f0*/  ISETP.NE.AND P0, PT, R14.reuse, 0x2, PT ;  /* 0x000000020e00780c */ /* 0x040fe20003f05270 */
[----:B------:R-:W-:Y:S01]  /*4a00*/  UPLOP3.LUT UP3, UPT, UPT, UPT, UPT, 0x80, 0x8 ;  /* 0x000000000008789c */ /* 0x000fe20003f6f070 */
[----:B------:R-:W-:Y:S01]  /*4a10*/  IMAD.U32 R8, RZ, RZ, UR5 ;  /* 0x00000005ff087e24 */ /* 0x000fe2000f8e00ff */
[----:B------:R-:W-:Y:S01]  /*4a20*/  LOP3.LUT R15, R15, 0x1, RZ, 0x3c, !PT ;  /* 0x000000010f0f7812 */ /* 0x000fe200078e3cff */
[----:B------:R-:W-:Y:S01]  /*4a30*/  UMOV UR36, UR29 ;  /* 0x0000001d00247c82 */ /* 0x000fe20008000000 */
[----:B------:R-:W-:Y:S01]  /*4a40*/  SEL R0, RZ, 0x1, P0 ;  /* 0x00000001ff007807 */ /* 0x000fe20000000000 */
[----:B------:R-:W-:Y:S01]  /*4a50*/  UIADD3 UR20, UPT, UPT, UR13, UR18, URZ ;  /* 0x000000120d147290 */ /* 0x000fe2000fffe0ff */
[----:B------:R-:W-:Y:S01]  /*4a60*/  SEL R14, R14, RZ, P0 ;  /* 0x000000ff0e0e7207 */ /* 0x000fe20000000000 */
[----:B------:R-:W-:Y:S01]  /*4a70*/  UIADD3 UR16, UPT, UPT, UR14, UR16, URZ ;  /* 0x000000100e107290 */ /* 0x000fe2000fffe0ff */
[----:B------:R-:W-:Y:S01]  /*4a80*/  IMAD.U32 R9, RZ, RZ, UR4 ;  /* 0x00000004ff097e24 */ /* 0x000fe2000f8e00ff */
[----:B------:R-:W-:Y:S02]  /*4a90*/  @!P1 R2UR UR4, R8 ;  /* 0x00000000080492ca */ /* 0x000fe400000e0000 */
[----:B------:R-:W-:Y:S02]  /*4aa0*/  LOP3.LUT R13, R13, R0, RZ, 0x3c, !PT ;  /* 0x000000000d0d7212 */ /* 0x000fe400078e3cff */
[----:B------:R-:W-:Y:S11]  /*4ab0*/  @!P1 R2UR UR5, R9 ;  /* 0x00000000090592ca */ /* 0x000ff600000e0000 */
[----:B------:R-:W-:Y:S02]  /*4ac0*/  @!UPT UIADD3 URZ, UPT, UPT, URZ, URZ, URZ ;  /* 0x000000fffffff290 */ /* 0x000fe4000fffe0ff */
[----:B------:R2:W-:Y:S01]  /*4ad0*/  @!UP0 UTMALDG.3D [UR8], [UR4], desc[UR6] ;  /* 0x00000608040085b4 */ /* 0x0005e20008011000 */
[----:B------:R2:W-:Y:S01]  /*4ae0*/  @!P1 SYNCS.ARRIVE.TRANS64.RED.A0TR RZ, [UR21+0x48], R7 ;  /* 0x00004807ffff99a7 */ /* 0x0005e20008300415 */
[----:B------:R-:W-:Y:S01]  /*4af0*/  SYNCS.ARRIVE.TRANS64.RED.A1T0 RZ, [UR37], RZ ;  /* 0x000000ffffff79a7 */ /* 0x000fe20008100425 */
[----:B------:R-:W-:Y:S05]  /*4b00*/  BRA.U UP1, `(.L_x_82) ;  /* 0xfffffff101647547 */ /* 0x000fea000b83ffff */
[----:B------:R-:W-:-:S04]  /*4b10*/  SHF.L.U32 R3, R15, 0x1f, RZ ;  /* 0x0000001f0f037819 */ /* 0x000fc800000006ff */
[----:B------:R-:W3:Y:S02]  /*4b20*/  SYNCS.PHASECHK.TRANS64.TRYWAIT P0, [UR21+0x50], R3 ;  /* 0x00005003ff0075a7 */ /* 0x000ee40008001115 */
[----:B---3--:R-:W-:Y:S05]  /*4b30*/  @!P0 BRA `(.L_x_83) ;  /* 0x0000007000748947 */ /* 0x008fea0003800000 */
.L_x_161:
[----:B------:R-:W4:Y:S02]  /*4b40*/  SYNCS.PHASECHK.TRANS64.TRYWAIT P0, [UR21+0x58], R3 ;  /* 0x00005803ff0075a7 */ /* 0x000f240008001115 */
[----:B----4-:R-:W-:Y:S05]  /*4b50*/  @!P0 BRA `(.L_x_84) ;  /* 0x0000007000848947 */ /* 0x010fea0003800000 */
.L_x_163:
[----:B------:R-:W4:Y:S02]  /*4b60*/  SYNCS.PHASECHK.TRANS64.TRYWAIT P0, [UR21+0x60], R3 ;  /* 0x00006003ff0075a7 */ /* 0x000f240008001115 */
[----:B----4-:R-:W-:Y:S05]  /*4b70*/  @!P0 BRA `(.L_x_85) ;  /* 0x0000007000948947 */ /* 0x010fea0003800000 */
.L_x_165:
[----:B---3--:R-:W-:-:S07]  /*4b80*/  MOV R0, UR21 ;  /* 0x0000001500007c02 */ /* 0x008fce0008000f00 */
.L_x_86:
[----:B---3--:R-:W-:-:S04]  /*4b90*/  SHF.L.U32 R3, R15, 0x1f, RZ ;  /* 0x0000001f0f037819 */ /* 0x008fc800000006ff */
[----:B------:R3:W4:Y:S03]  /*4ba0*/  SYNCS.PHASECHK.TRANS64.TRYWAIT P0, [R0+URZ+0x68], R3 ;  /* 0x00006803000075a7 */ /* 0x00072600080011ff */
[----:B----4-:R-:W-:Y:S05]  /*4bb0*/  @!P0 NANOSLEEP.SYNCS 0x989680 ;  /* 0x009896800000895d */ /* 0x010fea0003900000 */
[----:B------:R-:W4:Y:S02]  /*4bc0*/  @!P0 SYNCS.PHASECHK.TRANS64 P0, [R0+URZ+0x68], R3 ;  /* 0x00006803000085a7 */ /* 0x000f2400080010ff */
[----:B-12-4-:R-:W-:Y:S05]  /*4bd0*/  @P0 EXIT ;  /* 0x000000000000094d */ /* 0x016fea0003800000 */
[----:B------:R-:W-:Y:S05]  /*4be0*/  BRA `(.L_x_86) ;  /* 0xfffffffc00e87947 */ /* 0x000fea000383ffff */
.L_x_71:
[----:B------:R-:W-:-:S06]  /*4bf0*/  UISETP.GE.AND UP0, UPT, UR17, 0x4, UPT ;  /* 0x000000041100788c */ /* 0x000fcc000bf06270 */
[----:B------:R-:W-:-:S13]  /*4c00*/  PLOP3.LUT P0, PT, PT, PT, UP0, 0x80, 0x8 ;  /* 0x000000000008781c */ /* 0x000fda0003f0f008 */
[----:B------:R-:W-:Y:S05]  /*4c10*/  @!P0 EXIT ;  /* 0x000000000000894d */ /* 0x000fea0003800000 */
[----:B------:R-:W-:Y:S01]  /*4c20*/  BAR.SYNC.DEFER_BLOCKING 0x6, 0xa0 ;  /* 0x0182800000007b1d */ /* 0x000fe20000010000 */
[C---:B------:R-:W-:Y:S01]  /*4c30*/  IMAD.SHL.U32 R2, R154.reuse, 0x40, RZ ;  /* 0x000000409a027824 */ /* 0x040fe200078e00ff */
[C---:B------:R-:W-:Y:S01]  /*4c40*/  R2P PR, R154.reuse, 0x6 ;  /* 0x000000069a007804 */ /* 0x040fe20000000000 */
[----:B------:R-:W-:Y:S01]  /*4c50*/  IMAD.MOV.U32 R151, RZ, RZ, 0x20 ;  /* 0x00000020ff977424 */ /* 0x000fe200078e00ff */
[----:B------:R-:W-:Y:S01]  /*4c60*/  CS2R R148, SRZ ;  /* 0x0000000000947805 */ /* 0x000fe2000001ff00 */
[C---:B------:R-:W-:Y:S01]  /*4c70*/  IMAD.U32 R69, R154.reuse, 0x10000, RZ ;  /* 0x000100009a457824 */ /* 0x040fe200078e00ff */
[----:B------:R-:W-:Y:S02]  /*4c80*/  UMOV UR44, 0x400 ;  /* 0x00000400002c7882 */ /* 0x000fe40000000000 */
[----:B------:R-:W1:Y:S01]  /*4c90*/  LDC.64 R138, c[0x0][0x8b0] ;  /* 0x00022c00ff8a7b82 */ /* 0x000e620000000a00 */
[----:B------:R-:W-:Y:S01]  /*4ca0*/  ULEA UR44, UR45, UR44, 0x18 ;  /* 0x0000002c2d2c7291 */ /* 0x000fe2000f8ec0ff */
[----:B------:R-:W-:Y:S01]  /*4cb0*/  IMAD.SHL.U32 R135, R154, 0x8, RZ ;  /* 0x000000089a877824 */ /* 0x000fe200078e00ff */
[----:B------:R-:W-:Y:S01]  /*4cc0*/  LOP3.LUT R6, R2, 0x180, RZ, 0xc0, !PT ;  /* 0x0000018002067812 */ /* 0x000fe200078ec0ff */
[----:B------:R-:W-:Y:S01]  /*4cd0*/  IMAD.MOV.U32 R152, RZ, RZ, 0x10 ;  /* 0x00000010ff987424 */ /* 0x000fe200078e00ff */
[----:B------:R-:W-:Y:S01]  /*4ce0*/  SEL R151, R151, 0xffffffe0, !P2 ;  /* 0xffffffe097977807 */ /* 0x000fe20005000000 */
[----:B------:R-:W-:Y:S01]  /*4cf0*/  UIADD3 UR5, UPT, UPT, UR44, 0x200, URZ ;  /* 0x000002002c057890 */ /* 0x000fe2000fffe0ff */
[----:B------:R-:W-:Y:S01]  /*4d00*/  LOP3.LUT R69, R69, 0x600000, RZ, 0xc0, !PT ;  /* 0x0060000045457812 */ /* 0x000fe200078ec0ff */
[----:B------:R-:W2:Y:S01]  /*4d10*/  LDC.64 R136, c[0x0][0x8a8] ;  /* 0x00022a00ff887b82 */ /* 0x000ea20000000a00 */
[----:B------:R-:W-:Y:S01]  /*4d20*/  UIADD3 UR4, UPT, UPT, UR44, 0x8200, URZ ;  /* 0x000082002c047890 */ /* 0x000fe2000fffe0ff */
[----:B------:R-:W-:Y:S01]  /*4d30*/  LOP3.LUT R135, R6, 0x30, R135, 0xf8, !PT ;  /* 0x0000003006877812 */ /* 0x000fe200078ef887 */
[----:B------:R-:W-:Y:S01]  /*4d40*/  IMAD.MOV.U32 R68, RZ, RZ, RZ ;  /* 0x000000ffff447224 */ /* 0x000fe200078e00ff */
[----:B------:R-:W-:Y:S01]  /*4d50*/  SEL R152, R152, 0xfffffff0, !P1 ;  /* 0xfffffff098987807 */ /* 0x000fe20004800000 */
[----:B------:R-:W-:Y:S01]  /*4d60*/  IMAD.MOV.U32 R145, RZ, RZ, RZ ;  /* 0x000000ffff917224 */ /* 0x000fe200078e00ff */
[----:B------:R-:W-:Y:S01]  /*4d70*/  SHF.R.S32.HI R3, RZ, 0x4, R151 ;  /* 0x00000004ff037819 */ /* 0x000fe20000011497 */
[----:B------:R-:W-:Y:S01]  /*4d80*/  IMAD.U32 R155, RZ, RZ, UR5 ;  /* 0x00000005ff9b7e24 */ /* 0x000fe2000f8e00ff */
[----:B------:R-:W-:Y:S01]  /*4d90*/  LOP3.LUT R135, R135, 0x1e40, R2, 0xf8, !PT ;  /* 0x00001e4087877812 */ /* 0x000fe200078ef802 */
[----:B------:R-:W3:Y:S01]  /*4da0*/  LDS R0, [UR44+0x110] ;  /* 0x0001102cff007984 */ /* 0x000ee20008000800 */
[----:B------:R-:W-:-:S02]  /*4db0*/  LOP3.LUT R154, R154, 0x60, RZ, 0xc0, !PT ;  /* 0x000000609a9a7812 */ /* 0x000fc400078ec0ff */
[----:B------:R-:W-:Y:S02]  /*4dc0*/  CS2R R146, SRZ ;  /* 0x0000000000927805 */ /* 0x000fe4000001ff00 */
[----:B------:R-:W-:Y:S01]  /*4dd0*/  LEA.HI.SX32 R150, R152, R3, 0x1c ;  /* 0x0000000398967211 */ /* 0x000fe200078fe2ff */
[----:B------:R-:W-:Y:S01]  /*4de0*/  IMAD.U32 R153, RZ, RZ, UR4 ;  /* 0x00000004ff997e24 */ /* 0x000fe2000f8e00ff */
[----:B------:R-:W4:Y:S01]  /*4df0*/  LDCU UR58, c[0x0][0x370] ;  /* 0x00006e00ff3a77ac */ /* 0x000f220008000800 */
[----:B------:R-:W1:Y:S01]  /*4e00*/  LDCU.64 UR62, c[0x0][0x348] ;  /* 0x00006900ff3e77ac */ /* 0x000e620008000a00 */
[----:B------:R-:W1:Y:S01]  /*4e10*/  LDCU UR43, c[0x0][0xb0c] ;  /* 0x00016180ff2b77ac */ /* 0x000e620008000800 */
[----:B------:R-:W1:Y:S01]  /*4e20*/  LDCU UR39, c[0x0][0xb30] ;  /* 0x00016600ff2777ac */ /* 0x000e620008000800 */
[----:B------:R-:W1:Y:S01]  /*4e30*/  LDCU.64 UR56, c[0x0][0x888] ;  /* 0x00011100ff3877ac */ /* 0x000e620008000a00 */
[----:B------:R-:W1:Y:S01]  /*4e40*/  LDCU.64 UR40, c[0x0][0xb28] ;  /* 0x00016500ff2877ac */ /* 0x000e620008000a00 */
[----:B------:R-:W1:Y:S01]  /*4e50*/  LDCU.64 UR60, c[0x0][0x890] ;  /* 0x00011200ff3c77ac */ /* 0x000e620008000a00 */
[----:B------:R-:W1:Y:S01]  /*4e60*/  LDCU.128 UR52, c[0x0][0xb10] ;  /* 0x00016200ff3477ac */ /* 0x000e620008000c00 */
[----:B------:R-:W1:Y:S02]  /*4e70*/  LDCU UR47, c[0x0][0x374] ;  /* 0x00006e80ff2f77ac */ /* 0x000e640008000800 */
[----:B-1234-:R-:W-:-:S07]  /*4e80*/  IMAD.IADD R69, R0, 0x1, R69 ;  /* 0x0000000100457824 */ /* 0x01efce00078e0245 */
.L_x_128:
[----:B------:R-:W-:Y:S02]  /*4e90*/  LEA R3, R145, UR44, 0x3 ;  /* 0x0000002c91037c11 */ /* 0x000fe4000f8e18ff */
[----:B------:R-:W-:Y:S02]  /*4ea0*/  SHF.L.U32 R0, R147, 0x1f, RZ ;  /* 0x0000001f93007819 */ /* 0x000fe400000006ff */
[----:B------:R-:W-:Y:S02]  /*4eb0*/  LEA R5, R145, UR44, 0x4 ;  /* 0x0000002c91057c11 */ /* 0x000fe4000f8e20ff */
[----:B-1----:R-:W1:Y:S02]  /*4ec0*/  SYNCS.PHASECHK.TRANS64.TRYWAIT P0, [R3+URZ+0x80], R0 ;  /* 0x00008000030075a7 */ /* 0x002e6400080011ff */
[----:B-1----:R-:W-:Y:S05]  /*4ed0*/  @!P0 BRA `(.L_x_87) ;  /* 0x0000006c00d48947 */ /* 0x002fea0003800000 */
.L_x_166:
        /* <DEDUP_REMOVED lines=11> */
[----:B------:R-:W-:Y:S01]  /*4f90*/  PLOP3.LUT P0, PT, PT, PT, UP1, 0x80, 0x8 ;  /* 0x000000000008781c */ /* 0x000fe20003f0f018 */
[----:B------:R-:W-:Y:S11]  /*4fa0*/  UP2UR UR46, UPR, URZ, 0x2 ;  /* 0x00000002ff2e7883 */ /* 0x000ff60008000000 */
[----:B------:R-:W-:Y:S01]  /*4fb0*/  @!UPT UIADD3 URZ, UPT, UPT, URZ, URZ, URZ ;  /* 0x000000fffffff290 */ /* 0x000fe2000fffe0ff */
[----:B-1----:R-:W-:Y:S02]  /*4fc0*/  @P0 SHF.R.U32.HI R0, RZ, 0x10, R5 ;  /* 0x00000010ff000819 */ /* 0x002fe40000011605 */
        /* <DEDUP_REMOVED lines=12> */
[----:B------:R-:W2:Y:S01]  /*5090*/  LDCU UR12, c[0x0][0xb20] ;  /* 0x00016400ff0c77ac */ /* 0x000ea20008000800 */
[----:B------:R-:W-:Y:S02]  /*50a0*/  UIMAD.WIDE.U32 UR4, UR47, UR55, URZ ;  /* 0x000000372f0472a5 */ /* 0x000fe4000f8e00ff */
[----:B------:R-:W-:Y:S02]  /*50b0*/  UIMAD.WIDE.U32 UR6, UR58, UR52, URZ ;  /* 0x000000343a0672a5 */ /* 0x000fe4000f8e00ff */
[----:B------:R-:W-:Y:S02]  /*50c0*/  UISETP.NE.AND UP0, UPT, UR54, 0x1, UPT ;  /* 0x000000013600788c */ /* 0x000fe4000bf05270 */
[----:B------:R-:W-:Y:S02]  /*50d0*/  UIMAD.WIDE.U32 UR8, UR37, UR55, URZ ;  /* 0x00000037250872a5 */ /* 0x000fe4000f8e00ff */
[----:B------:R-:W-:Y:S02]  /*50e0*/  UIMAD.WIDE.U32 UR10, UR38, UR52, URZ ;  /* 0x00000034260a72a5 */ /* 0x000fe4000f8e00ff */
[----:B------:R-:W-:Y:S02]  /*50f0*/  UISETP.NE.AND UP1, UPT, UR43, 0x1, UPT ;  /* 0x000000012b00788c */ /* 0x000fe4000bf25270 */
[----:B------:R-:W-:Y:S01]  /*5100*/  UISETP.NE.AND UP2, UPT, UR42, 0x1, UPT ;  /* 0x000000012a00788c */ /* 0x000fe2000bf45270 */
[----:B------:R-:W-:Y:S02]  /*5110*/  UMOV UR4, UR5 ;  /* 0x0000000500047c82 */ /* 0x000fe40008000000 */
[----:B--2---:R-:W-:Y:S03]  /*5120*/  USHF.R.U32.HI UR5, URZ, UR12, UR4 ;  /* 0x0000000cff057299 */ /* 0x004fe60008011604 */
[----:B------:R-:W-:Y:S02]  /*5130*/  UMOV UR4, UR7 ;  /* 0x0000000700047c82 */ /* 0x000fe40008000000 */
[----:B------:R-:W-:Y:S02]  /*5140*/  USHF.R.U32.HI UR7, URZ, UR53, UR4 ;  /* 0x00000035ff077299 */ /* 0x000fe40008011604 */
[----:B------:R-:W-:Y:S02]  /*5150*/  USEL UR4, UR47, UR5, !UP0 ;  /* 0x000000052f047287 */ /* 0x000fe4000c000000 */
[----:B------:R-:W-:Y:S01]  /*5160*/  USEL UR7, UR58, UR7, !UP1 ;  /* 0x000000073a077287 */ /* 0x000fe2000c800000 */
[----:B------:R-:W-:Y:S01]  /*5170*/  UMOV UR5, UR9 ;  /* 0x0000000900057c82 */ /* 0x000fe20008000000 */
[----:B------:R-:W-:Y:S02]  /*5180*/  UIMAD.WIDE.U32 UR8, UR4, UR40, URZ ;  /* 0x00000028040872a5 */ /* 0x000fe4000f8e00ff */
[----:B------:R-:W-:Y:S03]  /*5190*/  USHF.R.U32.HI UR6, URZ, UR12, UR5 ;  /* 0x0000000cff067299 */ /* 0x000fe60008011605 */
[----:B------:R-:W-:Y:S01]  /*51a0*/  UMOV UR5, UR11 ;  /* 0x0000000b00057c82 */ /* 0x000fe20008000000 */
[----:B------:R-:W-:Y:S02]  /*51b0*/  UIMAD.WIDE.U32 UR10, UR7, UR40, URZ ;  /* 0x00000028070a72a5 */ /* 0x000fe4000f8e00ff */
[----:B------:R-:W-:Y:S02]  /*51c0*/  USHF.R.U32.HI UR12, URZ, UR53, UR5 ;  /* 0x00000035ff0c7299 */ /* 0x000fe40008011605 */
[----:B------:R-:W-:Y:S01]  /*51d0*/  USEL UR6, UR37, UR6, !UP0 ;  /* 0x0000000625067287 */ /* 0x000fe2000c000000 */
[----:B------:R-:W-:Y:S02]  /*51e0*/  UMOV UR5, UR9 ;  /* 0x0000000900057c82 */ /* 0x000fe40008000000 */
[----:B------:R-:W-:Y:S01]  /*51f0*/  UMOV UR10, UR11 ;  /* 0x0000000b000a7c82 */ /* 0x000fe20008000000 */
[----:B------:R-:W-:Y:S02]  /*5200*/  @UP2 USHF.R.U32.HI UR4, URZ, UR41, UR5 ;  /* 0x00000029ff042299 */ /* 0x000fe40008011605 */
[----:B------:R-:W-:Y:S02]  /*5210*/  @UP2 USHF.R.U32.HI UR7, URZ, UR41, UR10 ;  /* 0x00000029ff072299 */ /* 0x000fe4000801160a */
[----:B------:R-:W-:Y:S02]  /*5220*/  UIMAD UR4, UR42, UR4, URZ ;  /* 0x000000042a0472a4 */ /* 0x000fe4000f8e02ff */
        /* <DEDUP_REMOVED lines=8> */
[----:B------:R-:W-:Y:S02]  /*52b0*/  USEL UR11, UR6, UR4, !UP2 ;  /* 0x00000004060b7287 */ /* 0x000fe4000d000000 */
[----:B------:R-:W-:Y:S02]  /*52c0*/  UIADD3 UR8, UPT, UPT, -UR5, URZ, URZ ;  /* 0x000000ff05087290 */ /* 0x000fe4000fffe1ff */
[----:B------:R-:W-:Y:S01]  /*52d0*/  UIADD3 UR10, UPT, UPT, -UR11, URZ, URZ ;  /* 0x000000ff0b0a7290 */ /* 0x000fe2000fffe1ff */
[----:B------:R-:W-:Y:S01]  /*52e0*/  @!UP0 UMOV UR4, UR9 ;  /* 0x0000000900048c82 */ /* 0x000fe20008000000 */
[----:B------:R-:W-:Y:S02]  /*52f0*/  UIADD3 UR9, UPT, UPT, -UR6, URZ, URZ ;  /* 0x000000ff06097290 */ /* 0x000fe4000fffe1ff */
[----:B------:R-:W-:Y:S02]  /*5300*/  @!UP0 USHF.R.U32.HI UR4, URZ, UR41, UR4 ;  /* 0x00000029ff048299 */ /* 0x000fe40008011604 */
[----:B------:R-:W-:Y:S02]  /*5310*/  UIMAD UR10, UR42, UR10, UR6 ;  /* 0x0000000a2a0a72a4 */ /* 0x000fe4000f8e0206 */
[----:B------:R-:W-:Y:S04]  /*5320*/  @!UP0 USEL UR4, UR5, UR4, !UP2 ;  /* 0x0000000405048287 */ /* 0x000fe8000d000000 */
[----:B------:R-:W-:Y:S02]  /*5330*/  @!UP0 UIMAD UR10, UR7, UR10, UR4 ;  /* 0x0000000a070a82a4 */ /* 0x000fe4000f8e0204 */
[----:B------:R-:W-:Y:S02]  /*5340*/  @!UP0 UIADD3 UR11, UPT, UPT, UR11, -UR4, URZ ;  /* 0x800000040b0b8290 */ /* 0x000fe4000fffe0ff */
[----:B------:R-:W-:Y:S02]  /*5350*/  UIMAD UR7, UR43, UR8, UR38 ;  /* 0x000000082b0772a4 */ /* 0x000fe4000f8e0226 */
[----:B------:R-:W-:Y:S02]  /*5360*/  @!UP0 UIMAD UR6, UR11, UR42, UR5 ;  /* 0x0000002a0b0682a4 */ /* 0x000fe4000f8e0205 */
[----:B------:R-:W-:Y:S01]  /*5370*/  UIMAD UR4, UR54, UR9, UR37 ;  /* 0x00000009360472a4 */ /* 0x000fe2000f8e0225 */
[----:B------:R-:W-:Y:S02]  /*5380*/  @!UP0 UMOV UR5, UR10 ;  /* 0x0000000a00058c82 */ /* 0x000fe40008000000 */
[----:B------:R-:W-:Y:S02]  /*5390*/  UIMAD UR38, UR5, UR43, UR7 ;  /* 0x0000002b052672a4 */ /* 0x000fe4000f8e0207 */
[----:B------:R-:W-:Y:S11]  /*53a0*/  UIMAD UR37, UR6, UR54, UR4 ;  /* 0x00000036062572a4 */ /* 0x000ff6000f8e0204 */
[----:B------:R-:W-:Y:S01]  /*53b0*/  @!UPT UIADD3 URZ, UPT, UPT, URZ, URZ, URZ ;  /* 0x000000fffffff290 */ /* 0x000fe2000fffe0ff */
.L_x_88:
[----:B------:R-:W-:Y:S01]  /*53c0*/  UISETP.NE.AND UP0, UPT, UR39, 0x1, UPT ;  /* 0x000000012700788c */ /* 0x000fe2000bf05270 */
[----:B------:R-:W-:Y:S01]  /*53d0*/  R2UR UR11, R155 ;  /* 0x000000009b0b72ca */ /* 0x000fe200000e0000 */
[----:B------:R-:W-:Y:S01]  /*53e0*/  USHF.L.U32 UR50, UR16, 0x7, URZ ;  /* 0x0000000710327899 */ /* 0x000fe200080006ff */
[----:B------:R-:W-:Y:S01]  /*53f0*/  IADD3 R145, PT, PT, R145, 0x1, RZ ;  /* 0x0000000191917810 */ /* 0x000fe20007ffe0ff */
[----:B------:R-:W-:Y:S07]  /*5400*/  USHF.L.U32 UR49, UR20, 0x8, URZ ;  /* 0x0000000814317899 */ /* 0x000fee00080006ff */
[----:B------:R-:W2:Y:S01]  /*5410*/  @!UP0 LDCU.128 UR12, c[0x0][0xb10] ;  /* 0x00016200ff0c87ac */ /* 0x000ea20008000c00 */
[----:B------:R-:W3:Y:S01]  /*5420*/  @!UP0 LDCU UR5, c[0x0][0xb0c] ;  /* 0x00016180ff0587ac */ /* 0x000ee20008000800 */
[----:B------:R-:W4:Y:S01]  /*5430*/  @!UP0 LDCU UR10, c[0x0][0xb20] ;  /* 0x00016400ff0a87ac */ /* 0x000f220008000800 */
[----:B--2---:R-:W-:Y:S02]  /*5440*/  UIMAD.WIDE.U32 UR8, UR38, UR12, URZ ;  /* 0x0000000c260872a5 */ /* 0x004fe4000f8e00ff */
[----:B------:R-:W-:Y:S02]  /*5450*/  UIMAD.WIDE.U32 UR6, UR37, UR15, URZ ;  /* 0x0000000f250672a5 */ /* 0x000fe4000f8e00ff */
[----:B------:R-:W-:Y:S03]  /*5460*/  @!UP0 UISETP.NE.AND UP1, UPT, UR14, 0x1, UPT ;  /* 0x000000010e00888c */ /* 0x000fe6000bf25270 */
[----:B------:R-:W-:Y:S01]  /*5470*/  @!UP0 UMOV UR4, UR9 ;  /* 0x0000000900048c82 */ /* 0x000fe20008000000 */
[----:B---3--:R-:W-:Y:S02]  /*5480*/  @!UP0 UISETP.NE.AND UP2, UPT, UR5, 0x1, UPT ;  /* 0x000000010500888c */ /* 0x008fe4000bf45270 */
[----:B------:R-:W-:Y:S01]  /*5490*/  @!UP0 USHF.R.U32.HI UR4, URZ, UR13, UR4 ;  /* 0x0000000dff048299 */ /* 0x000fe20008011604 */
[----:B------:R-:W-:Y:S02]  /*54a0*/  @!UP0 UMOV UR6, UR7 ;  /* 0x0000000700068c82 */ /* 0x000fe40008000000 */
[----:B----4-:R-:W-:Y:S02]  /*54b0*/  @!UP0 USHF.R.U32.HI UR6, URZ, UR10, UR6 ;  /* 0x0000000aff068299 */ /* 0x010fe40008011606 */
[----:B------:R-:W-:Y:S02]  /*54c0*/  @!UP0 USEL UR7, UR38, UR4, !UP2 ;  /* 0x0000000426078287 */ /* 0x000fe4000d000000 */
[----:B------:R-:W-:Y:S04]  /*54d0*/  @!UP0 USEL UR6, UR37, UR6, !UP1 ;  /* 0x0000000625068287 */ /* 0x000fe8000c800000 */
[----:B------:R-:W-:Y:S02]  /*54e0*/  @!UP0 UIADD3 UR4, UPT, UPT, -UR7, UR6, URZ ;  /* 0x0000000607048290 */ /* 0x000fe4000fffe1ff */
[----:B------:R-:W-:Y:S02]  /*54f0*/  @!UP0 UIADD3 UR6, UPT, UPT, UR7, -UR6, URZ ;  /* 0x8000000607068290 */ /* 0x000fe4000fffe0ff */
[----:B------:R-:W-:Y:S02]  /*5500*/  @!UP0 UIMAD UR38, UR4, UR5, UR38 ;  /* 0x00000005042682a4 */ /* 0x000fe4000f8e0226 */
[----:B------:R-:W-:Y:S02]  /*5510*/  @!UP0 UIMAD UR37, UR6, UR14, UR37 ;  /* 0x0000000e062582a4 */ /* 0x000fe4000f8e0225 */
[----:B------:R-:W-:Y:S09]  /*5520*/  ULOP3.LUT UP0, URZ, UR11, 0x1b0, URZ, 0xc0, !UPT ;  /* 0x000001b00bff7892 */ /* 0x000ff2000f80c0ff */
[----:B------:R-:W-:Y:S05]  /*5530*/  BRA.U !UP0, `(.L_x_89) ;  /* 0x0000000108407547 */ /* 0x000fea000b800000 */
[----:B------:R-:W2:Y:S01]  /*5540*/  LDCU.64 UR8, c[0x4][0x88] ;  /* 0x01001100ff0877ac */ /* 0x000ea20008000a00 */
[----:B------:R-:W-:Y:S01]  /*5550*/  MOV R3, 0x0 ;  /* 0x0000000000037802 */ /* 0x000fe20000000f00 */
[----:B------:R-:W-:Y:S02]  /*5560*/  HFMA2 R12, -RZ, RZ, 0, 5.9604644775390625e-08 ;  /* 0x00000001ff0c7431 */ /* 0x000fe400000001ff */
[----:B------:R-:W-:Y:S02]  /*5570*/  IMAD.MOV.U32 R8, RZ, RZ, 0x70 ;  /* 0x00000070ff087424 */ /* 0x000fe400078e00ff */
[----:B------:R-:W-:Y:S01]  /*5580*/  IMAD.MOV.U32 R13, RZ, RZ, RZ ;  /* 0x000000ffff0d7224 */ /* 0x000fe200078e00ff */
[----:B------:R-:W3:Y:S01]  /*5590*/  LDCU.64 UR6, c[0x4][0x90] ;  /* 0x01001200ff0677ac */ /* 0x000ee20008000a00 */
[----:B------:R-:W4:Y:S01]  /*55a0*/  LDC.64 R2, c[0x4][R3] ;  /* 0x0100000003027b82 */ /* 0x000f220000000a00 */
[----:B------:R-:W1:Y:S01]  /*55b0*/  LDCU.64 UR4, c[0x4][0x8] ;  /* 0x01000100ff0477ac */ /* 0x000e620008000a00 */
[----:B--2---:R-:W-:Y:S01]  /*55c0*/  MOV R5, UR9 ;  /* 0x0000000900057c02 */ /* 0x004fe20008000f00 */
[----:B------:R-:W-:Y:S01]  /*55d0*/  IMAD.U32 R4, RZ, RZ, UR8 ;  /* 0x00000008ff047e24 */ /* 0x000fe2000f8e00ff */
[----:B---3--:R-:W-:Y:S01]  /*55e0*/  MOV R7, UR7 ;  /* 0x0000000700077c02 */ /* 0x008fe20008000f00 */
[----:B------:R-:W-:Y:S01]  /*55f0*/  IMAD.U32 R6, RZ, RZ, UR6 ;  /* 0x00000006ff067e24 */ /* 0x000fe2000f8e00ff */
[----:B-1----:R-:W-:Y:S01]  /*5600*/  MOV R11, UR5 ;  /* 0x00000005000b7c02 */ /* 0x002fe20008000f00 */
[----:B------:R-:W-:Y:S02]  /*5610*/  IMAD.U32 R10, RZ, RZ, UR4 ;  /* 0x00000004ff0a7e24 */ /* 0x000fe4000f8e00ff */
[----:B------:R-:W-:Y:S07]  /*5620*/  LEPC R20, `(.L_x_89) ;  /* 0x000000001014794e */ /* 0x000fee0000000000 */
[----:B----45:R-:W-:Y:S05]  /*5630*/  CALL.ABS.NOINC R2 ;  /* 0x0000000002007343 */ /* 0x030fea0003c00000 */
.L_x_89:
[----:B------:R-:W-:Y:S01]  /*5640*/  LOP3.LUT P0, RZ, R153, 0x1b0, RZ, 0xc0, !PT ;  /* 0x000001b099ff7812 */ /* 0x000fe2000780c0ff */
[----:B------:R-:W-:Y:S11]  /*5650*/  BSSY.RECONVERGENT B6, `(.L_x_90) ;  /* 0x0000013000067945 */ /* 0x000ff60003800200 */
[----:B------:R-:W-:Y:S01]  /*5660*/  @!UPT UIADD3 URZ, UPT, UPT, URZ, URZ, URZ ;  /* 0x000000fffffff290 */ /* 0x000fe2000fffe0ff */
[----:B------:R-:W-:Y:S05]  /*5670*/  @!P0 BRA `(.L_x_91) ;  /* 0x0000000000408947 */ /* 0x000fea0003800000 */
        /* <DEDUP_REMOVED lines=16> */
.L_x_91:
[----:B------:R-:W-:Y:S05]  /*5780*/  BSYNC.RECONVERGENT B6 ;  /* 0x0000000000067941 */ /* 0x000fea0003800200 */
.L_x_90:
[----:B------:R-:W-:Y:S01]  /*5790*/  R2UR UR4, R144 ;  /* 0x00000000900472ca */ /* 0x000fe200000e0000 */
[----:B------:R-:W-:Y:S01]  /*57a0*/  UISETP.NE.U32.AND UP0, UPT, UR60, URZ, UPT ;  /* 0x000000ff3c00728c */ /* 0x000fe2000bf05070 */
[----:B------:R-:W-:Y:S02]  /*57b0*/  ISETP.NE.U32.AND P4, PT, R138, RZ, PT ;  /* 0x000000ff8a00720c */ /* 0x000fe40003f85070 */
[----:B------:R-:W-:Y:S01]  /*57c0*/  ISETP.NE.U32.AND P2, PT, RZ, UR56, PT ;  /* 0x00000038ff007c0c */ /* 0x000fe2000bf45070 */
[----:B------:R-:W-:Y:S01]  /*57d0*/  UISETP.NE.AND.EX UP1, UPT, UR61, URZ, UPT, UP0 ;  /* 0x000000ff3d00728c */ /* 0x000fe2000bf25300 */
[----:B------:R-:W-:Y:S01]  /*57e0*/  ISETP.NE.AND.EX P4, PT, R139, RZ, PT, P4 ;  /* 0x000000ff8b00720c */ /* 0x000fe20003f85340 */
[----:B------:R-:W-:Y:S01]  /*57f0*/  UPLOP3.LUT UP0, UPT, UPT, UPT, UPT, 0x40, 0x4 ;  /* 0x000000000004789c */ /* 0x000fe20003f0e870 */
[----:B------:R-:W-:Y:S05]  /*5800*/  ISETP.NE.AND.EX P2, PT, RZ, UR57, PT, P2 ;  /* 0x00000039ff007c0c */ /* 0x000fea000bf45320 */
[----:B------:R-:W-:Y:S06]  /*5810*/  UISETP.NE.AND UP2, UPT, UR4, URZ, UPT ;  /* 0x000000ff0400728c */ /* 0x000fec000bf45270 */
[----:B------:R-:W-:Y:S05]  /*5820*/  PLOP3.LUT P1, PT, PT, PT, UP2, 0x80, 0x8 ;  /* 0x000000000008781c */ /* 0x000fea0003f2f028 */
[----:B------:R-:W-:Y:S06]  /*5830*/  @UP2 UPLOP3.LUT UP0, UPT, UPT, UPT, UP1, 0x80, 0x8 ;  /* 0x000000000008289c */ /* 0x000fec0003f0f010 */
[----:B------:R-:W-:Y:S01]  /*5840*/  PLOP3.LUT P0, PT, PT, PT, UP0, 0x80, 0x8 ;  /* 0x000000000008781c */ /* 0x000fe20003f0f008 */
[----:B------:R-:W-:Y:S01]  /*5850*/  @!UPT UIADD3 URZ, UPT, UPT, URZ, URZ, URZ ;  /* 0x000000fffffff290 */ /* 0x000fe2000fffe0ff */
[----:B------:R-:W-:Y:S11]  /*5860*/  BRA.U !UP1, `(.L_x_92) ;  /* 0x00000001093c7547 */ /* 0x000ff6000b800000 */
[----:B------:R-:W-:Y:S01]  /*5870*/  UISETP.NE.U32.AND UP0, UPT, UR56, URZ, UPT ;  /* 0x000000ff3800728c */ /* 0x000fe2000bf05070 */
[----:B-1----:R-:W-:Y:S01]  /*5880*/  HFMA2 R0, -RZ, RZ, 0, 5.9604644775390625e-08 ;  /* 0x00000001ff007431 */ /* 0x002fe200000001ff */
[----:B------:R-:W1:Y:S01]  /*5890*/  LDCU.64 UR8, c[0x0][0x358] ;  /* 0x00006b00ff0877ac */ /* 0x000e620008000a00 */
[----:B------:R-:W-:Y:S01]  /*58a0*/  IMAD.MOV.U32 R140, RZ, RZ, 0x1 ;  /* 0x00000001ff8c7424 */ /* 0x000fe200078e00ff */
[----:B------:R-:W-:Y:S06]  /*58b0*/  UISETP.NE.AND.EX UP0, UPT, UR57, URZ, UPT, UP0 ;  /* 0x000000ff3900728c */ /* 0x000fec000bf05300 */
[----:B------:R-:W-:Y:S05]  /*58c0*/  PLOP3.LUT P3, PT, PT, PT, UP0, 0x80, 0x8 ;  /* 0x000000000008781c */ /* 0x000fea0003f6f008 */
[----:B------:R-:W2:Y:S01]  /*58d0*/  @UP0 LDCU.64 UR4, c[0x0][0x888] ;  /* 0x00011100ff0407ac */ /* 0x000ea20008000a00 */
[----:B------:R-:W-:Y:S07]  /*58e0*/  @UP0 UIMAD UR6, UR36, UR60, URZ ;  /* 0x0000003c240602a4 */ /* 0x000fee000f8e02ff */
[----:B------:R-:W-:Y:S01]  /*58f0*/  @!P3 PRMT R140, R0, 0x7610, R140 ;  /* 0x00007610008cb816 */ /* 0x000fe2000000008c */
[----:B--2---:R-:W-:Y:S06]  /*5900*/  @UP0 UIMAD.WIDE UR4, UR6, 0x4, UR4 ;  /* 0x00000004060408a5 */ /* 0x004fec000f8e0204 */
[----:B------:R-:W-:Y:S01]  /*5910*/  IMAD.U32 R2, RZ, RZ, UR4 ;  /* 0x00000004ff027e24 */ /* 0x000fe2000f8e00ff */
[----:B------:R-:W-:Y:S04]  /*5920*/  MOV R3, UR5 ;  /* 0x0000000500037c02 */ /* 0x000fe80008000f00 */
[----:B------:R-:W2:Y:S01]  /*5930*/  @!UP0 LDCU UR4, c[0x0][0x880] ;  /* 0x00011000ff0487ac */ /* 0x000ea20008000800 */
[----:B-1---5:R3:W5:Y:S02]  /*5940*/  @P3 LDG.E R72, desc[UR8][R2.64] ;  /* 0x0000000802483981 */ /* 0x022764000c1e1900 */
[----:B--23--:R-:W-:Y:S02]  /*5950*/  @!P3 IMAD.U32 R72, RZ, RZ, UR4 ;  /* 0x00000004ff48be24 */ /* 0x00cfe4000f8e00ff */
.L_x_92:
[----:B------:R-:W-:Y:S05]  /*5960*/  @!P4 BRA `(.L_x_93) ;  /* 0x000000000024c947 */ /* 0x000fea0003800000 */
[----:B------:R-:W-:Y:S01]  /*5970*/  ISETP.NE.U32.AND P3, PT, R136, RZ, PT ;  /* 0x000000ff8800720c */ /* 0x000fe20003f65070 */
[----:B------:R-:W2:Y:S03]  /*5980*/  LDCU.64 UR4, c[0x0][0x358] ;  /* 0x00006b00ff0477ac */ /* 0x000ea60008000a00 */
[----:B------:R-:W-:Y:S11]  /*5990*/  ISETP.NE.AND.EX P3, PT, R137, RZ, PT, P3 ;  /* 0x000000ff8900720c */ /* 0x000ff60003f65330 */
[----:B------:R-:W-:Y:S02]  /*59a0*/  @!UPT UIADD3 URZ, UPT, UPT, URZ, URZ, URZ ;  /* 0x000000fffffff290 */ /* 0x000fe4000fffe0ff */
[----:B------:R-:W3:Y:S01]  /*59b0*/  @P3 LDC.64 R2, c[0x0][0x8a8] ;  /* 0x00022a00ff023b82 */ /* 0x000ee20000000a00 */
[----:B-1----:R-:W-:Y:S04]  /*59c0*/  @P3 IMAD R0, R138, UR36, RZ ;  /* 0x000000248a003c24 */ /* 0x002fe8000f8e02ff */
[----:B---3--:R-:W-:Y:S05]  /*59d0*/  @P3 IMAD.WIDE R2, R0, 0x4, R2 ;  /* 0x0000000400023825 */ /* 0x008fea00078e0202 */
[----:B--2--5:R2:W5:Y:S02]  /*59e0*/  @P3 LDG.E R70, desc[UR4][R2.64] ;  /* 0x0000000402463981 */ /* 0x024564000c1e1900 */
[----:B--2---:R-:W3:Y:S02]  /*59f0*/  @!P3 LDC R70, c[0x0][0x8a0] ;  /* 0x00022800ff46bb82 */ /* 0x004ee40000000800 */
.L_x_93:
[----:B-----5:R-:W-:Y:S01]  /*5a00*/  ISETP.NE.AND P4, PT, R72, RZ, PT ;  /* 0x000000ff4800720c */ /* 0x020fe20003f85270 */
[----:B------:R-:W-:Y:S01]  /*5a10*/  BSSY B1, `(.L_x_94) ;  /* 0x0000048000017945 */ /* 0x000fe20003800000 */
[----:B------:R-:W-:Y:S01]  /*5a20*/  SEL R7, RZ, 0xffffffff, P2 ;  /* 0xffffffffff077807 */ /* 0x000fe20001000000 */
[----:B------:R-:W-:Y:S01]  /*5a30*/  IMAD.MOV.U32 R79, RZ, RZ, 0x1 ;  /* 0x00000001ff4f7424 */ /* 0x000fe200078e00ff */
[----:B------:R-:W-:Y:S01]  /*5a40*/  LOP3.LUT P3, RZ, R140, 0xff, RZ, 0xc0, !PT ;  /* 0x000000ff8cff7812 */ /* 0x000fe2000786c0ff */
[----:B------:R-:W-:Y:S01]  /*5a50*/  IMAD R71, R68, 0x100, R69 ;  /* 0x0000010044477824 */ /* 0x000fe200078e0245 */
[----:B-1----:R-:W-:Y:S02]  /*5a60*/  @P1 SEL R0, RZ, 0xffffffff, P4 ;  /* 0xffffffffff001807 */ /* 0x002fe40002000000 */
[----:B------:R-:W-:Y:S02]  /*5a70*/  CS2R R90, SRZ ;  /* 0x00000000005a7805 */ /* 0x000fe4000001ff00 */
[----:B------:R-:W-:Y:S02]  /*5a80*/  LEA R3, R148, UR44, 0x3 ;  /* 0x0000002c94037c11 */ /* 0x000fe4000f8e18ff */
[----:B------:R-:W-:Y:S02]  /*5a90*/  CS2R R88, SRZ ;  /* 0x0000000000587805 */ /* 0x000fe4000001ff00 */
[----:B------:R-:W-:Y:S02]  /*5aa0*/  @P0 SEL R0, R7, R0, !P3 ;  /* 0x0000000007000207 */ /* 0x000fe40005800000 */
[----:B------:R-:W-:Y:S02]  /*5ab0*/  CS2R R86, SRZ ;  /* 0x0000000000567805 */ /* 0x000fe4000001ff00 */
[----:B------:R-:W-:Y:S02]  /*5ac0*/  LEA R78, R68, UR44, 0x3 ;  /* 0x0000002c444e7c11 */ /* 0x000fe4000f8e18ff */
[----:B------:R-:W-:Y:S02]  /*5ad0*/  CS2R R84, SRZ ;  /* 0x0000000000547805 */ /* 0x000fe4000001ff00 */
[----:B------:R-:W-:Y:S02]  /*5ae0*/  @P1 LOP3.LUT R0, R0, 0x1, RZ, 0xc0, !PT ;  /* 0x0000000100001812 */ /* 0x000fe400078ec0ff */
[----:B------:R-:W-:Y:S02]  /*5af0*/  CS2R R82, SRZ ;  /* 0x0000000000527805 */ /* 0x000fe4000001ff00 */
[----:B------:R-:W-:Y:S02]  /*5b00*/  SHF.L.U32 R5, R149, 0x1f, RZ ;  /* 0x0000001f95057819 */ /* 0x000fe400000006ff */
[----:B------:R-:W-:Y:S02]  /*5b10*/  CS2R R80, SRZ ;  /* 0x0000000000507805 */ /* 0x000fe4000001ff00 */
[----:B------:R-:W-:Y:S02]  /*5b20*/  ISETP.NE.U32.OR P6, PT, R0, 0x1, !P1 ;  /* 0x000000010000780c */ /* 0x000fe40004fc5470 */
[----:B------:R-:W-:Y:S02]  /*5b30*/  CS2R R94, SRZ ;  /* 0x00000000005e7805 */ /* 0x000fe4000001ff00 */
[----:B------:R-:W-:Y:S02]  /*5b40*/  PLOP3.LUT P2, PT, PT, PT, UP1, 0x80, 0x8 ;  /* 0x000000000008781c */ /* 0x000fe40003f4f018 */
[----:B------:R-:W-:Y:S02]  /*5b50*/  CS2R R92, SRZ ;  /* 0x00000000005c7805 */ /* 0x000fe4000001ff00 */
[----:B------:R-:W-:Y:S02]  /*5b60*/  SEL R0, RZ, 0xffffffff, P4 ;  /* 0xffffffffff007807 */ /* 0x000fe40002000000 */
[----:B------:R-:W-:Y:S03]  /*5b70*/  P2R R99, PR, RZ, 0x40 ;  /* 0x00000040ff637803 */ /* 0x000fe60000000000 */
[----:B------:R-:W-:Y:S04]  /*5b80*/  @P6 SHF.L.U32 R2, R146, 0x1f, RZ ;  /* 0x0000001f92026819 */ /* 0x000fe800000006ff */
[----:B------:R-:W-:Y:S01]  /*5b90*/  @P2 SEL R0, R7, R0, !P3 ;  /* 0x0000000007002207 */ /* 0x000fe20005800000 */
[----:B------:R-:W1:Y:S03]  /*5ba0*/  @P6 SYNCS.PHASECHK.TRANS64.TRYWAIT P1, [R3+URZ+0x30], R2 ;  /* 0x00003002030065a7 */ /* 0x000e6600080211ff */
[----:B------:R-:W-:Y:S04]  /*5bb0*/  LOP3.LUT R0, R0, 0x1, RZ, 0xc0, !PT ;  /* 0x0000000100007812 */ /* 0x000fe800078ec0ff */
[----:B------:R-:W-:Y:S04]  /*5bc0*/  ISETP.NE.U32.AND P5, PT, R0, 0x1, PT ;  /* 0x000000010000780c */ /* 0x000fe80003fa5070 */
[----:B------:R-:W-:Y:S01]  /*5bd0*/  P2R R96, PR, RZ, 0x20 ;  /* 0x00000020ff607803 */ /* 0x000fe20000000000 */
[----:B------:R2:W4:Y:S01]  /*5be0*/  SYNCS.PHASECHK.TRANS64.TRYWAIT P0, [R78+URZ+0xa0], R5 ;  /* 0x0000a0054e0075a7 */ /* 0x00052200080011ff */
[----:B-1----:R-:W-:Y:S01]  /*5bf0*/  @P6 SEL R79, RZ, 0x1, !P1 ;  /* 0x00000001ff4f6807 */ /* 0x002fe20004800000 */
[----:B--2---:R-:W-:Y:S06]  /*5c00*/  @!P6 BRA `(.L_x_95) ;  /* 0x0000000000a0e947 */ /* 0x004fec0003800000 */
[----:B------:R-:W-:Y:S01]  /*5c10*/  @P5 IMAD R7, R148, 0x2000, R135 ;  /* 0x0000200094075824 */ /* 0x000fe200078e0287 */
[----:B------:R-:W-:Y:S01]  /*5c20*/  ISETP.NE.AND P1, PT, R79, RZ, PT ;  /* 0x000000ff4f00720c */ /* 0x000fe20003f25270 */
[----:B------:R-:W-:Y:S01]  /*5c30*/  BSSY B0, `(.L_x_96) ;  /* 0x0000011000007945 */ /* 0x000fe20003800000 */
[----:B------:R-:W-:Y:S01]  /*5c40*/  CS2R R94, SRZ ;  /* 0x00000000005e7805 */ /* 0x000fe2000001ff00 */
[----:B------:R-:W-:Y:S01]  /*5c50*/  @P5 VIADD R9, R7, UR44 ;  /* 0x0000002c07095c36 */ /* 0x000fe20008000000 */
[----:B------:R-:W-:Y:S02]  /*5c60*/  CS2R R92, SRZ ;  /* 0x00000000005c7805 */ /* 0x000fe4000001ff00 */
[----:B------:R-:W-:Y:S02]  /*5c70*/  CS2R R82, SRZ ;  /* 0x0000000000527805 */ /* 0x000fe4000001ff00 */
[----:B------:R-:W-:Y:S01]  /*5c80*/  CS2R R80, SRZ ;  /* 0x0000000000507805 */ /* 0x000fe2000001ff00 */
[--C-:B------:R-:W-:Y:S01]  /*5c90*/  @P5 IMAD.IADD R6, R152, 0x1, R9.reuse ;  /* 0x0000000198065824 */ /* 0x100fe200078e0209 */
[----:B------:R-:W-:Y:S01]  /*5ca0*/  CS2R R86, SRZ ;  /* 0x0000000000567805 */ /* 0x000fe2000001ff00 */
[--C-:B------:R-:W-:Y:S01]  /*5cb0*/  @P5 IMAD.IADD R4, R151, 0x1, R9.reuse ;  /* 0x0000000197045824 */ /* 0x100fe200078e0209 */
[----:B------:R-:W-:Y:S01]  /*5cc0*/  CS2R R84, SRZ ;  /* 0x0000000000547805 */ /* 0x000fe2000001ff00 */
[----:B------:R-:W-:Y:S01]  /*5cd0*/  @P5 IMAD R2, R150, 0x10, R9 ;  /* 0x0000001096025824 */ /* 0x000fe200078e0209 */
[----:B------:R-:W-:Y:S02]  /*5ce0*/  CS2R R90, SRZ ;  /* 0x00000000005a7805 */ /* 0x000fe4000001ff00 */
[----:B------:R-:W-:Y:S01]  /*5cf0*/  CS2R R88, SRZ ;  /* 0x0000000000587805 */ /* 0x000fe2000001ff00 */
[----:B------:R-:W-:Y:S06]  /*5d00*/  @P1 BRA `(.L_x_97) ;  /* 0x00000000000c1947 */ /* 0x000fec0003800000 */
[----:B------:R-:W-:Y:S04]  /*5d10*/  SHF.L.U32 R0, R146, 0x1f, RZ ;  /* 0x0000001f92007819 */ /* 0x000fe800000006ff */
[----:B------:R-:W1:Y:S02]  /*5d20*/  SYNCS.PHASECHK.TRANS64.TRYWAIT P1, [R3+URZ+0x30], R0 ;  /* 0x00003000030075a7 */ /* 0x000e6400080211ff */
[----:B-1----:R-:W-:Y:S05]  /*5d30*/  @!P1 BRA `(.L_x_98) ;  /* 0x0000006000509947 */ /* 0x002fea0003800000 */
.L_x_97:
[----:B------:R-:W-:Y:S05]  /*5d40*/  BSYNC B0 ;  /* 0x0000000000007941 */ /* 0x000fea0003800000 */
.L_x_96:
[----:B------:R-:W-:Y:S01]  /*5d50*/  ISETP.NE.AND P1, PT, R96, RZ, PT ;  /* 0x000000ff6000720c */ /* 0x000fe20003f25270 */
[----:B-1----:R-:W-:Y:S02]  /*5d60*/  VIADD R3, R3, 0x50 ;  /* 0x0000005003037836 */ /* 0x002fe40000000000 */
[----:B------:R-:W-:Y:S02]  /*5d70*/  IMAD.U32 R0, RZ, RZ, UR45 ;  /* 0x0000002dff007e24 */ /* 0x000fe4000f8e00ff */
[----:B------:R-:W-:Y:S03]  /*5d80*/  VIADD R148, R148, 0x1 ;  /* 0x0000000194947836 */ /* 0x000fe60000000000 */
[----:B------:R-:W-:Y:S05]  /*5d90*/  PRMT R0, R0, 0x654, R3 ;  /* 0x0000065400007816 */ /* 0x000fea0000000003 */
[----:B------:R1:W2:Y:S04]  /*5da0*/  @P1 LDS.128 R92, [R7+UR44+0x200] ;  /* 0x0002002c075c1984 */ /* 0x0002a80008000c00 */
[----:B------:R1:W1:Y:S04]  /*5db0*/  @P1 LDS.128 R80, [R6+0x200] ;  /* 0x0002000006501984 */ /* 0x0002680000000c00 */
[----:B------:R1:W1:Y:S04]  /*5dc0*/  @P1 LDS.128 R84, [R4+0x200] ;  /* 0x0002000004541984 */ /* 0x0002680000000c00 */
[----:B------:R1:W1:Y:S01]  /*5dd0*/  @P1 LDS.128 R88, [R2+0x200] ;  /* 0x0002000002581984 */ /* 0x0002620000000c00 */
[C---:B------:R-:W-:Y:S01]  /*5de0*/  ISETP.NE.AND P1, PT, R148.reuse, 0x4, PT ;  /* 0x000000049400780c */ /* 0x040fe20003f25270 */
[----:B------:R-:W-:Y:S01]  /*5df0*/  @!PT LDS RZ, [RZ] ;  /* 0x00000000fffff984 */ /* 0x000fe20000000800 */
[----:B------:R-:W-:Y:S01]  /*5e00*/  @!PT LDS RZ, [RZ] ;  /* 0x00000000fffff984 */ /* 0x000fe20000000800 */
[----:B------:R-:W-:Y:S01]  /*5e10*/  @!PT LDS RZ, [RZ] ;  /* 0x00000000fffff984 */ /* 0x000fe20000000800 */
[----:B------:R-:W-:Y:S01]  /*5e20*/  @!PT LDS RZ, [RZ] ;  /* 0x00000000fffff984 */ /* 0x000fe20000000800 */
[----:B------:R5:W-:Y:S06]  /*5e30*/  MEMBAR.ALL.CTA ;  /* 0x0000000000007992 */ /* 0x000bec0000008000 */
[----:B-----5:R-:W5:Y:S01]  /*5e40*/  FENCE.VIEW.ASYNC.S ;  /* 0x00000000000073c6 */ /* 0x020f620000000000 */
[----:B------:R-:W-:Y:S02]  /*5e50*/  SEL R3, RZ, 0x1, P1 ;  /* 0x00000001ff037807 */ /* 0x000fe40000800000 */
[----:B------:R-:W-:Y:S02]  /*5e60*/  SEL R148, R148, RZ, P1 ;  /* 0x000000ff94947207 */ /* 0x000fe40000800000 */
[----:B------:R-:W-:Y:S01]  /*5e70*/  LOP3.LUT R146, R146, R3, RZ, 0x3c, !PT ;  /* 0x0000000392927212 */ /* 0x000fe200078e3cff */
[----:B-----5:R1:W-:Y:S06]  /*5e80*/  SYNCS.ARRIVE.TRANS64.RED.A1T0 RZ, [R0+URZ], RZ ;  /* 0x000000ff00ff79a7 */ /* 0x0203ec00081004ff */
.L_x_95:
[----:B------:R-:W-:Y:S05]  /*5e90*/  BSYNC B1 ;  /* 0x0000000000017941 */ /* 0x000fea0003800000 */
.L_x_94:
[----:B-1----:R-:W-:Y:S04]  /*5ea0*/  SHF.R.U32.HI R0, RZ, 0x15, R71 ;  /* 0x00000015ff007819 */ /* 0x002fe80000011647 */
[----:B------:R-:W-:Y:S01]  /*5eb0*/  LOP3.LUT P1, RZ, R0, 0x3, R141, 0x48, !PT ;  /* 0x0000000300ff7812 */ /* 0x000fe2000782488d */
[----:B------:R-:W-:Y:S01]  /*5ec0*/  @!UPT UIADD3 URZ, UPT, UPT, URZ, URZ, URZ ;  /* 0x000000fffffff290 */ /* 0x000fe2000fffe0ff */
[----:B----4-:R-:W-:Y:S11]  /*5ed0*/  @P0 BRA `(.L_x_99) ;  /* 0x0000000000080947 */ /* 0x010ff60003800000 */
[----:B------:R-:W1:Y:S02]  /*5ee0*/  SYNCS.PHASECHK.TRANS64.TRYWAIT P0, [R78+URZ+0xa0], R5 ;  /* 0x0000a0054e0075a7 */ /* 0x000e6400080011ff */
[----:B-1----:R-:W-:Y:S05]  /*5ef0*/  @!P0 BRA `(.L_x_100) ;  /* 0x0000005c00f48947 */ /* 0x002fea0003800000 */
.L_x_99:
[----:B------:R-:W-:Y:S05]  /*5f00*/  @!P1 BRA `(.L_x_101) ;  /* 0x0000000000409947 */ /* 0x000fea0003800000 */
[----:B------:R-:W1:Y:S01]  /*5f10*/  LDCU.64 UR8, c[0x4][0x78] ;  /* 0x01000f00ff0877ac */ /* 0x000e620008000a00 */
[----:B------:R-:W-:Y:S01]  /*5f20*/  MOV R3, 0x0 ;  /* 0x0000000000037802 */ /* 0x000fe20000000f00 */
[----:B------:R-:W-:Y:S02]  /*5f30*/  HFMA2 R12, -RZ, RZ, 0, 5.9604644775390625e-08 ;  /* 0x00000001ff0c7431 */ /* 0x000fe400000001ff */
[----:B------:R-:W-:Y:S02]  /*5f40*/  IMAD.MOV.U32 R8, RZ, RZ, 0x192 ;  /* 0x00000192ff087424 */ /* 0x000fe400078e00ff */
[----:B------:R-:W-:Y:S01]  /*5f50*/  IMAD.MOV.U32 R13, RZ, RZ, RZ ;  /* 0x000000ffff0d7224 */ /* 0x000fe200078e00ff */
[----:B------:R-:W4:Y:S01]  /*5f60*/  LDCU.64 UR6, c[0x4][0x80] ;  /* 0x01001000ff0677ac */ /* 0x000f220008000a00 */
[----:B------:R-:W2:Y:S01]  /*5f70*/  LDC.64 R2, c[0x4][R3] ;  /* 0x0100000003027b82 */ /* 0x000ea20000000a00 */
[----:B------:R-:W5:Y:S01]  /*5f80*/  LDCU.64 UR4, c[0x4][0x18] ;  /* 0x01000300ff0477ac */ /* 0x000f620008000a00 */
[----:B-1----:R-:W-:Y:S01]  /*5f90*/  MOV R5, UR9 ;  /* 0x0000000900057c02 */ /* 0x002fe20008000f00 */
[----:B------:R-:W-:Y:S01]  /*5fa0*/  IMAD.U32 R4, RZ, RZ, UR8 ;  /* 0x00000008ff047e24 */ /* 0x000fe2000f8e00ff */
[----:B----4-:R-:W-:Y:S01]  /*5fb0*/  MOV R7, UR7 ;  /* 0x0000000700077c02 */ /* 0x010fe20008000f00 */
[----:B------:R-:W-:Y:S01]  /*5fc0*/  IMAD.U32 R6, RZ, RZ, UR6 ;  /* 0x00000006ff067e24 */ /* 0x000fe2000f8e00ff */
[----:B-----5:R-:W-:Y:S01]  /*5fd0*/  MOV R11, UR5 ;  /* 0x00000005000b7c02 */ /* 0x020fe20008000f00 */
[----:B------:R-:W-:Y:S02]  /*5fe0*/  IMAD.U32 R10, RZ, RZ, UR4 ;  /* 0x00000004ff0a7e24 */ /* 0x000fe4000f8e00ff */
[----:B------:R-:W-:Y:S07]  /*5ff0*/  LEPC R20, `(.L_x_101) ;  /* 0x000000001014794e */ /* 0x000fee0000000000 */
[----:B--23--:R-:W-:Y:S05]  /*6000*/  CALL.ABS.NOINC R2 ;  /* 0x0000000002007343 */ /* 0x00cfea0003c00000 */
.L_x_101:
[----:B--2---:R-:W-:Y:S01]  /*6010*/  SHF.L.U32 R75, R92, 0x10, RZ ;  /* 0x000000105c4b7819 */ /* 0x004fe200000006ff */
[----:B------:R-:W-:Y:S05]  /*6020*/  WARPSYNC.ALL ;  /* 0x0000000000007948 */ /* 0x000fea0003800000 */
[----:B------:R-:W-:Y:S01]  /*6030*/  R2UR UR4, R71 ;  /* 0x00000000470472ca */ /* 0x000fe200000e0000 */
[----:B------:R-:W-:Y:S01]  /*6040*/  BSSY.RECONVERGENT B0, `(.L_x_102) ;  /* 0x0000121000007945 */ /* 0x000fe20003800200 */
[----:B------:R-:W-:Y:S02]  /*6050*/  SHF.L.U32 R98, R150, 0x4, RZ ;  /* 0x0000000496627819 */ /* 0x000fe400000006ff */
[C---:B------:R-:W-:Y:S02]  /*6060*/  PRMT R73, R92.reuse, 0x8880, RZ ;  /* 0x000088805c497816 */ /* 0x040fe400000000ff */
[----:B------:R-:W-:Y:S02]  /*6070*/  SHF.R.S32.HI R75, RZ, 0x18, R75 ;  /* 0x00000018ff4b7819 */ /* 0x000fe4000001144b */
[----:B------:R-:W-:Y:S02]  /*6080*/  SHF.R.S32.HI R76, RZ, 0x18, R93 ;  /* 0x00000018ff4c7819 */ /* 0x000fe4000001145d */
[----:B------:R-:W-:Y:S02]  /*6090*/  SHF.L.U32 R74, R92, 0x8, RZ ;  /* 0x000000085c4a7819 */ /* 0x000fe400000006ff */
[----:B------:R-:W-:Y:S01]  /*60a0*/  SHF.L.U32 R77, R93, 0x8, RZ ;  /* 0x000000085d4d7819 */ /* 0x000fe200000006ff */
[----:B-1----:R-:W3:Y:S01]  /*60b0*/  LDTM.x64 R4, tmem[UR4] ;  /* 0x00000004000479ee */ /* 0x002ee20008340000 */
[----:B------:R-:W-:Y:S02]  /*60c0*/  SHF.R.S32.HI R74, RZ, 0x18, R74 ;  /* 0x00000018ff4a7819 */ /* 0x000fe4000001144a */
[----:B------:R-:W-:Y:S02]  /*60d0*/  SHF.R.S32.HI R77, RZ, 0x18, R77 ;  /* 0x00000018ff4d7819 */ /* 0x000fe4000001144d */
[----:B------:R-:W-:Y:S02]  /*60e0*/  ISETP.NE.AND P0, PT, R154, RZ, PT ;  /* 0x000000ff9a00720c */ /* 0x000fe40003f05270 */
[----:B------:R-:W-:Y:S02]  /*60f0*/  ISETP.NE.AND P6, PT, R99, RZ, PT ;  /* 0x000000ff6300720c */ /* 0x000fe40003fc5270 */
[----:B------:R-:W-:Y:S11]  /*6100*/  LEA R116, R148, UR44, 0x3 ;  /* 0x0000002c94747c11 */ /* 0x000ff6000f8e18ff */
[----:B------:R-:W-:Y:S01]  /*6110*/  @P6 SHF.L.U32 R117, R146, 0x1f, RZ ;  /* 0x0000001f92756819 */ /* 0x000fe200000006ff */
[C---:B---3--:R-:W-:Y:S02]  /*6120*/  IMAD R0, R70.reuse, R4, RZ ;  /* 0x0000000446007224 */ /* 0x048fe400078e02ff */
[C---:B------:R-:W-:Y:S02]  /*6130*/  IMAD R2, R70.reuse, R5, RZ ;  /* 0x0000000546027224 */ /* 0x040fe400078e02ff */
[----:B------:R-:W-:Y:S02]  /*6140*/  IMAD R3, R70, R6, RZ ;  /* 0x0000000646037224 */ /* 0x000fe400078e02ff */
[-C--:B------:R-:W-:Y:S01]  /*6150*/  IMAD R0, R73, R72.reuse, R0 ;  /* 0x0000004849007224 */ /* 0x080fe200078e0200 */
[----:B------:R-:W-:Y:S01]  /*6160*/  SHF.R.S32.HI R73, RZ, 0x18, R92 ;  /* 0x00000018ff497819 */ /* 0x000fe2000001145c */
[-C--:B------:R-:W-:Y:S01]  /*6170*/  IMAD R2, R75, R72.reuse, R2 ;  /* 0x000000484b027224 */ /* 0x080fe200078e0202 */
[C---:B------:R-:W-:Y:S01]  /*6180*/  PRMT R75, R93.reuse, 0x8880, RZ ;  /* 0x000088805d4b7816 */ /* 0x040fe200000000ff */
[----:B------:R-:W-:Y:S01]  /*6190*/  IMAD R3, R74, R72, R3 ;  /* 0x000000484a037224 */ /* 0x000fe200078e0203 */
[----:B------:R-:W-:Y:S01]  /*61a0*/  SHF.L.U32 R74, R93, 0x10, RZ ;  /* 0x000000105d4a7819 */ /* 0x000fe200000006ff */
[C---:B------:R-:W-:Y:S02]  /*61b0*/  IMAD R7, R70.reuse, R7, RZ ;  /* 0x0000000746077224 */ /* 0x040fe400078e02ff */
[C---:B------:R-:W-:Y:S01]  /*61c0*/  IMAD R4, R70.reuse, R8, RZ ;  /* 0x0000000846047224 */ /* 0x040fe200078e02ff */
[----:B------:R-:W-:Y:S01]  /*61d0*/  SHF.R.S32.HI R74, RZ, 0x18, R74 ;  /* 0x00000018ff4a7819 */ /* 0x000fe2000001144a */
[----:B------:R-:W-:Y:S02]  /*61e0*/  IMAD R5, R70, R9, RZ ;  /* 0x0000000946057224 */ /* 0x000fe400078e02ff */
[-C--:B------:R-:W-:Y:S01]  /*61f0*/  IMAD R7, R73, R72.reuse, R7 ;  /* 0x0000004849077224 */ /* 0x080fe200078e0207 */
[C---:B------:R-:W-:Y:S01]  /*6200*/  PRMT R73, R94.reuse, 0x8880, RZ ;  /* 0x000088805e497816 */ /* 0x040fe200000000ff */
[----:B------:R-:W-:Y:S01]  /*6210*/  IMAD R4, R75, R72, R4 ;  /* 0x000000484b047224 */ /* 0x000fe200078e0204 */
[----:B------:R-:W-:Y:S01]  /*6220*/  SHF.L.U32 R75, R94, 0x8, RZ ;  /* 0x000000085e4b7819 */ /* 0x000fe200000006ff */
[----:B------:R-:W-:Y:S01]  /*6230*/  IMAD R6, R70, R10, RZ ;  /* 0x0000000a46067224 */ /* 0x000fe200078e02ff */
[----:B------:R-:W-:Y:S01]  /*6240*/  I2IP.S8.S32.SAT R97, R7, R3, RZ ;  /* 0x0000000307617239 */ /* 0x000fe200000014ff */
[----:B------:R-:W-:Y:S01]  /*6250*/  IMAD R5, R74, R72, R5 ;  /* 0x000000484a057224 */ /* 0x000fe200078e0205 */
[----:B------:R-:W-:Y:S01]  /*6260*/  SHF.L.U32 R74, R94, 0x10, RZ ;  /* 0x000000105e4a7819 */ /* 0x000fe200000006ff */
[----:B------:R-:W-:Y:S01]  /*6270*/  IMAD R11, R70, R11, RZ ;  /* 0x0000000b460b7224 */ /* 0x000fe200078e02ff */
[----:B------:R-:W-:Y:S01]  /*6280*/  I2IP.S8.S32.SAT R100, R2, R0, R97 ;  /* 0x0000000002647239 */ /* 0x000fe20000001461 */
[C---:B------:R-:W-:Y:S01]  /*6290*/  IMAD R8, R70.reuse, R12, RZ ;  /* 0x0000000c46087224 */ /* 0x040fe200078e02ff */
[----:B------:R-:W-:Y:S01]  /*62a0*/  IADD3 R97, PT, PT, R135, UR44, RZ ;  /* 0x0000002c87617c10 */ /* 0x000fe2000fffe0ff */
[-C--:B------:R-:W-:Y:S01]  /*62b0*/  IMAD R6, R77, R72.reuse, R6 ;  /* 0x000000484d067224 */ /* 0x080fe200078e0206 */
[----:B------:R-:W-:Y:S01]  /*62c0*/  SHF.R.S32.HI R74, RZ, 0x18, R74 ;  /* 0x00000018ff4a7819 */ /* 0x000fe2000001144a */
[----:B------:R-:W-:Y:S01]  /*62d0*/  IMAD R9, R70, R13, RZ ;  /* 0x0000000d46097224 */ /* 0x000fe200078e02ff */
[-C--:B------:R-:W-:Y:S01]  /*62e0*/  IADD3 R158, PT, PT, R152, R97.reuse, RZ ;  /* 0x00000061989e7210 */ /* 0x080fe20007ffe0ff */
[-C--:B------:R-:W-:Y:S01]  /*62f0*/  IMAD R11, R76, R72.reuse, R11 ;  /* 0x000000484c0b7224 */ /* 0x080fe200078e020b */
[----:B------:R-:W-:Y:S01]  /*6300*/  IADD3 R157, PT, PT, R151, R97, RZ ;  /* 0x00000061979d7210 */ /* 0x000fe20007ffe0ff */
[----:B------:R-:W-:Y:S01]  /*6310*/  IMAD R8, R73, R72, R8 ;  /* 0x0000004849087224 */ /* 0x000fe200078e0208 */
[----:B------:R-:W-:Y:S01]  /*6320*/  IADD3 R156, PT, PT, R97, R98, RZ ;  /* 0x00000062619c7210 */ /* 0x000fe20007ffe0ff */
[----:B------:R-:W-:Y:S01]  /*6330*/  IMAD R10, R70, R14, RZ ;  /* 0x0000000e460a7224 */ /* 0x000fe200078e02ff */
[----:B------:R-:W-:Y:S01]  /*6340*/  I2IP.S8.S32.SAT R101, R11, R6, RZ ;  /* 0x000000060b657239 */ /* 0x000fe200000014ff */
[----:B------:R-:W-:Y:S01]  /*6350*/  IMAD R9, R74, R72, R9 ;  /* 0x000000484a097224 */ /* 0x000fe200078e0209 */
[----:B------:R-:W-:Y:S01]  /*6360*/  SHF.R.S32.HI R75, RZ, 0x18, R75 ;  /* 0x00000018ff4b7819 */ /* 0x000fe2000001144b */
[----:B------:R-:W-:Y:S01]  /*6370*/  IMAD.U32 R74, R95, 0x10000, RZ ;  /* 0x000100005f4a7824 */ /* 0x000fe200078e00ff */
[----:B------:R-:W-:Y:S01]  /*6380*/  I2IP.S8.S32.SAT R101, R5, R4, R101 ;  /* 0x0000000405657239 */ /* 0x000fe20000001465 */
[C---:B------:R-:W-:Y:S01]  /*6390*/  IMAD R15, R70.reuse, R15, RZ ;  /* 0x0000000f460f7224 */ /* 0x040fe200078e02ff */
[----:B------:R-:W-:Y:S01]  /*63a0*/  SHF.R.S32.HI R73, RZ, 0x18, R94 ;  /* 0x00000018ff497819 */ /* 0x000fe2000001145e */
[----:B------:R-:W-:Y:S01]  /*63b0*/  IMAD R10, R75, R72, R10 ;  /* 0x000000484b0a7224 */ /* 0x000fe200078e020a */
[----:B------:R-:W-:Y:S01]  /*63c0*/  PRMT R75, R95, 0x8880, RZ ;  /* 0x000088805f4b7816 */ /* 0x000fe200000000ff */
[C---:B------:R-:W-:Y:S01]  /*63d0*/  IMAD R12, R70.reuse, R16, RZ ;  /* 0x00000010460c7224 */ /* 0x040fe200078e02ff */
[----:B------:R-:W-:Y:S01]  /*63e0*/  SHF.R.S32.HI R74, RZ, 0x18, R74 ;  /* 0x00000018ff4a7819 */ /* 0x000fe2000001144a */
[----:B------:R-:W-:Y:S01]  /*63f0*/  IMAD R13, R70, R17, RZ ;  /* 0x00000011460d7224 */ /* 0x000fe200078e02ff */
[----:B------:R-:W-:Y:S01]  /*6400*/  SHF.R.S32.HI R76, RZ, 0x18, R95 ;  /* 0x00000018ff4c7819 */ /* 0x000fe2000001145f */
[-C--:B------:R-:W-:Y:S01]  /*6410*/  IMAD R15, R73, R72.reuse, R15 ;  /* 0x00000048490f7224 */ /* 0x080fe200078e020f */
[----:B------:R-:W-:Y:S01]  /*6420*/  PRMT R73, R80, 0x8880, RZ ;  /* 0x0000888050497816 */ /* 0x000fe200000000ff */
[----:B------:R-:W-:Y:S01]  /*6430*/  IMAD R12, R75, R72, R12 ;  /* 0x000000484b0c7224 */ /* 0x000fe200078e020c */
[----:B------:R-:W-:Y:S01]  /*6440*/  SHF.L.U32 R77, R95, 0x8, RZ ;  /* 0x000000085f4d7819 */ /* 0x000fe200000006ff */
[----:B------:R-:W-:Y:S01]  /*6450*/  IMAD R14, R70, R18, RZ ;  /* 0x00000012460e7224 */ /* 0x000fe200078e02ff */
[----:B------:R-:W-:Y:S01]  /*6460*/  I2IP.S8.S32.SAT R102, R15, R10, RZ ;  /* 0x0000000a0f667239 */ /* 0x000fe200000014ff */
[----:B------:R-:W-:Y:S01]  /*6470*/  IMAD R13, R74, R72, R13 ;  /* 0x000000484a0d7224 */ /* 0x000fe200078e020d */
[----:B------:R-:W-:Y:S01]  /*6480*/  SHF.R.S32.HI R77, RZ, 0x18, R77 ;  /* 0x00000018ff4d7819 */ /* 0x000fe2000001144d */
[C---:B------:R-:W-:Y:S01]  /*6490*/  IMAD R19, R70.reuse, R19, RZ ;  /* 0x0000001346137224 */ /* 0x040fe200078e02ff */
[----:B------:R-:W-:Y:S01]  /*64a0*/  I2IP.S8.S32.SAT R102, R9, R8, R102 ;  /* 0x0000000809667239 */ /* 0x000fe20000001466 */
[----:B------:R-:W-:Y:S01]  /*64b0*/  IMAD R16, R70, R20, RZ ;  /* 0x0000001446107224 */ /* 0x000fe200078e02ff */
[C---:B------:R-:W-:Y:S01]  /*64c0*/  SHF.L.U32 R74, R80.reuse, 0x10, RZ ;  /* 0x00000010504a7819 */ /* 0x040fe200000006ff */
[-C--:B------:R-:W-:Y:S01]  /*64d0*/  IMAD R14, R77, R72.reuse, R14 ;  /* 0x000000484d0e7224 */ /* 0x080fe200078e020e */
[----:B------:R-:W-:Y:S01]  /*64e0*/  SHF.L.U32 R75, R80, 0x8, RZ ;  /* 0x00000008504b7819 */ /* 0x000fe200000006ff */
[----:B------:R-:W-:Y:S01]  /*64f0*/  IMAD R17, R70, R21, RZ ;  /* 0x0000001546117224 */ /* 0x000fe200078e02ff */
[----:B------:R-:W-:Y:S01]  /*6500*/  SHF.R.S32.HI R74, RZ, 0x18, R74 ;  /* 0x00000018ff4a7819 */ /* 0x000fe2000001144a */
[----:B------:R-:W-:Y:S01]  /*6510*/  IMAD R19, R76, R72, R19 ;  /* 0x000000484c137224 */ /* 0x000fe200078e0213 */
[----:B------:R-:W-:Y:S01]  /*6520*/  SHF.R.S32.HI R75, RZ, 0x18, R75 ;  /* 0x00000018ff4b7819 */ /* 0x000fe2000001144b */
[----:B------:R-:W-:Y:S01]  /*6530*/  IMAD R18, R70, R22, RZ ;  /* 0x0000001646127224 */ /* 0x000fe200078e02ff */
[----:B------:R-:W-:Y:S01]  /*6540*/  SHF.R.S32.HI R76, RZ, 0x18, R81 ;  /* 0x00000018ff4c7819 */ /* 0x000fe20000011451 */
[----:B------:R-:W-:Y:S01]  /*6550*/  IMAD R16, R73, R72, R16 ;  /* 0x0000004849107224 */ /* 0x000fe200078e0210 */
[----:B------:R-:W-:Y:S01]  /*6560*/  I2IP.S8.S32.SAT R103, R19, R14, RZ ;  /* 0x0000000e13677239 */ /* 0x000fe200000014ff */
[-C--:B------:R-:W-:Y:S01]  /*6570*/  IMAD R17, R74, R72.reuse, R17 ;  /* 0x000000484a117224 */ /* 0x080fe200078e0211 */
[----:B------:R-:W-:Y:S01]  /*6580*/  SHF.L.U32 R74, R81, 0x10, RZ ;  /* 0x00000010514a7819 */ /* 0x000fe200000006ff */
[C---:B------:R-:W-:Y:S01]  /*6590*/  IMAD R23, R70.reuse, R23, RZ ;  /* 0x0000001746177224 */ /* 0x040fe200078e02ff */
[----:B------:R-:W-:Y:S01]  /*65a0*/  SHF.R.S32.HI R73, RZ, 0x18, R80 ;  /* 0x00000018ff497819 */ /* 0x000fe20000011450 */
[----:B------:R-:W-:Y:S01]  /*65b0*/  IMAD R18, R75, R72, R18 ;  /* 0x000000484b127224 */ /* 0x000fe200078e0212 */
[----:B------:R-:W-:Y:S01]  /*65c0*/  PRMT R75, R81, 0x8880, RZ ;  /* 0x00008880514b7816 */ /* 0x000fe200000000ff */
[C---:B------:R-:W-:Y:S01]  /*65d0*/  IMAD R20, R70.reuse, R24, RZ ;  /* 0x0000001846147224 */ /* 0x040fe200078e02ff */
[----:B------:R-:W-:Y:S01]  /*65e0*/  SHF.R.S32.HI R74, RZ, 0x18, R74 ;  /* 0x00000018ff4a7819 */ /* 0x000fe2000001144a */
[----:B------:R-:W-:Y:S01]  /*65f0*/  IMAD R21, R70, R25, RZ ;  /* 0x0000001946157224 */ /* 0x000fe200078e02ff */
[----:B------:R-:W-:Y:S01]  /*6600*/  I2IP.S8.S32.SAT R103, R13, R12, R103 ;  /* 0x0000000c0d677239 */ /* 0x000fe20000001467 */
[-C--:B------:R-:W-:Y:S01]  /*6610*/  IMAD R23, R73, R72.reuse, R23 ;  /* 0x0000004849177224 */ /* 0x080fe200078e0217 */
[----:B------:R-:W-:Y:S01]  /*6620*/  SHF.L.U32 R77, R81, 0x8, RZ ;  /* 0x00000008514d7819 */ /* 0x000fe200000006ff */
[-C--:B------:R-:W-:Y:S01]  /*6630*/  IMAD R20, R75, R72.reuse, R20 ;  /* 0x000000484b147224 */ /* 0x080fe200078e0214 */
[----:B------:R-:W-:Y:S01]  /*6640*/  PRMT R73, R82, 0x8880, RZ ;  /* 0x0000888052497816 */ /* 0x000fe200000000ff */
[----:B------:R-:W-:Y:S01]  /*6650*/  IMAD R21, R74, R72, R21 ;  /* 0x000000484a157224 */ /* 0x000fe200078e0215 */
[----:B------:R-:W-:Y:S01]  /*6660*/  SHF.R.S32.HI R77, RZ, 0x18, R77 ;  /* 0x00000018ff4d7819 */ /* 0x000fe2000001144d */
[----:B------:R-:W-:Y:S01]  /*6670*/  IMAD R22, R70, R26, RZ ;  /* 0x0000001a46167224 */ /* 0x000fe200078e02ff */
[----:B------:R1:W-:Y:S01]  /*6680*/  STS.128 [R135+UR44+0x8200], R100 ;  /* 0x0082006487007988 */ /* 0x0003e20008000c2c */
[----:B------:R-:W-:Y:S01]  /*6690*/  IMAD.U32 R74, R82, 0x10000, RZ ;  /* 0x00010000524a7824 */ /* 0x000fe200078e00ff */
[----:B------:R-:W-:Y:S01]  /*66a0*/  I2IP.S8.S32.SAT R104, R23, R18, RZ ;  /* 0x0000001217687239 */ /* 0x000fe200000014ff */
[----:B------:R-:W-:Y:S01]  /*66b0*/  IMAD R27, R70, R27, RZ ;  /* 0x0000001b461b7224 */ /* 0x000fe200078e02ff */
[----:B------:R-:W-:Y:S01]  /*66c0*/  SHF.L.U32 R75, R82, 0x8, RZ ;  /* 0x00000008524b7819 */ /* 0x000fe200000006ff */
[C---:B------:R-:W-:Y:S01]  /*66d0*/  IMAD R24, R70.reuse, R28, RZ ;  /* 0x0000001c46187224 */ /* 0x040fe200078e02ff */
[----:B------:R-:W-:Y:S01]  /*66e0*/  I2IP.S8.S32.SAT R104, R17, R16, R104 ;  /* 0x0000001011687239 */ /* 0x000fe20000001468 */
[-C--:B------:R-:W-:Y:S01]  /*66f0*/  IMAD R22, R77, R72.reuse, R22 ;  /* 0x000000484d167224 */ /* 0x080fe200078e0216 */
[----:B------:R-:W-:Y:S01]  /*6700*/  SHF.R.S32.HI R74, RZ, 0x18, R74 ;  /* 0x00000018ff4a7819 */ /* 0x000fe2000001144a */
[----:B------:R-:W-:Y:S01]  /*6710*/  IMAD R25, R70, R29, RZ ;  /* 0x0000001d46197224 */ /* 0x000fe200078e02ff */
[----:B------:R-:W-:Y:S01]  /*6720*/  SHF.R.S32.HI R75, RZ, 0x18, R75 ;  /* 0x00000018ff4b7819 */ /* 0x000fe2000001144b */
[----:B------:R-:W-:Y:S01]  /*6730*/  IMAD R27, R76, R72, R27 ;  /* 0x000000484c1b7224 */ /* 0x000fe200078e021b */
[----:B------:R-:W-:Y:S01]  /*6740*/  SHF.R.S32.HI R76, RZ, 0x18, R83 ;  /* 0x00000018ff4c7819 */ /* 0x000fe20000011453 */
[----:B------:R-:W-:Y:S01]  /*6750*/  IMAD R26, R70, R30, RZ ;  /* 0x0000001e461a7224 */ /* 0x000fe200078e02ff */
[----:B------:R-:W-:Y:S01]  /*6760*/  SHF.L.U32 R77, R83, 0x8, RZ ;  /* 0x00000008534d7819 */ /* 0x000fe200000006ff */
        /* <DEDUP_REMOVED lines=13> */
[----:B------:R-:W-:Y:S01]  /*6840*/  PRMT R73, R84, 0x8880, RZ ;  /* 0x0000888054497816 */ /* 0x000fe200000000ff */
[----:B------:R-:W-:Y:S01]  /*6850*/  IMAD R28, R75, R72, R28 ;  /* 0x000000484b1c7224 */ /* 0x000fe200078e021c */
[----:B------:R-:W-:Y:S01]  /*6860*/  SHF.R.S32.HI R77, RZ, 0x18, R77 ;  /* 0x00000018ff4d7819 */ /* 0x000fe2000001144d */
[----:B------:R-:W-:Y:S01]  /*6870*/  IMAD R30, R70, R34, RZ ;  /* 0x00000022461e7224 */ /* 0x000fe200078e02ff */
[----:B------:R-:W-:Y:S01]  /*6880*/  I2IP.S8.S32.SAT R106, R31, R26, RZ ;  /* 0x0000001a1f6a7239 */ /* 0x000fe200000014ff */
[----:B------:R-:W-:Y:S01]  /*6890*/  IMAD R29, R74, R72, R29 ;  /* 0x000000484a1d7224 */ /* 0x000fe200078e021d */
[----:B------:R-:W-:Y:S01]  /*68a0*/  SHF.L.U32 R74, R84, 0x10, RZ ;  /* 0x00000010544a7819 */ /* 0x000fe200000006ff */
        /* <DEDUP_REMOVED lines=9> */
[----:B------:R-:W-:Y:S01]  /*6940*/  PRMT R76, R85, 0x8880, RZ ;  /* 0x00008880554c7816 */ /* 0x000fe200000000ff */
[----:B------:R-:W-:Y:S01]  /*6950*/  IMAD R34, R70, R38, RZ ;  /* 0x0000002646227224 */ /* 0x000fe200078e02ff */
[----:B------:R-:W-:Y:S01]  /*6960*/  SHF.L.U32 R77, R88, 0x10, RZ ;  /* 0x00000010584d7819 */ /* 0x000fe200000006ff */
[----:B------:R-:W-:Y:S01]  /*6970*/  IMAD R32, R73, R72, R32 ;  /* 0x0000004849207224 */ /* 0x000fe200078e0220 */
[----:B------:R-:W-:Y:S01]  /*6980*/  SHF.R.S32.HI R73, RZ, 0x18, R84 ;  /* 0x00000018ff497819 */ /* 0x000fe20000011454 */
[----:B------:R-:W-:Y:S01]  /*6990*/  IMAD R39, R70, R39, RZ ;  /* 0x0000002746277224 */ /* 0x000fe200078e02ff */
[----:B------:R-:W-:Y:S01]  /*69a0*/  I2IP.S8.S32.SAT R107, R35, R30, RZ ;  /* 0x0000001e236b7239 */ /* 0x000fe200000014ff */
[-C--:B------:R-:W-:Y:S02]  /*69b0*/  IMAD R33, R74, R72.reuse, R33 ;  /* 0x000000484a217224 */ /* 0x080fe400078e0221 */
[----:B------:R-:W-:Y:S01]  /*69c0*/  IMAD R34, R75, R72, R34 ;  /* 0x000000484b227224 */ /* 0x000fe200078e0222 */
[----:B------:R-:W-:Y:S01]  /*69d0*/  I2IP.S8.S32.SAT R107, R29, R28, R107 ;  /* 0x0000001c1d6b7239 */ /* 0x000fe2000000146b */
[C---:B------:R-:W-:Y:S01]  /*69e0*/  IMAD.U32 R74, R85.reuse, 0x10000, RZ ;  /* 0x00010000554a7824 */ /* 0x040fe200078e00ff */
[----:B------:R-:W-:Y:S01]  /*69f0*/  SHF.L.U32 R75, R85, 0x8, RZ ;  /* 0x00000008554b7819 */ /* 0x000fe200000006ff */
[----:B------:R-:W-:Y:S01]  /*6a00*/  IMAD R39, R73, R72, R39 ;  /* 0x0000004849277224 */ /* 0x000fe200078e0227 */
[----:B------:R-:W-:Y:S01]  /*6a10*/  MOV R73, R76 ;  /* 0x0000004c00497202 */ /* 0x000fe20000000f00 */
[C---:B------:R-:W-:Y:S01]  /*6a20*/  IMAD R36, R70.reuse, R40, RZ ;  /* 0x0000002846247224 */ /* 0x040fe200078e02ff */
[----:B------:R-:W-:Y:S01]  /*6a30*/  SHF.R.S32.HI R74, RZ, 0x18, R74 ;  /* 0x00000018ff4a7819 */ /* 0x000fe2000001144a */
[C---:B------:R-:W-:Y:S01]  /*6a40*/  IMAD R37, R70.reuse, R41, RZ ;  /* 0x0000002946257224 */ /* 0x040fe200078e02ff */
[----:B------:R-:W-:Y:S01]  /*6a50*/  SHF.R.S32.HI R75, RZ, 0x18, R75 ;  /* 0x00000018ff4b7819 */ /* 0x000fe2000001144b */
[----:B------:R-:W-:Y:S01]  /*6a60*/  IMAD R38, R70, R42, RZ ;  /* 0x0000002a46267224 */ /* 0x000fe200078e02ff */
[----:B------:R1:W-:Y:S01]  /*6a70*/  STS.128 [R158+0x8200], R104 ;  /* 0x008200689e007388 */ /* 0x0003e20000000c00 */
[----:B------:R-:W-:Y:S01]  /*6a80*/  IMAD R36, R73, R72, R36 ;  /* 0x0000004849247224 */ /* 0x000fe200078e0224 */
[----:B------:R-:W-:Y:S01]  /*6a90*/  I2IP.S8.S32.SAT R108, R39, R34, RZ ;  /* 0x00000022276c7239 */ /* 0x000fe200000014ff */
[-C--:B------:R-:W-:Y:S01]  /*6aa0*/  IMAD R37, R74, R72.reuse, R37 ;  /* 0x000000484a257224 */ /* 0x080fe200078e0225 */
[----:B------:R-:W-:Y:S01]  /*6ab0*/  SHF.R.S32.HI R76, RZ, 0x18, R85 ;  /* 0x00000018ff4c7819 */ /* 0x000fe20000011455 */
[----:B------:R-:W-:Y:S01]  /*6ac0*/  IMAD R43, R70, R43, RZ ;  /* 0x0000002b462b7224 */ /* 0x000fe200078e02ff */
[C---:B------:R-:W-:Y:S01]  /*6ad0*/  SHF.L.U32 R74, R86.reuse, 0x10, RZ ;  /* 0x00000010564a7819 */ /* 0x040fe200000006ff */
[----:B------:R-:W-:Y:S01]  /*6ae0*/  IMAD R38, R75, R72, R38 ;  /* 0x000000484b267224 */ /* 0x000fe200078e0226 */
[----:B------:R-:W-:Y:S01]  /*6af0*/  PRMT R73, R86, 0x8880, RZ ;  /* 0x0000888056497816 */ /* 0x000fe200000000ff */
[----:B------:R-:W-:Y:S01]  /*6b00*/  IMAD R40, R70, R44, RZ ;  /* 0x0000002c46287224 */ /* 0x000fe200078e02ff */
[----:B------:R-:W-:Y:S01]  /*6b10*/  SHF.L.U32 R75, R86, 0x8, RZ ;  /* 0x00000008564b7819 */ /* 0x000fe200000006ff */
[----:B------:R-:W-:Y:S01]  /*6b20*/  IMAD R41, R70, R45, RZ ;  /* 0x0000002d46297224 */ /* 0x000fe200078e02ff */
[----:B------:R-:W-:Y:S01]  /*6b30*/  SHF.R.S32.HI R74, RZ, 0x18, R74 ;  /* 0x00000018ff4a7819 */ /* 0x000fe2000001144a */
[----:B------:R-:W-:Y:S01]  /*6b40*/  IMAD R43, R76, R72, R43 ;  /* 0x000000484c2b7224 */ /* 0x000fe200078e022b */
[----:B------:R-:W-:Y:S01]  /*6b50*/  SHF.R.S32.HI R75, RZ, 0x18, R75 ;  /* 0x00000018ff4b7819 */ /* 0x000fe2000001144b */
[C---:B------:R-:W-:Y:S01]  /*6b60*/  IMAD R42, R70.reuse, R46, RZ ;  /* 0x0000002e462a7224 */ /* 0x040fe200078e02ff */
[----:B------:R-:W-:Y:S01]  /*6b70*/  I2IP.S8.S32.SAT R108, R33, R32, R108 ;  /* 0x00000020216c7239 */ /* 0x000fe2000000146c */
[----:B------:R-:W-:Y:S01]  /*6b80*/  IMAD R40, R73, R72, R40 ;  /* 0x0000004849287224 */ /* 0x000fe200078e0228 */
[----:B------:R-:W-:Y:S01]  /*6b90*/  SHF.R.S32.HI R76, RZ, 0x18, R86 ;  /* 0x00000018ff4c7819 */ /* 0x000fe20000011456 */
[----:B------:R-:W-:Y:S01]  /*6ba0*/  IMAD R47, R70, R47, RZ ;  /* 0x0000002f462f7224 */ /* 0x000fe200078e02ff */
[----:B------:R-:W-:Y:S01]  /*6bb0*/  I2IP.S8.S32.SAT R109, R43, R38, RZ ;  /* 0x000000262b6d7239 */ /* 0x000fe200000014ff */
[-C--:B------:R-:W-:Y:S01]  /*6bc0*/  IMAD R41, R74, R72.reuse, R41 ;  /* 0x000000484a297224 */ /* 0x080fe200078e0229 */
[----:B------:R-:W-:Y:S01]  /*6bd0*/  PRMT R73, R87, 0x8880, RZ ;  /* 0x0000888057497816 */ /* 0x000fe200000000ff */
[-C--:B------:R-:W-:Y:S01]  /*6be0*/  IMAD R42, R75, R72.reuse, R42 ;  /* 0x000000484b2a7224 */ /* 0x080fe200078e022a */
[----:B------:R-:W-:Y:S01]  /*6bf0*/  SHF.L.U32 R74, R87, 0x10, RZ ;  /* 0x00000010574a7819 */ /* 0x000fe200000006ff */
[----:B------:R-:W-:Y:S01]  /*6c00*/  IMAD R47, R76, R72, R47 ;  /* 0x000000484c2f7224 */ /* 0x000fe200078e022f */
[----:B------:R-:W-:Y:S01]  /*6c10*/  I2IP.S8.S32.SAT R109, R37, R36, R109 ;  /* 0x00000024256d7239 */ /* 0x000fe2000000146d */
[C---:B------:R-:W-:Y:S01]  /*6c20*/  IMAD R44, R70.reuse, R48, RZ ;  /* 0x00000030462c7224 */ /* 0x040fe200078e02ff */
[----:B------:R-:W-:Y:S01]  /*6c30*/  SHF.R.S32.HI R74, RZ, 0x18, R74 ;  /* 0x00000018ff4a7819 */ /* 0x000fe2000001144a */
[----:B------:R-:W-:Y:S01]  /*6c40*/  IMAD.SHL.U32 R76, R87, 0x100, RZ ;  /* 0x00000100574c7824 */ /* 0x000fe200078e00ff */
[----:B------:R-:W-:Y:S01]  /*6c50*/  I2IP.S8.S32.SAT R110, R47, R42, RZ ;  /* 0x0000002a2f6e7239 */ /* 0x000fe200000014ff */
[----:B------:R-:W-:Y:S01]  /*6c60*/  IMAD R45, R70, R49, RZ ;  /* 0x00000031462d7224 */ /* 0x000fe200078e02ff */
[----:B------:R-:W-:Y:S01]  /*6c70*/  PRMT R75, R88, 0x8880, RZ ;  /* 0x00008880584b7816 */ /* 0x000fe200000000ff */
[----:B------:R-:W-:Y:S01]  /*6c80*/  IMAD R44, R73, R72, R44 ;  /* 0x00000048492c7224 */ /* 0x000fe200078e022c */
[----:B------:R-:W-:Y:S01]  /*6c90*/  SHF.R.S32.HI R73, RZ, 0x18, R76 ;  /* 0x00000018ff497819 */ /* 0x000fe2000001144c */
[----:B------:R-:W-:Y:S01]  /*6ca0*/  IMAD R46, R70, R50, RZ ;  /* 0x00000032462e7224 */ /* 0x000fe200078e02ff */
[----:B------:R-:W-:Y:S01]  /*6cb0*/  I2IP.S8.S32.SAT R110, R41, R40, R110 ;  /* 0x00000028296e7239 */ /* 0x000fe2000000146e */
[----:B------:R-:W-:Y:S01]  /*6cc0*/  IMAD R45, R74, R72, R45 ;  /* 0x000000484a2d7224 */ /* 0x000fe200078e022d */
[----:B------:R-:W-:Y:S01]  /*6cd0*/  SHF.R.S32.HI R74, RZ, 0x18, R87 ;  /* 0x00000018ff4a7819 */ /* 0x000fe20000011457 */
[----:B------:R-:W-:Y:S01]  /*6ce0*/  IMAD R51, R70, R51, RZ ;  /* 0x0000003346337224 */ /* 0x000fe200078e02ff */
[----:B------:R-:W-:Y:S01]  /*6cf0*/  SHF.L.U32 R76, R88, 0x8, RZ ;  /* 0x00000008584c7819 */ /* 0x000fe200000006ff */
[----:B------:R-:W-:Y:S02]  /*6d00*/  IMAD R48, R70, R52, RZ ;  /* 0x0000003446307224 */ /* 0x000fe400078e02ff */
[-C--:B------:R-:W-:Y:S01]  /*6d10*/  IMAD R46, R73, R72.reuse, R46 ;  /* 0x00000048492e7224 */ /* 0x080fe200078e022e */
[----:B------:R-:W-:Y:S01]  /*6d20*/  SHF.R.S32.HI R73, RZ, 0x18, R77 ;  /* 0x00000018ff497819 */ /* 0x000fe2000001144d */
[-C--:B------:R-:W-:Y:S01]  /*6d30*/  IMAD R51, R74, R72.reuse, R51 ;  /* 0x000000484a337224 */ /* 0x080fe200078e0233 */
[----:B------:R-:W-:Y:S01]  /*6d40*/  SHF.R.S32.HI R74, RZ, 0x18, R88 ;  /* 0x00000018ff4a7819 */ /* 0x000fe20000011458 */
[----:B------:R-:W-:Y:S01]  /*6d50*/  IMAD R49, R70, R53, RZ ;  /* 0x0000003546317224 */ /* 0x000fe200078e02ff */
[----:B------:R-:W-:Y:S01]  /*6d60*/  SHF.L.U32 R77, R90, 0x8, RZ ;  /* 0x000000085a4d7819 */ /* 0x000fe200000006ff */
[----:B------:R-:W-:Y:S01]  /*6d70*/  IMAD R48, R75, R72, R48 ;  /* 0x000000484b307224 */ /* 0x000fe200078e0230 */
[----:B------:R-:W-:Y:S01]  /*6d80*/  SHF.R.S32.HI R75, RZ, 0x18, R76 ;  /* 0x00000018ff4b7819 */ /* 0x000fe2000001144c */
[C---:B------:R-:W-:Y:S01]  /*6d90*/  IMAD R50, R70.reuse, R54, RZ ;  /* 0x0000003646327224 */ /* 0x040fe200078e02ff */
[----:B------:R-:W-:Y:S01]  /*6da0*/  I2IP.S8.S32.SAT R111, R51, R46, RZ ;  /* 0x0000002e336f7239 */ /* 0x000fe200000014ff */
[C---:B------:R-:W-:Y:S01]  /*6db0*/  IMAD R55, R70.reuse, R55, RZ ;  /* 0x0000003746377224 */ /* 0x040fe200078e02ff */
[----:B------:R-:W-:Y:S01]  /*6dc0*/  SHF.L.U32 R76, R89, 0x10, RZ ;  /* 0x00000010594c7819 */ /* 0x000fe200000006ff */
[----:B------:R-:W-:Y:S01]  /*6dd0*/  IMAD R49, R73, R72, R49 ;  /* 0x0000004849317224 */ /* 0x000fe200078e0231 */
[----:B------:R-:W-:Y:S01]  /*6de0*/  PRMT R73, R89, 0x8880, RZ ;  /* 0x0000888059497816 */ /* 0x000fe200000000ff */
[----:B------:R-:W-:Y:S01]  /*6df0*/  IMAD R52, R70, R56, RZ ;  /* 0x0000003846347224 */ /* 0x000fe200078e02ff */
[----:B------:R-:W-:Y:S01]  /*6e00*/  I2IP.S8.S32.SAT R111, R45, R44, R111 ;  /* 0x0000002c2d6f7239 */ /* 0x000fe2000000146f */
[-C--:B------:R-:W-:Y:S01]  /*6e10*/  IMAD R50, R75, R72.reuse, R50 ;  /* 0x000000484b327224 */ /* 0x080fe200078e0232 */
[----:B------:R-:W-:Y:S01]  /*6e20*/  PRMT R75, R90, 0x8880, RZ ;  /* 0x000088805a4b7816 */ /* 0x000fe200000000ff */
[-C--:B------:R-:W-:Y:S01]  /*6e30*/  IMAD R55, R74, R72.reuse, R55 ;  /* 0x000000484a377224 */ /* 0x080fe200078e0237 */
[----:B------:R-:W-:Y:S01]  /*6e40*/  SHF.R.S32.HI R74, RZ, 0x18, R76 ;  /* 0x00000018ff4a7819 */ /* 0x000fe2000001144c */
[----:B------:R-:W-:Y:S01]  /*6e50*/  IMAD R52, R73, R72, R52 ;  /* 0x0000004849347224 */ /* 0x000fe200078e0234 */
[----:B------:R-:W-:Y:S01]  /*6e60*/  SHF.L.U32 R73, R89, 0x8, RZ ;  /* 0x0000000859497819 */ /* 0x000fe200000006ff */
[C---:B------:R-:W-:Y:S01]  /*6e70*/  IMAD R53, R70.reuse, R57, RZ ;  /* 0x0000003946357224 */ /* 0x040fe200078e02ff */
[----:B------:R1:W-:Y:S01]  /*6e80*/  STS.128 [R157+0x8200], R108 ;  /* 0x0082006c9d007388 */ /* 0x0003e20000000c00 */
[----:B------:R-:W-:Y:S01]  /*6e90*/  IMAD R54, R70, R58, RZ ;  /* 0x0000003a46367224 */ /* 0x000fe200078e02ff */
[----:B------:R-:W-:Y:S01]  /*6ea0*/  SHF.R.S32.HI R73, RZ, 0x18, R73 ;  /* 0x00000018ff497819 */ /* 0x000fe20000011449 */
[----:B------:R-:W-:Y:S01]  /*6eb0*/  IMAD R53, R74, R72, R53 ;  /* 0x000000484a357224 */ /* 0x000fe200078e0235 */
[----:B------:R-:W-:Y:S01]  /*6ec0*/  SHF.L.U32 R76, R90, 0x10, RZ ;  /* 0x000000105a4c7819 */ /* 0x000fe200000006ff */
[C---:B------:R-:W-:Y:S01]  /*6ed0*/  IMAD R59, R70.reuse, R59, RZ ;  /* 0x0000003b463b7224 */ /* 0x040fe200078e02ff */
[----:B------:R-:W-:Y:S01]  /*6ee0*/  SHF.R.S32.HI R74, RZ, 0x18, R89 ;  /* 0x00000018ff4a7819 */ /* 0x000fe20000011459 */
[C---:B------:R-:W-:Y:S01]  /*6ef0*/  IMAD R56, R70.reuse, R60, RZ ;  /* 0x0000003c46387224 */ /* 0x040fe200078e02ff */
[----:B------:R-:W-:Y:S01]  /*6f00*/  I2IP.S8.S32.SAT R112, R55, R50, RZ ;  /* 0x0000003237707239 */ /* 0x000fe200000014ff */
[----:B------:R-:W-:Y:S01]  /*6f10*/  IMAD R54, R73, R72, R54 ;  /* 0x0000004849367224 */ /* 0x000fe200078e0236 */
[----:B------:R-:W-:Y:S01]  /*6f20*/  SHF.R.S32.HI R76, RZ, 0x18, R76 ;  /* 0x00000018ff4c7819 */ /* 0x000fe2000001144c */
[----:B------:R-:W-:Y:S01]  /*6f30*/  IMAD R57, R70, R61, RZ ;  /* 0x0000003d46397224 */ /* 0x000fe200078e02ff */
[----:B------:R-:W-:Y:S01]  /*6f40*/  I2IP.S8.S32.SAT R112, R49, R48, R112 ;  /* 0x0000003031707239 */ /* 0x000fe20000001470 */
[----:B------:R-:W-:Y:S01]  /*6f50*/  IMAD R59, R74, R72, R59 ;  /* 0x000000484a3b7224 */ /* 0x000fe200078e023b */
[----:B------:R-:W-:Y:S01]  /*6f60*/  SHF.R.S32.HI R77, RZ, 0x18, R77 ;  /* 0x00000018ff4d7819 */ /* 0x000fe2000001144d */
[----:B------:R-:W-:Y:S01]  /*6f70*/  IMAD R58, R70, R62, RZ ;  /* 0x0000003e463a7224 */ /* 0x000fe200078e02ff */
[----:B------:R-:W-:Y:S01]  /*6f80*/  SHF.R.S32.HI R73, RZ, 0x18, R90 ;  /* 0x00000018ff497819 */ /* 0x000fe2000001145a */
[----:B------:R-:W-:Y:S01]  /*6f90*/  IMAD R56, R75, R72, R56 ;  /* 0x000000484b387224 */ /* 0x000fe200078e0238 */
[----:B------:R-:W-:Y:S01]  /*6fa0*/  I2IP.S8.S32.SAT R113, R59, R54, RZ ;  /* 0x000000363b717239 */ /* 0x000fe200000014ff */
[----:B------:R-:W-:Y:S01]  /*6fb0*/  IMAD R57, R76, R72, R57 ;  /* 0x000000484c397224 */ /* 0x000fe200078e0239 */
[C---:B------:R-:W-:Y:S01]  /*6fc0*/  PRMT R75, R91.reuse, 0x8880, RZ ;  /* 0x000088805b4b7816 */ /* 0x040fe200000000ff */
[----:B------:R-:W-:Y:S01]  /*6fd0*/  IMAD.U32 R74, R91, 0x10000, RZ ;  /* 0x000100005b4a7824 */ /* 0x000fe200078e00ff */
[----:B------:R-:W-:Y:S01]  /*6fe0*/  I2IP.S8.S32.SAT R113, R53, R52, R113 ;  /* 0x0000003435717239 */ /* 0x000fe20000001471 */
[C---:B------:R-:W-:Y:S01]  /*6ff0*/  IMAD R63, R70.reuse, R63, RZ ;  /* 0x0000003f463f7224 */ /* 0x040fe200078e02ff */
[----:B------:R-:W-:Y:S01]  /*7000*/  SHF.R.S32.HI R76, RZ, 0x18, R91 ;  /* 0x00000018ff4c7819 */ /* 0x000fe2000001145b */
[----:B------:R-:W-:Y:S01]  /*7010*/  IMAD R58, R77, R72, R58 ;  /* 0x000000484d3a7224 */ /* 0x000fe200078e023a */
[----:B------:R-:W-:Y:S01]  /*7020*/  SHF.L.U32 R77, R91, 0x8, RZ ;  /* 0x000000085b4d7819 */ /* 0x000fe200000006ff */
[C---:B------:R-:W-:Y:S01]  /*7030*/  IMAD R60, R70.reuse, R64, RZ ;  /* 0x00000040463c7224 */ /* 0x040fe200078e02ff */
[----:B------:R-:W-:Y:S01]  /*7040*/  SHF.R.S32.HI R74, RZ, 0x18, R74 ;  /* 0x00000018ff4a7819 */ /* 0x000fe2000001144a */
[C---:B------:R-:W-:Y:S01]  /*7050*/  IMAD R61, R70.reuse, R65, RZ ;  /* 0x00000041463d7224 */ /* 0x040fe200078e02ff */
[----:B------:R-:W-:Y:S01]  /*7060*/  SHF.R.S32.HI R77, RZ, 0x18, R77 ;  /* 0x00000018ff4d7819 */ /* 0x000fe2000001144d */
[-C--:B------:R-:W-:Y:S02]  /*7070*/  IMAD R63, R73, R72.reuse, R63 ;  /* 0x00000048493f7224 */ /* 0x080fe400078e023f */
[----:B------:R-:W-:Y:S02]  /*7080*/  IMAD R60, R75, R72, R60 ;  /* 0x000000484b3c7224 */ /* 0x000fe400078e023c */
[----:B------:R-:W-:Y:S01]  /*7090*/  IMAD R62, R70, R66, RZ ;  /* 0x00000042463e7224 */ /* 0x000fe200078e02ff */
[----:B------:R-:W-:Y:S01]  /*70a0*/  I2IP.S8.S32.SAT R114, R63, R58, RZ ;  /* 0x0000003a3f727239 */ /* 0x000fe200000014ff */
[----:B------:R-:W-:Y:S02]  /*70b0*/  IMAD R61, R74, R72, R61 ;  /* 0x000000484a3d7224 */ /* 0x000fe400078e023d */
[----:B------:R-:W-:Y:S01]  /*70c0*/  IMAD R67, R70, R67, RZ ;  /* 0x0000004346437224 */ /* 0x000fe200078e02ff */
[----:B------:R-:W-:Y:S01]  /*70d0*/  I2IP.S8.S32.SAT R114, R57, R56, R114 ;  /* 0x0000003839727239 */ /* 0x000fe20000001472 */
[-C--:B------:R-:W-:Y:S02]  /*70e0*/  IMAD R62, R77, R72.reuse, R62 ;  /* 0x000000484d3e7224 */ /* 0x080fe400078e023e */
[----:B------:R-:W-:Y:S05]  /*70f0*/  IMAD R67, R76, R72, R67 ;  /* 0x000000484c437224 */ /* 0x000fea00078e0243 */
[----:B------:R-:W-:Y:S04]  /*7100*/  I2IP.S8.S32.SAT R115, R67, R62, RZ ;  /* 0x0000003e43737239 */ /* 0x000fe800000014ff */
[----:B------:R-:W-:Y:S05]  /*7110*/  I2IP.S8.S32.SAT R115, R61, R60, R115 ;  /* 0x0000003c3d737239 */ /* 0x000fea0000001473 */
[----:B------:R1:W-:Y:S01]  /*7120*/  STS.128 [R156+0x8200], R112 ;  /* 0x008200709c007388 */ /* 0x0003e20000000c00 */
[----:B------:R-:W-:Y:S01]  /*7130*/  @!PT LDS RZ, [RZ] ;  /* 0x00000000fffff984 */ /* 0x000fe20000000800 */
[----:B------:R-:W-:Y:S01]  /*7140*/  @!PT LDS RZ, [RZ] ;  /* 0x00000000fffff984 */ /* 0x000fe20000000800 */
[----:B------:R-:W-:Y:S01]  /*7150*/  @!PT LDS RZ, [RZ] ;  /* 0x00000000fffff984 */ /* 0x000fe20000000800 */
[----:B------:R-:W-:Y:S01]  /*7160*/  @!PT LDS RZ, [RZ] ;  /* 0x00000000fffff984 */ /* 0x000fe20000000800 */
[----:B------:R2:W-:Y:S07]  /*7170*/  MEMBAR.ALL.CTA ;  /* 0x0000000000007992 */ /* 0x0005ee0000008000 */
[----:B--2---:R-:W2:Y:S02]  /*7180*/  FENCE.VIEW.ASYNC.S ;  /* 0x00000000000073c6 */ /* 0x004ea40000000000 */
[----:B--2---:R-:W-:Y:S06]  /*7190*/  BAR.SYNC.DEFER_BLOCKING 0x1, 0x80 ;  /* 0x0042000000007b1d */ /* 0x004fec0000010000 */
[----:B------:R-:W-:Y:S05]  /*71a0*/  @P0 BRA `(.L_x_103) ;  /* 0x0000000000280947 */ /* 0x000fea0003800000 */
[----:B------:R-:W-:Y:S01]  /*71b0*/  UIADD3 UR4, UPT, UPT, UR44, 0x8200, URZ ;  /* 0x000082002c047890 */ /* 0x000fe2000fffe0ff */
[----:B------:R-:W-:Y:S05]  /*71c0*/  UMOV UR51, UR36 ;  /* 0x0000002400337c82 */ /* 0x000fea0008000000 */
[----:B------:R-:W-:Y:S01]  /*71d0*/  MOV R153, UR4 ;  /* 0x0000000400997c02 */ /* 0x000fe20008000f00 */
[----:B------:R-:W-:Y:S03]  /*71e0*/  UIADD3 UR4, UP0, UPT, UR62, 0x680, URZ ;  /* 0x000006803e047890 */ /* 0x000fe6000ff1e0ff */
[----:B------:R-:W-:Y:S01]  /*71f0*/  R2UR UR48, R153 ;  /* 0x00000000993072ca */ /* 0x000fe200000e0000 */
[----:B------:R-:W-:Y:S11]  /*7200*/  UIADD3.X UR5, UPT, UPT, URZ, UR63, URZ, UP0, !UPT ;  /* 0x0000003fff057290 */ /* 0x000ff600087fe4ff */
[----:B------:R-:W-:Y:S01]  /*7210*/  @!UPT UIADD3 URZ, UPT, UPT, URZ, URZ, URZ ;  /* 0x000000fffffff290 */ /* 0x000fe2000fffe0ff */
[----:B------:R2:W-:Y:S01]  /*7220*/  UTMASTG.3D [UR48], [UR4] ;  /* 0x00000030040073b5 */ /* 0x0005e20008010000 */
[----:B------:R0:W-:Y:S01]  /*7230*/  UTMACMDFLUSH ;  /* 0x00000000000079b7 */ /* 0x0001e20000000000 */
[----:B--2---:R-:W-:Y:S04]  /*7240*/  DEPBAR.LE SB0, 0x1 ;  /* 0x000080400000791a */ /* 0x004fe80000000000 */
.L_x_103:
[----:B------:R-:W-:Y:S05]  /*7250*/  BSYNC.RECONVERGENT B0 ;  /* 0x0000000000007941 */ /* 0x000fea0003800200 */
.L_x_102:
[----:B------:R-:W-:Y:S06]  /*7260*/  BAR.SYNC.DEFER_BLOCKING 0x1, 0x80 ;  /* 0x0042000000007b1d */ /* 0x000fec0000010000 */
[----:B------:R-:W2:Y:S01]  /*7270*/  @P6 SYNCS.PHASECHK.TRANS64.TRYWAIT P0, [R116+URZ+0x30], R117 ;  /* 0x00003075740065a7 */ /* 0x000ea200080011ff */
[----:B------:R-:W-:Y:S01]  /*7280*/  BSSY B1, `(.L_x_104) ;  /* 0x0000023000017945 */ /* 0x000fe20003800000 */
[----:B--2---:R-:W-:Y:S03]  /*7290*/  @P6 SEL R79, RZ, 0x1, !P0 ;  /* 0x00000001ff4f6807 */ /* 0x004fe60004000000 */
[----:B------:R-:W-:Y:S05]  /*72a0*/  @!P6 BRA `(.L_x_105) ;  /* 0x000000000080e947 */ /* 0x000fea0003800000 */
[----:B------:R-:W-:Y:S01]  /*72b0*/  ISETP.NE.AND P1, PT, R96, RZ, PT ;  /* 0x000000ff6000720c */ /* 0x000fe20003f25270 */
[----:B------:R-:W-:Y:S01]  /*72c0*/  BSSY B0, `(.L_x_106) ;  /* 0x000000a000007945 */ /* 0x000fe20003800000 */
[----:B------:R-:W-:Y:S11]  /*72d0*/  ISETP.NE.AND P0, PT, R79, RZ, PT ;  /* 0x000000ff4f00720c */ /* 0x000ff60003f05270 */
[----:B------:R-:W-:Y:S04]  /*72e0*/  @P1 IMAD R5, R148, 0x2000, R97 ;  /* 0x0000200094051824 */ /* 0x000fe800078e0261 */
[--C-:B------:R-:W-:Y:S01]  /*72f0*/  @P1 IMAD.IADD R4, R152, 0x1, R5.reuse ;  /* 0x0000000198041824 */ /* 0x100fe200078e0205 */
[----:B------:R-:W-:Y:S01]  /*7300*/  @P1 IADD3 R2, PT, PT, R151, R5, RZ ;  /* 0x0000000597021210 */ /* 0x000fe20007ffe0ff */
[----:B------:R-:W-:Y:S01]  /*7310*/  @P1 IMAD.IADD R0, R98, 0x1, R5 ;  /* 0x0000000162001824 */ /* 0x000fe200078e0205 */
[----:B------:R-:W-:Y:S06]  /*7320*/  @P0 BRA `(.L_x_107) ;  /* 0x00000000000c0947 */ /* 0x000fec0003800000 */
[----:B------:R-:W-:Y:S04]  /*7330*/  SHF.L.U32 R3, R146, 0x1f, RZ ;  /* 0x0000001f92037819 */ /* 0x000fe800000006ff */
[----:B------:R-:W2:Y:S02]  /*7340*/  SYNCS.PHASECHK.TRANS64.TRYWAIT P0, [R116+URZ+0x30], R3 ;  /* 0x00003003740075a7 */ /* 0x000ea400080011ff */
[----:B--2---:R-:W-:Y:S05]  /*7350*/  @!P0 BRA `(.L_x_108) ;  /* 0x0000004800f08947 */ /* 0x004fea0003800000 */
.L_x_107:
[----:B------:R-:W-:Y:S05]  /*7360*/  BSYNC B0 ;  /* 0x0000000000007941 */ /* 0x000fea0003800000 */
.L_x_106:
[----:B------:R-:W-:Y:S01]  /*7370*/  ISETP.NE.AND P0, PT, R96, RZ, PT ;  /* 0x000000ff6000720c */ /* 0x000fe20003f05270 */
[----:B--2---:R-:W-:Y:S02]  /*7380*/  VIADD R116, R116, 0x50 ;  /* 0x0000005074747836 */ /* 0x004fe40000000000 */
[----:B------:R-:W-:Y:S02]  /*7390*/  IMAD.U32 R3, RZ, RZ, UR45 ;  /* 0x0000002dff037e24 */ /* 0x000fe4000f8e00ff */
[----:B------:R-:W-:Y:S03]  /*73a0*/  VIADD R148, R148, 0x1 ;  /* 0x0000000194947836 */ /* 0x000fe60000000000 */
[----:B------:R-:W-:Y:S05]  /*73b0*/  PRMT R3, R3, 0x654, R116 ;  /* 0x0000065403037816 */ /* 0x000fea0000000074 */
[----:B------:R2:W3:Y:S04]  /*73c0*/  @P0 LDS.128 R92, [R5+0x200] ;  /* 0x00020000055c0984 */ /* 0x0004e80000000c00 */
[----:B------:R2:W4:Y:S04]  /*73d0*/  @P0 LDS.128 R80, [R4+0x200] ;  /* 0x0002000004500984 */ /* 0x0005280000000c00 */
        /* <DEDUP_REMOVED lines=9> */
[----:B------:R-:W-:Y:S01]  /*7470*/  SEL R148, R148, RZ, P0 ;  /* 0x000000ff94947207 */ /* 0x000fe20000000000 */
[----:B-----5:R5:W-:Y:S02]  /*7480*/  SYNCS.ARRIVE.TRANS64.RED.A1T0 RZ, [R3+URZ], RZ ;  /* 0x000000ff03ff79a7 */ /* 0x020be400081004ff */
[----:B-----5:R-:W-:Y:S04]  /*7490*/  SEL R3, RZ, 0x1, P0 ;  /* 0x00000001ff037807 */ /* 0x020fe80000000000 */
[----:B--234-:R-:W-:Y:S02]  /*74a0*/  LOP3.LUT R146, R146, R3, RZ, 0x3c, !PT ;  /* 0x0000000392927212 */ /* 0x01cfe400078e3cff */
.L_x_105:
[----:B------:R-:W-:Y:S05]  /*74b0*/  BSYNC B1 ;  /* 0x0000000000017941 */ /* 0x000fea0003800000 */
.L_x_104:
[----:B------:R-:W-:Y:S05]  /*74c0*/  VIADD R0, R71, 0x40 ;  /* 0x0000004047007836 */ /* 0x000fea0000000000 */
[----:B------:R-:W-:Y:S04]  /*74d0*/  SHF.R.U32.HI R0, RZ, 0x15, R0 ;  /* 0x00000015ff007819 */ /* 0x000fe80000011600 */
[----:B------:R-:W-:Y:S11]  /*74e0*/  LOP3.LUT P0, RZ, R0, 0x3, R141, 0x48, !PT ;  /* 0x0000000300ff7812 */ /* 0x000ff6000780488d */
[----:B------:R-:W-:Y:S02]  /*74f0*/  @!UPT UIADD3 URZ, UPT, UPT, URZ, URZ, URZ ;  /* 0x000000fffffff290 */ /* 0x000fe4000fffe0ff */
        /* <DEDUP_REMOVED lines=8> */
[----:B------:R-:W5:Y:S01]  /*7580*/  LDCU.64 UR4, c[0x4][0x18] ;  /* 0x01000300ff0477ac */ /* 0x000f620008000a00 */
[----:B--2---:R-:W-:Y:S01]  /*7590*/  MOV R5, UR9 ;  /* 0x0000000900057c02 */ /* 0x004fe20008000f00 */
[----:B------:R-:W-:Y:S01]  /*75a0*/  IMAD.U32 R4, RZ, RZ, UR8 ;  /* 0x00000008ff047e24 */ /* 0x000fe2000f8e00ff */
[----:B---3--:R-:W-:Y:S01]  /*75b0*/  MOV R7, UR7 ;  /* 0x0000000700077c02 */ /* 0x008fe20008000f00 */
[----:B------:R-:W-:Y:S01]  /*75c0*/  IMAD.U32 R6, RZ, RZ, UR6 ;  /* 0x00000006ff067e24 */ /* 0x000fe2000f8e00ff */
[----:B-----5:R-:W-:Y:S01]  /*75d0*/  MOV R11, UR5 ;  /* 0x00000005000b7c02 */ /* 0x020fe20008000f00 */
[----:B------:R-:W-:Y:S02]  /*75e0*/  IMAD.U32 R10, RZ, RZ, UR4 ;  /* 0x00000004ff0a7e24 */ /* 0x000fe4000f8e00ff */
[----:B------:R-:W-:Y:S07]  /*75f0*/  LEPC R20, `(.L_x_109) ;  /* 0x000000001014794e */ /* 0x000fee0000000000 */
[----:B-1--4-:R-:W-:Y:S05]  /*7600*/  CALL.ABS.NOINC R2 ;  /* 0x0000000002007343 */ /* 0x012fea0003c00000 */
.L_x_109:
[----:B------:R-:W-:Y:S05]  /*7610*/  WARPSYNC.ALL ;  /* 0x0000000000007948 */ /* 0x000fea0003800000 */
[----:B------:R-:W-:Y:S01]  /*7620*/  R2UR UR4, R71 ;  /* 0x00000000470472ca */ /* 0x000fe200000e0000 */
[----:B------:R-:W-:Y:S01]  /*7630*/  BSSY.RECONVERGENT B0, `(.L_x_110) ;  /* 0x000011c000007945 */ /* 0x000fe20003800200 */
[C---:B------:R-:W-:Y:S02]  /*7640*/  PRMT R73, R92.reuse, 0x8880, RZ ;  /* 0x000088805c497816 */ /* 0x040fe400000000ff */
[C---:B------:R-:W-:Y:S02]  /*7650*/  SHF.L.U32 R75, R92.reuse, 0x10, RZ ;  /* 0x000000105c4b7819 */ /* 0x040fe400000006ff */
[----:B------:R-:W-:Y:S02]  /*7660*/  SHF.L.U32 R77, R93, 0x8, RZ ;  /* 0x000000085d4d7819 */ /* 0x000fe400000006ff */
[----:B------:R-:W-:Y:S02]  /*7670*/  SHF.R.S32.HI R75, RZ, 0x18, R75 ;  /* 0x00000018ff4b7819 */ /* 0x000fe4000001144b */
[----:B------:R-:W-:Y:S02]  /*7680*/  SHF.R.S32.HI R77, RZ, 0x18, R77 ;  /* 0x00000018ff4d7819 */ /* 0x000fe4000001144d */
[----:B------:R-:W-:Y:S01]  /*7690*/  SHF.R.S32.HI R76, RZ, 0x18, R93 ;  /* 0x00000018ff4c7819 */ /* 0x000fe2000001145d */
[----:B------:R-:W2:Y:S01]  /*76a0*/  LDTM.x64 R4, tmem[UR4+0x40] ;  /* 0x00004004000479ee */ /* 0x000ea20008340000 */
[----:B------:R-:W-:Y:S02]  /*76b0*/  SHF.L.U32 R74, R92, 0x8, RZ ;  /* 0x000000085c4a7819 */ /* 0x000fe400000006ff */
[----:B------:R-:W-:Y:S02]  /*76c0*/  ISETP.NE.AND P0, PT, R154, RZ, PT ;  /* 0x000000ff9a00720c */ /* 0x000fe40003f05270 */
[----:B------:R-:W-:Y:S02]  /*76d0*/  SHF.R.S32.HI R74, RZ, 0x18, R74 ;  /* 0x00000018ff4a7819 */ /* 0x000fe4000001144a */
[----:B------:R-:W-:Y:S01]  /*76e0*/  ISETP.NE.AND P6, PT, R99, RZ, PT ;  /* 0x000000ff6300720c */ /* 0x000fe20003fc5270 */
[C---:B--2---:R-:W-:Y:S02]  /*76f0*/  IMAD R0, R70.reuse, R4, RZ ;  /* 0x0000000446007224 */ /* 0x044fe400078e02ff */
        /* <DEDUP_REMOVED lines=12> */
[----:B------:R-:W-:Y:S01]  /*77c0*/  IMAD R7, R73, R72, R7 ;  /* 0x0000004849077224 */ /* 0x000fe200078e0207 */
[----:B------:R-:W-:Y:S01]  /*77d0*/  PRMT R73, R94, 0x8880, RZ ;  /* 0x000088805e497816 */ /* 0x000fe200000000ff */
[----:B------:R-:W-:Y:S02]  /*77e0*/  IMAD R6, R70, R10, RZ ;  /* 0x0000000a46067224 */ /* 0x000fe400078e02ff */
[-C--:B------:R-:W-:Y:S01]  /*77f0*/  IMAD R4, R75, R72.reuse, R4 ;  /* 0x000000484b047224 */ /* 0x080fe200078e0204 */
[----:B------:R-:W-:Y:S01]  /*7800*/  SHF.L.U32 R75, R94, 0x8, RZ ;  /* 0x000000085e4b7819 */ /* 0x000fe200000006ff */
[-C--:B------:R-:W-:Y:S01]  /*7810*/  IMAD R5, R74, R72.reuse, R5 ;  /* 0x000000484a057224 */ /* 0x080fe200078e0205 */
[----:B------:R-:W-:Y:S01]  /*7820*/  SHF.L.U32 R74, R94, 0x10, RZ ;  /* 0x000000105e4a7819 */ /* 0x000fe200000006ff */
[----:B------:R-:W-:Y:S01]  /*7830*/  IMAD R6, R77, R72, R6 ;  /* 0x000000484d067224 */ /* 0x000fe200078e0206 */
[----:B------:R-:W-:Y:S01]  /*7840*/  I2IP.S8.S32.SAT R77, R7, R3, RZ ;  /* 0x00000003074d7239 */ /* 0x000fe200000014ff */
[C---:B------:R-:W-:Y:S01]  /*7850*/  IMAD R11, R70.reuse, R11, RZ ;  /* 0x0000000b460b7224 */ /* 0x040fe200078e02ff */
[----:B------:R-:W-:Y:S01]  /*7860*/  MOV R3, R73 ;  /* 0x0000004900037202 */ /* 0x000fe20000000f00 */
[----:B------:R-:W-:Y:S01]  /*7870*/  IMAD R8, R70, R12, RZ ;  /* 0x0000000c46087224 */ /* 0x000fe200078e02ff */
[----:B-1----:R-:W-:Y:S01]  /*7880*/  I2IP.S8.S32.SAT R100, R2, R0, R77 ;  /* 0x0000000002647239 */ /* 0x002fe2000000144d */
[----:B------:R-:W-:Y:S01]  /*7890*/  IMAD R9, R70, R13, RZ ;  /* 0x0000000d46097224 */ /* 0x000fe200078e02ff */
[----:B------:R-:W-:Y:S01]  /*78a0*/  SHF.R.S32.HI R73, RZ, 0x18, R74 ;  /* 0x00000018ff497819 */ /* 0x000fe2000001144a */
[----:B------:R-:W-:Y:S01]  /*78b0*/  IMAD R11, R76, R72, R11 ;  /* 0x000000484c0b7224 */ /* 0x000fe200078e020b */
[----:B------:R-:W-:Y:S01]  /*78c0*/  SHF.R.S32.HI R75, RZ, 0x18, R75 ;  /* 0x00000018ff4b7819 */ /* 0x000fe2000001144b */
[C---:B------:R-:W-:Y:S01]  /*78d0*/  IMAD R10, R70.reuse, R14, RZ ;  /* 0x0000000e460a7224 */ /* 0x040fe200078e02ff */
[----:B------:R-:W-:Y:S01]  /*78e0*/  SHF.L.U32 R2, R95, 0x10, RZ ;  /* 0x000000105f027819 */ /* 0x000fe200000006ff */
[----:B------:R-:W-:Y:S01]  /*78f0*/  IMAD R8, R3, R72, R8 ;  /* 0x0000004803087224 */ /* 0x000fe200078e0208 */
[----:B------:R-:W-:Y:S01]  /*7900*/  I2IP.S8.S32.SAT R101, R11, R6, RZ ;  /* 0x000000060b657239 */ /* 0x000fe200000014ff */
[C---:B------:R-:W-:Y:S01]  /*7910*/  IMAD R15, R70.reuse, R15, RZ ;  /* 0x0000000f460f7224 */ /* 0x040fe200078e02ff */
[----:B------:R-:W-:Y:S01]  /*7920*/  PRMT R3, R95, 0x8880, RZ ;  /* 0x000088805f037816 */ /* 0x000fe200000000ff */
[----:B------:R-:W-:Y:S01]  /*7930*/  IMAD R9, R73, R72, R9 ;  /* 0x0000004849097224 */ /* 0x000fe200078e0209 */
[----:B------:R-:W-:Y:S01]  /*7940*/  I2IP.S8.S32.SAT R101, R5, R4, R101 ;  /* 0x0000000405657239 */ /* 0x000fe20000001465 */
[C---:B------:R-:W-:Y:S01]  /*7950*/  IMAD R12, R70.reuse, R16, RZ ;  /* 0x00000010460c7224 */ /* 0x040fe200078e02ff */
[----:B------:R-:W-:Y:S01]  /*7960*/  SHF.R.S32.HI R2, RZ, 0x18, R2 ;  /* 0x00000018ff027819 */ /* 0x000fe20000011402 */
[----:B------:R-:W-:Y:S01]  /*7970*/  IMAD R10, R75, R72, R10 ;  /* 0x000000484b0a7224 */ /* 0x000fe200078e020a */
[----:B------:R-:W-:Y:S01]  /*7980*/  SHF.R.S32.HI R0, RZ, 0x18, R94 ;  /* 0x00000018ff007819 */ /* 0x000fe2000001145e */
[C---:B------:R-:W-:Y:S01]  /*7990*/  IMAD R13, R70.reuse, R17, RZ ;  /* 0x00000011460d7224 */ /* 0x040fe200078e02ff */
[----:B------:R-:W-:Y:S01]  /*79a0*/  SHF.R.S32.HI R74, RZ, 0x18, R95 ;  /* 0x00000018ff4a7819 */ /* 0x000fe2000001145f */
[----:B------:R-:W-:Y:S01]  /*79b0*/  IMAD R14, R70, R18, RZ ;  /* 0x00000012460e7224 */ /* 0x000fe200078e02ff */
[----:B------:R-:W-:Y:S01]  /*79c0*/  SHF.L.U32 R73, R95, 0x8, RZ ;  /* 0x000000085f497819 */ /* 0x000fe200000006ff */
[-C--:B------:R-:W-:Y:S01]  /*79d0*/  IMAD R15, R0, R72.reuse, R15 ;  /* 0x00000048000f7224 */ /* 0x080fe200078e020f */
[C---:B------:R-:W-:Y:S01]  /*79e0*/  SHF.L.U32 R0, R80.reuse, 0x10, RZ ;  /* 0x0000001050007819 */ /* 0x040fe200000006ff */
[-C--:B------:R-:W-:Y:S01]  /*79f0*/  IMAD R12, R3, R72.reuse, R12 ;  /* 0x00000048030c7224 */ /* 0x080fe200078e020c */
[----:B------:R-:W-:Y:S01]  /*7a00*/  PRMT R3, R80, 0x8880, RZ ;  /* 0x0000888050037816 */ /* 0x000fe200000000ff */
[----:B------:R-:W-:Y:S01]  /*7a10*/  IMAD R13, R2, R72, R13 ;  /* 0x00000048020d7224 */ /* 0x000fe200078e020d */
[----:B------:R-:W-:Y:S01]  /*7a20*/  SHF.R.S32.HI R73, RZ, 0x18, R73 ;  /* 0x00000018ff497819 */ /* 0x000fe20000011449 */
[----:B------:R-:W-:Y:S01]  /*7a30*/  IMAD R19, R70, R19, RZ ;  /* 0x0000001346137224 */ /* 0x000fe200078e02ff */
[----:B------:R-:W-:Y:S01]  /*7a40*/  I2IP.S8.S32.SAT R102, R15, R10, RZ ;  /* 0x0000000a0f667239 */ /* 0x000fe200000014ff */
[----:B------:R-:W-:Y:S01]  /*7a50*/  IMAD.SHL.U32 R2, R80, 0x100, RZ ;  /* 0x0000010050027824 */ /* 0x000fe200078e00ff */
[----:B------:R-:W-:Y:S01]  /*7a60*/  SHF.R.S32.HI R0, RZ, 0x18, R0 ;  /* 0x00000018ff007819 */ /* 0x000fe20000011400 */
[C---:B------:R-:W-:Y:S01]  /*7a70*/  IMAD R16, R70.reuse, R20, RZ ;  /* 0x0000001446107224 */ /* 0x040fe200078e02ff */
[----:B------:R-:W-:Y:S01]  /*7a80*/  I2IP.S8.S32.SAT R102, R9, R8, R102 ;  /* 0x0000000809667239 */ /* 0x000fe20000001466 */
[-C--:B------:R-:W-:Y:S01]  /*7a90*/  IMAD R14, R73, R72.reuse, R14 ;  /* 0x00000048490e7224 */ /* 0x080fe200078e020e */
[----:B------:R-:W-:Y:S01]  /*7aa0*/  SHF.R.S32.HI R73, RZ, 0x18, R2 ;  /* 0x00000018ff497819 */ /* 0x000fe20000011402 */
[----:B------:R-:W-:Y:S01]  /*7ab0*/  IMAD R17, R70, R21, RZ ;  /* 0x0000001546117224 */ /* 0x000fe200078e02ff */
[----:B------:R-:W-:Y:S01]  /*7ac0*/  SHF.L.U32 R2, R81, 0x8, RZ ;  /* 0x0000000851027819 */ /* 0x000fe200000006ff */
[----:B------:R-:W-:Y:S01]  /*7ad0*/  IMAD R19, R74, R72, R19 ;  /* 0x000000484a137224 */ /* 0x000fe200078e0213 */
[----:B------:R-:W-:Y:S01]  /*7ae0*/  SHF.R.S32.HI R74, RZ, 0x18, R86 ;  /* 0x00000018ff4a7819 */ /* 0x000fe20000011456 */
[----:B------:R-:W-:Y:S01]  /*7af0*/  IMAD R18, R70, R22, RZ ;  /* 0x0000001646127224 */ /* 0x000fe200078e02ff */
[----:B------:R-:W-:Y:S01]  /*7b00*/  SHF.L.U32 R75, R90, 0x8, RZ ;  /* 0x000000085a4b7819 */ /* 0x000fe200000006ff */
[----:B------:R-:W-:Y:S01]  /*7b10*/  IMAD R16, R3, R72, R16 ;  /* 0x0000004803107224 */ /* 0x000fe200078e0210 */
[----:B------:R-:W-:Y:S01]  /*7b20*/  I2IP.S8.S32.SAT R103, R19, R14, RZ ;  /* 0x0000000e13677239 */ /* 0x000fe200000014ff */
[----:B------:R-:W-:Y:S01]  /*7b30*/  IMAD R17, R0, R72, R17 ;  /* 0x0000004800117224 */ /* 0x000fe200078e0211 */
[----:B------:R-:W-:Y:S01]  /*7b40*/  SHF.R.S32.HI R0, RZ, 0x18, R80 ;  /* 0x00000018ff007819 */ /* 0x000fe20000011450 */
[C---:B------:R-:W-:Y:S01]  /*7b50*/  IMAD R23, R70.reuse, R23, RZ ;  /* 0x0000001746177224 */ /* 0x040fe200078e02ff */
[----:B------:R-:W-:Y:S01]  /*7b60*/  I2IP.S8.S32.SAT R103, R13, R12, R103 ;  /* 0x0000000c0d677239 */ /* 0x000fe20000001467 */
[----:B------:R-:W-:Y:S01]  /*7b70*/  IMAD R18, R73, R72, R18 ;  /* 0x0000004849127224 */ /* 0x000fe200078e0212 */
[C---:B------:R-:W-:Y:S01]  /*7b80*/  SHF.L.U32 R73, R81.reuse, 0x10, RZ ;  /* 0x0000001051497819 */ /* 0x040fe200000006ff */
[----:B------:R-:W-:Y:S01]  /*7b90*/  IMAD R20, R70, R24, RZ ;  /* 0x0000001846147224 */ /* 0x000fe200078e02ff */
[----:B------:R-:W-:Y:S01]  /*7ba0*/  PRMT R3, R81, 0x8880, RZ ;  /* 0x0000888051037816 */ /* 0x000fe200000000ff */
[----:B------:R-:W-:Y:S01]  /*7bb0*/  IMAD R23, R0, R72, R23 ;  /* 0x0000004800177224 */ /* 0x000fe200078e0217 */
[----:B------:R-:W-:Y:S01]  /*7bc0*/  SHF.R.S32.HI R0, RZ, 0x18, R73 ;  /* 0x00000018ff007819 */ /* 0x000fe20000011449 */
[C---:B------:R-:W-:Y:S01]  /*7bd0*/  IMAD R21, R70.reuse, R25, RZ ;  /* 0x0000001946157224 */ /* 0x040fe200078e02ff */
[----:B------:R-:W-:Y:S01]  /*7be0*/  SHF.R.S32.HI R73, RZ, 0x18, R2 ;  /* 0x00000018ff497819 */ /* 0x000fe20000011402 */
[C---:B------:R-:W-:Y:S01]  /*7bf0*/  IMAD R22, R70.reuse, R26, RZ ;  /* 0x0000001a46167224 */ /* 0x040fe200078e02ff */
[----:B------:R1:W-:Y:S01]  /*7c00*/  STS.128 [R135+UR44+0xa200], R100 ;  /* 0x00a2006487007988 */ /* 0x0003e20008000c2c */
[----:B------:R-:W-:Y:S01]  /*7c10*/  IMAD R20, R3, R72, R20 ;  /* 0x0000004803147224 */ /* 0x000fe200078e0214 */
[----:B------:R-:W-:Y:S01]  /*7c20*/  SHF.R.S32.HI R2, RZ, 0x18, R81 ;  /* 0x00000018ff027819 */ /* 0x000fe20000011451 */
[----:B------:R-:W-:Y:S01]  /*7c30*/  IMAD R27, R70, R27, RZ ;  /* 0x0000001b461b7224 */ /* 0x000fe200078e02ff */
[----:B------:R-:W-:Y:S01]  /*7c40*/  I2IP.S8.S32.SAT R104, R23, R18, RZ ;  /* 0x0000001217687239 */ /* 0x000fe200000014ff */
[-C--:B------:R-:W-:Y:S01]  /*7c50*/  IMAD R21, R0, R72.reuse, R21 ;  /* 0x0000004800157224 */ /* 0x080fe200078e0215 */
[C---:B------:R-:W-:Y:S01]  /*7c60*/  PRMT R3, R82.reuse, 0x8880, RZ ;  /* 0x0000888052037816 */ /* 0x040fe200000000ff */
[-C--:B------:R-:W-:Y:S01]  /*7c70*/  IMAD R22, R73, R72.reuse, R22 ;  /* 0x0000004849167224 */ /* 0x080fe200078e0216 */
[----:B------:R-:W-:Y:S01]  /*7c80*/  SHF.L.U32 R0, R82, 0x10, RZ ;  /* 0x0000001052007819 */ /* 0x000fe200000006ff */
[----:B------:R-:W-:Y:S01]  /*7c90*/  IMAD R27, R2, R72, R27 ;  /* 0x00000048021b7224 */ /* 0x000fe200078e021b */
[----:B------:R-:W-:Y:S01]  /*7ca0*/  SHF.L.U32 R2, R82, 0x8, RZ ;  /* 0x0000000852027819 */ /* 0x000fe200000006ff */
[C---:B------:R-:W-:Y:S01]  /*7cb0*/  IMAD R24, R70.reuse, R28, RZ ;  /* 0x0000001c46187224 */ /* 0x040fe200078e02ff */
[----:B------:R-:W-:Y:S01]  /*7cc0*/  SHF.R.S32.HI R0, RZ, 0x18, R0 ;  /* 0x00000018ff007819 */ /* 0x000fe20000011400 */
[C---:B------:R-:W-:Y:S01]  /*7cd0*/  IMAD R25, R70.reuse, R29, RZ ;  /* 0x0000001d46197224 */ /* 0x040fe200078e02ff */
        /* <DEDUP_REMOVED lines=10> */
[C---:B------:R-:W-:Y:S01]  /*7d80*/  SHF.L.U32 R0, R83.reuse, 0x10, RZ ;  /* 0x0000001053007819 */ /* 0x040fe200000006ff */
        /* <DEDUP_REMOVED lines=13> */
[C---:B------:R-:W-:Y:S01]  /*7e60*/  PRMT R3, R84.reuse, 0x8880, RZ ;  /* 0x0000888054037816 */ /* 0x040fe200000000ff */
[----:B------:R-:W-:Y:S01]  /*7e70*/  IMAD R30, R73, R72, R30 ;  /* 0x00000048491e7224 */ /* 0x000fe200078e021e */
[----:B------:R-:W-:Y:S01]  /*7e80*/  I2IP.S8.S32.SAT R106, R25, R24, R106 ;  /* 0x00000018196a7239 */ /* 0x000fe2000000146a */
[----:B------:R-:W-:Y:S01]  /*7e90*/  IMAD.U32 R0, R84, 0x10000, RZ ;  /* 0x0001000054007824 */ /* 0x000fe200078e00ff */
[----:B------:R-:W-:Y:S01]  /*7ea0*/  SHF.R.S32.HI R75, RZ, 0x18, R75 ;  /* 0x00000018ff4b7819 */ /* 0x000fe2000001144b */
[----:B------:R-:W-:Y:S01]  /*7eb0*/  IMAD R35, R2, R72, R35 ;  /* 0x0000004802237224 */ /* 0x000fe200078e0223 */
[----:B------:R-:W-:Y:S01]  /*7ec0*/  SHF.L.U32 R2, R84, 0x8, RZ ;  /* 0x0000000854027819 */ /* 0x000fe200000006ff */
[C---:B------:R-:W-:Y:S01]  /*7ed0*/  IMAD R32, R70.reuse, R36, RZ ;  /* 0x0000002446207224 */ /* 0x040fe200078e02ff */
[----:B------:R-:W-:Y:S01]  /*7ee0*/  SHF.R.S32.HI R0, RZ, 0x18, R0 ;  /* 0x00000018ff007819 */ /* 0x000fe20000011400 */
[C---:B------:R-:W-:Y:S01]  /*7ef0*/  IMAD R33, R70.reuse, R37, RZ ;  /* 0x0000002546217224 */ /* 0x040fe200078e02ff */
[----:B------:R-:W-:Y:S01]  /*7f00*/  SHF.R.S32.HI R73, RZ, 0x18, R2 ;  /* 0x00000018ff497819 */ /* 0x000fe20000011402 */
[----:B------:R-:W-:Y:S01]  /*7f10*/  IMAD R34, R70, R38, RZ ;  /* 0x0000002646227224 */ /* 0x000fe200078e02ff */
[----:B------:R-:W-:Y:S01]  /*7f20*/  I2IP.S8.S32.SAT R107, R35, R30, RZ ;  /* 0x0000001e236b7239 */ /* 0x000fe200000014ff */
[-C--:B------:R-:W-:Y:S01]  /*7f30*/  IMAD R32, R3, R72.reuse, R32 ;  /* 0x0000004803207224 */ /* 0x080fe200078e0220 */
[----:B------:R-:W-:Y:S01]  /*7f40*/  PRMT R3, R85, 0x8880, RZ ;  /* 0x0000888055037816 */ /* 0x000fe200000000ff */
[----:B------:R-:W-:Y:S01]  /*7f50*/  IMAD R33, R0, R72, R33 ;  /* 0x0000004800217224 */ /* 0x000fe200078e0221 */
[----:B------:R-:W-:Y:S01]  /*7f60*/  SHF.R.S32.HI R0, RZ, 0x18, R84 ;  /* 0x00000018ff007819 */ /* 0x000fe20000011454 */
[C---:B------:R-:W-:Y:S01]  /*7f70*/  IMAD R39, R70.reuse, R39, RZ ;  /* 0x0000002746277224 */ /* 0x040fe200078e02ff */
[----:B------:R-:W-:Y:S01]  /*7f80*/  I2IP.S8.S32.SAT R107, R29, R28, R107 ;  /* 0x0000001c1d6b7239 */ /* 0x000fe2000000146b */
[----:B------:R-:W-:Y:S01]  /*7f90*/  IMAD R34, R73, R72, R34 ;  /* 0x0000004849227224 */ /* 0x000fe200078e0222 */
[C---:B------:R-:W-:Y:S01]  /*7fa0*/  SHF.L.U32 R73, R85.reuse, 0x10, RZ ;  /* 0x0000001055497819 */ /* 0x040fe200000006ff */
[----:B------:R-:W-:Y:S01]  /*7fb0*/  IMAD R36, R70, R40, RZ ;  /* 0x0000002846247224 */ /* 0x000fe200078e02ff */
[----:B------:R-:W-:Y:S01]  /*7fc0*/  SHF.L.U32 R2, R85, 0x8, RZ ;  /* 0x0000000855027819 */ /* 0x000fe200000006ff */
[----:B------:R-:W-:Y:S01]  /*7fd0*/  IMAD R39, R0, R72, R39 ;  /* 0x0000004800277224 */ /* 0x000fe200078e0227 */
        /* <DEDUP_REMOVED lines=8> */
[----:B------:R-:W-:Y:S01]  /*8060*/  SHF.L.U32 R2, R86, 0x10, RZ ;  /* 0x0000001056027819 */ /* 0x000fe200000006ff */
[----:B------:R-:W-:Y:S01]  /*8070*/  IMAD R43, R70, R43, RZ ;  /* 0x0000002b462b7224 */ /* 0x000fe200078e02ff */
[----:B------:R-:W-:Y:S01]  /*8080*/  SHF.R.S32.HI R0, RZ, 0x18, R85 ;  /* 0x00000018ff007819 */ /* 0x000fe20000011455 */
        /* <DEDUP_REMOVED lines=11> */
[----:B------:R-:W-:Y:S01]  /*8140*/  SHF.L.U32 R0, R87, 0x10, RZ ;  /* 0x0000001057007819 */ /* 0x000fe200000006ff */
[----:B------:R-:W-:Y:S01]  /*8150*/  IMAD R47, R70, R47, RZ ;  /* 0x0000002f462f7224 */ /* 0x000fe200078e02ff */
[----:B------:R-:W-:Y:S01]  /*8160*/  I2IP.S8.S32.SAT R109, R43, R38, RZ ;  /* 0x000000262b6d7239 */ /* 0x000fe200000014ff */
[----:B------:R-:W-:Y:S01]  /*8170*/  IMAD R41, R2, R72, R41 ;  /* 0x0000004802297224 */ /* 0x000fe200078e0229 */
[C---:B------:R-:W-:Y:S01]  /*8180*/  PRMT R3, R87.reuse, 0x8880, RZ ;  /* 0x0000888057037816 */ /* 0x040fe200000000ff */
[C---:B------:R-:W-:Y:S01]  /*8190*/  IMAD R44, R70.reuse, R48, RZ ;  /* 0x00000030462c7224 */ /* 0x040fe200078e02ff */
[----:B------:R-:W-:Y:S01]  /*81a0*/  SHF.L.U32 R2, R87, 0x8, RZ ;  /* 0x0000000857027819 */ /* 0x000fe200000006ff */
[----:B------:R-:W-:Y:S01]  /*81b0*/  IMAD R42, R73, R72, R42 ;  /* 0x00000048492a7224 */ /* 0x000fe200078e022a */
[----:B------:R-:W-:Y:S01]  /*81c0*/  SHF.R.S32.HI R0, RZ, 0x18, R0 ;  /* 0x00000018ff007819 */ /* 0x000fe20000011400 */
[----:B------:R-:W-:Y:S01]  /*81d0*/  IMAD R45, R70, R49, RZ ;  /* 0x00000031462d7224 */ /* 0x000fe200078e02ff */
[----:B------:R-:W-:Y:S01]  /*81e0*/  I2IP.S8.S32.SAT R109, R37, R36, R109 ;  /* 0x00000024256d7239 */ /* 0x000fe2000000146d */
[----:B------:R-:W-:Y:S01]  /*81f0*/  IMAD R47, R74, R72, R47 ;  /* 0x000000484a2f7224 */ /* 0x000fe200078e022f */
[----:B------:R-:W-:Y:S01]  /*8200*/  SHF.R.S32.HI R73, RZ, 0x18, R2 ;  /* 0x00000018ff497819 */ /* 0x000fe20000011402 */
[C---:B------:R-:W-:Y:S01]  /*8210*/  IMAD R46, R70.reuse, R50, RZ ;  /* 0x00000032462e7224 */ /* 0x040fe200078e02ff */
[----:B------:R-:W-:Y:S01]  /*8220*/  SHF.R.S32.HI R2, RZ, 0x18, R87 ;  /* 0x00000018ff027819 */ /* 0x000fe20000011457 */
[----:B------:R-:W-:Y:S01]  /*8230*/  IMAD R44, R3, R72, R44 ;  /* 0x00000048032c7224 */ /* 0x000fe200078e022c */
[----:B------:R-:W-:Y:S01]  /*8240*/  I2IP.S8.S32.SAT R110, R47, R42, RZ ;  /* 0x0000002a2f6e7239 */ /* 0x000fe200000014ff */
[----:B------:R-:W-:Y:S01]  /*8250*/  IMAD R51, R70, R51, RZ ;  /* 0x0000003346337224 */ /* 0x000fe200078e02ff */
[----:B------:R-:W-:Y:S01]  /*8260*/  PRMT R3, R88, 0x8880, RZ ;  /* 0x0000888058037816 */ /* 0x000fe200000000ff */
[----:B------:R-:W-:Y:S01]  /*8270*/  IMAD R45, R0, R72, R45 ;  /* 0x00000048002d7224 */ /* 0x000fe200078e022d */
[----:B------:R-:W-:Y:S01]  /*8280*/  I2IP.S8.S32.SAT R110, R41, R40, R110 ;  /* 0x00000028296e7239 */ /* 0x000fe2000000146e */
[----:B------:R-:W-:Y:S01]  /*8290*/  IMAD R48, R70, R52, RZ ;  /* 0x0000003446307224 */ /* 0x000fe200078e02ff */
[----:B------:R-:W-:Y:S01]  /*82a0*/  SHF.L.U32 R74, R89, 0x10, RZ ;  /* 0x00000010594a7819 */ /* 0x000fe200000006ff */
[-C--:B------:R-:W-:Y:S01]  /*82b0*/  IMAD R46, R73, R72.reuse, R46 ;  /* 0x00000048492e7224 */ /* 0x080fe200078e022e */
[----:B------:R-:W-:Y:S01]  /*82c0*/  PRMT R73, R89, 0x8880, RZ ;  /* 0x0000888059497816 */ /* 0x000fe200000000ff */
[-C--:B------:R-:W-:Y:S01]  /*82d0*/  IMAD R51, R2, R72.reuse, R51 ;  /* 0x0000004802337224 */ /* 0x080fe200078e0233 */
[----:B------:R-:W-:Y:S01]  /*82e0*/  SHF.R.S32.HI R74, RZ, 0x18, R74 ;  /* 0x00000018ff4a7819 */ /* 0x000fe2000001144a */
[C---:B------:R-:W-:Y:S01]  /*82f0*/  IMAD.U32 R0, R88.reuse, 0x10000, RZ ;  /* 0x0001000058007824 */ /* 0x040fe200078e00ff */
        /* <DEDUP_REMOVED lines=10> */
[----:B------:R-:W-:Y:S01]  /*83a0*/  SHF.R.S32.HI R0, RZ, 0x18, R89 ;  /* 0x00000018ff007819 */ /* 0x000fe20000011459 */
[----:B------:R-:W-:Y:S01]  /*83b0*/  IMAD R50, R3, R72, R50 ;  /* 0x0000004803327224 */ /* 0x000fe200078e0232 */
[----:B------:R-:W-:Y:S01]  /*83c0*/  SHF.L.U32 R3, R89, 0x8, RZ ;  /* 0x0000000859037819 */ /* 0x000fe200000006ff */
[C---:B------:R-:W-:Y:S01]  /*83d0*/  IMAD R52, R70.reuse, R56, RZ ;  /* 0x0000003846347224 */ /* 0x040fe200078e02ff */
[----:B------:R-:W-:Y:S01]  /*83e0*/  I2IP.S8.S32.SAT R111, R45, R44, R111 ;  /* 0x0000002c2d6f7239 */ /* 0x000fe2000000146f */
[----:B------:R-:W-:Y:S01]  /*83f0*/  IMAD R53, R70, R57, RZ ;  /* 0x0000003946357224 */ /* 0x000fe200078e02ff */
[----:B------:R-:W-:Y:S01]  /*8400*/  SHF.R.S32.HI R3, RZ, 0x18, R3 ;  /* 0x00000018ff037819 */ /* 0x000fe20000011403 */
[----:B------:R-:W-:Y:S01]  /*8410*/  IMAD R55, R2, R72, R55 ;  /* 0x0000004802377224 */ /* 0x000fe200078e0237 */
[----:B------:R-:W-:Y:S01]  /*8420*/  SHF.L.U32 R2, R90, 0x10, RZ ;  /* 0x000000105a027819 */ /* 0x000fe200000006ff */
[C---:B------:R-:W-:Y:S01]  /*8430*/  IMAD R54, R70.reuse, R58, RZ ;  /* 0x0000003a46367224 */ /* 0x040fe200078e02ff */
[----:B------:R1:W-:Y:S01]  /*8440*/  STS.128 [R157+0xa200], R108 ;  /* 0x00a2006c9d007388 */ /* 0x0003e20000000c00 */
[----:B------:R-:W-:Y:S01]  /*8450*/  IMAD R52, R73, R72, R52 ;  /* 0x0000004849347224 */ /* 0x000fe200078e0234 */
[----:B------:R-:W-:Y:S01]  /*8460*/  I2IP.S8.S32.SAT R112, R55, R50, RZ ;  /* 0x0000003237707239 */ /* 0x000fe200000014ff */
[----:B------:R-:W-:Y:S01]  /*8470*/  IMAD R59, R70, R59, RZ ;  /* 0x0000003b463b7224 */ /* 0x000fe200078e02ff */
[----:B------:R-:W-:Y:S01]  /*8480*/  PRMT R73, R90, 0x8880, RZ ;  /* 0x000088805a497816 */ /* 0x000fe200000000ff */
[----:B------:R-:W-:Y:S01]  /*8490*/  IMAD R53, R74, R72, R53 ;  /* 0x000000484a357224 */ /* 0x000fe200078e0235 */
[----:B------:R-:W-:Y:S01]  /*84a0*/  I2IP.S8.S32.SAT R112, R49, R48, R112 ;  /* 0x0000003031707239 */ /* 0x000fe20000001470 */
[C---:B------:R-:W-:Y:S01]  /*84b0*/  IMAD R56, R70.reuse, R60, RZ ;  /* 0x0000003c46387224 */ /* 0x040fe200078e02ff */
[----:B------:R-:W-:Y:S01]  /*84c0*/  SHF.R.S32.HI R2, RZ, 0x18, R2 ;  /* 0x00000018ff027819 */ /* 0x000fe20000011402 */
[-C--:B------:R-:W-:Y:S01]  /*84d0*/  IMAD R54, R3, R72.reuse, R54 ;  /* 0x0000004803367224 */ /* 0x080fe200078e0236 */
[----:B------:R-:W-:Y:S01]  /*84e0*/  PRMT R3, R91, 0x8880, RZ ;  /* 0x000088805b037816 */ /* 0x000fe200000000ff */
[----:B------:R-:W-:Y:S01]  /*84f0*/  IMAD R57, R70, R61, RZ ;  /* 0x0000003d46397224 */ /* 0x000fe200078e02ff */
[----:B------:R-:W-:Y:S01]  /*8500*/  SHF.R.S32.HI R74, RZ, 0x18, R91 ;  /* 0x00000018ff4a7819 */ /* 0x000fe2000001145b */
[-C--:B------:R-:W-:Y:S01]  /*8510*/  IMAD R59, R0, R72.reuse, R59 ;  /* 0x00000048003b7224 */ /* 0x080fe200078e023b */
[----:B------:R-:W-:Y:S01]  /*8520*/  SHF.R.S32.HI R0, RZ, 0x18, R90 ;  /* 0x00000018ff007819 */ /* 0x000fe2000001145a */
[----:B------:R-:W-:Y:S01]  /*8530*/  IMAD R56, R73, R72, R56 ;  /* 0x0000004849387224 */ /* 0x000fe200078e0238 */
[----:B------:R-:W-:Y:S01]  /*8540*/  SHF.L.U32 R73, R91, 0x8, RZ ;  /* 0x000000085b497819 */ /* 0x000fe200000006ff */
[----:B------:R-:W-:Y:S01]  /*8550*/  IMAD R58, R70, R62, RZ ;  /* 0x0000003e463a7224 */ /* 0x000fe200078e02ff */
[----:B------:R-:W-:Y:S01]  /*8560*/  I2IP.S8.S32.SAT R113, R59, R54, RZ ;  /* 0x000000363b717239 */ /* 0x000fe200000014ff */
[----:B------:R-:W-:Y:S01]  /*8570*/  IMAD R57, R2, R72, R57 ;  /* 0x0000004802397224 */ /* 0x000fe200078e0239 */
[----:B------:R-:W-:Y:S01]  /*8580*/  SHF.L.U32 R2, R91, 0x10, RZ ;  /* 0x000000105b027819 */ /* 0x000fe200000006ff */
[C---:B------:R-:W-:Y:S01]  /*8590*/  IMAD R63, R70.reuse, R63, RZ ;  /* 0x0000003f463f7224 */ /* 0x040fe200078e02ff */
[----:B------:R-:W-:Y:S01]  /*85a0*/  SHF.R.S32.HI R73, RZ, 0x18, R73 ;  /* 0x00000018ff497819 */ /* 0x000fe20000011449 */
[C---:B------:R-:W-:Y:S01]  /*85b0*/  IMAD R60, R70.reuse, R64, RZ ;  /* 0x00000040463c7224 */ /* 0x040fe200078e02ff */
[----:B------:R-:W-:Y:S01]  /*85c0*/  SHF.R.S32.HI R2, RZ, 0x18, R2 ;  /* 0x00000018ff027819 */ /* 0x000fe20000011402 */
[----:B------:R-:W-:Y:S01]  /*85d0*/  IMAD R58, R75, R72, R58 ;  /* 0x000000484b3a7224 */ /* 0x000fe200078e023a */
[----:B------:R-:W-:Y:S01]  /*85e0*/  I2IP.S8.S32.SAT R113, R53, R52, R113 ;  /* 0x0000003435717239 */ /* 0x000fe20000001471 */
[----:B------:R-:W-:Y:S02]  /*85f0*/  IMAD R61, R70, R65, RZ ;  /* 0x00000041463d7224 */ /* 0x000fe400078e02ff */
[-C--:B------:R-:W-:Y:S02]  /*8600*/  IMAD R63, R0, R72.reuse, R63 ;  /* 0x00000048003f7224 */ /* 0x080fe400078e023f */
[----:B------:R-:W-:Y:S01]  /*8610*/  IMAD R60, R3, R72, R60 ;  /* 0x00000048033c7224 */ /* 0x000fe200078e023c */
[----:B------:R-:W-:Y:S01]  /*8620*/  @P6 SHF.L.U32 R3, R146, 0x1f, RZ ;  /* 0x0000001f92036819 */ /* 0x000fe200000006ff */
        /* <DEDUP_REMOVED lines=8> */
[----:B------:R-:W-:Y:S02]  /*86b0*/  I2IP.S8.S32.SAT R115, R61, R60, R0 ;  /* 0x0000003c3d737239 */ /* 0x000fe40000001400 */
[----:B------:R-:W-:Y:S03]  /*86c0*/  LEA R0, R148, UR44, 0x3 ;  /* 0x0000002c94007c11 */ /* 0x000fe6000f8e18ff */
        /* <DEDUP_REMOVED lines=9> */
[----:B------:R-:W-:Y:S02]  /*8760*/  UIADD3 UR4, UP0, UPT, UR62, 0x680, URZ ;  /* 0x000006803e047890 */ /* 0x000fe4000ff1e0ff */
[----:B------:R-:W-:Y:S02]  /*8770*/  UIADD3 UR9, UPT, UPT, UR49, 0x40, URZ ;  /* 0x0000004031097890 */ /* 0x000fe4000fffe0ff */
[----:B------:R-:W-:Y:S02]  /*8780*/  UIADD3 UR8, UPT, UPT, UR44, 0xa200, URZ ;  /* 0x0000a2002c087890 */ /* 0x000fe4000fffe0ff */
[----:B------:R-:W-:Y:S01]  /*8790*/  UIADD3.X UR5, UPT, UPT, URZ, UR63, URZ, UP0, !UPT ;  /* 0x0000003fff057290 */ /* 0x000fe200087fe4ff */
[----:B------:R-:W-:Y:S01]  /*87a0*/  UMOV UR10, UR50 ;  /* 0x00000032000a7c82 */ /* 0x000fe20008000000 */
[----:B------:R-:W-:Y:S07]  /*87b0*/  UMOV UR11, UR36 ;  /* 0x00000024000b7c82 */ /* 0x000fee0008000000 */
[----:B------:R2:W-:Y:S01]  /*87c0*/  UTMASTG.3D [UR8], [UR4] ;  /* 0x00000008040073b5 */ /* 0x0005e20008010000 */
[----:B------:R0:W-:Y:S01]  /*87d0*/  UTMACMDFLUSH ;  /* 0x00000000000079b7 */ /* 0x0001e20000000000 */
[----:B--2---:R-:W-:Y:S04]  /*87e0*/  DEPBAR.LE SB0, 0x1 ;  /* 0x000080400000791a */ /* 0x004fe80000000000 */
.L_x_111:
[----:B------:R-:W-:Y:S05]  /*87f0*/  BSYNC.RECONVERGENT B0 ;  /* 0x0000000000007941 */ /* 0x000fea0003800200 */
.L_x_110:
        /* <DEDUP_REMOVED lines=16> */
.L_x_115:
[----:B------:R-:W-:Y:S05]  /*8900*/  BSYNC B0 ;  /* 0x0000000000007941 */ /* 0x000fea0003800000 */
.L_x_114:
[----:B------:R-:W-:Y:S01]  /*8910*/  ISETP.NE.AND P0, PT, R96, RZ, PT ;  /* 0x000000ff6000720c */ /* 0x000fe20003f05270 */
[----:B--2---:R-:W-:Y:S02]  /*8920*/  VIADD R7, R0, 0x50 ;  /* 0x0000005000077836 */ /* 0x004fe40000000000 */
[----:B------:R-:W-:Y:S02]  /*8930*/  IMAD.U32 R0, RZ, RZ, UR45 ;  /* 0x0000002dff007e24 */ /* 0x000fe4000f8e00ff */
[----:B------:R-:W-:Y:S03]  /*8940*/  VIADD R148, R148, 0x1 ;  /* 0x0000000194947836 */ /* 0x000fe60000000000 */
[----:B------:R-:W-:Y:S05]  /*8950*/  PRMT R0, R0, 0x654, R7 ;  /* 0x0000065400007816 */ /* 0x000fea0000000007 */
[----:B------:R2:W3:Y:S04]  /*8960*/  @P0 LDS.128 R92, [R5+0x200] ;  /* 0x00020000055c0984 */ /* 0x0004e80000000c00 */
        /* <DEDUP_REMOVED lines=10> */
[----:B------:R-:W-:Y:S02]  /*8a10*/  SEL R148, R148, RZ, P0 ;  /* 0x000000ff94947207 */ /* 0x000fe40000000000 */
[----:B--2---:R-:W-:Y:S04]  /*8a20*/  SEL R5, RZ, 0x1, P0 ;  /* 0x00000001ff057807 */ /* 0x004fe80000000000 */
[----:B------:R-:W-:Y:S01]  /*8a30*/  LOP3.LUT R146, R146, R5, RZ, 0x3c, !PT ;  /* 0x0000000592927212 */ /* 0x000fe200078e3cff */
[----:B-----5:R4:W-:Y:S06]  /*8a40*/  SYNCS.ARRIVE.TRANS64.RED.A1T0 RZ, [R0+URZ], RZ ;  /* 0x000000ff00ff79a7 */ /* 0x0209ec00081004ff */
.L_x_113:
[----:B------:R-:W-:Y:S05]  /*8a50*/  BSYNC B1 ;  /* 0x0000000000017941 */ /* 0x000fea0003800000 */
.L_x_112:
[----:B----4-:R-:W-:Y:S05]  /*8a60*/  VIADD R0, R71, 0x80 ;  /* 0x0000008047007836 */ /* 0x010fea0000000000 */
        /* <DEDUP_REMOVED lines=9> */
[----:B------:R-:W4:Y:S01]  /*8b00*/  LDCU.64 UR6, c[0x4][0x80] ;  /* 0x01001000ff0677ac */ /* 0x000f220008000a00 */
[----:B------:R-:W1:Y:S01]  /*8b10*/  LDC.64 R2, c[0x4][R3] ;  /* 0x0100000003027b82 */ /* 0x000e620000000a00 */
[----:B------:R-:W5:Y:S01]  /*8b20*/  LDCU.64 UR4, c[0x4][0x18] ;  /* 0x01000300ff0477ac */ /* 0x000f620008000a00 */
[----:B--2---:R-:W-:Y:S01]  /*8b30*/  MOV R5, UR9 ;  /* 0x0000000900057c02 */ /* 0x004fe20008000f00 */
[----:B------:R-:W-:Y:S01]  /*8b40*/  IMAD.U32 R4, RZ, RZ, UR8 ;  /* 0x00000008ff047e24 */ /* 0x000fe2000f8e00ff */
[----:B----4-:R-:W-:Y:S01]  /*8b50*/  MOV R7, UR7 ;  /* 0x0000000700077c02 */ /* 0x010fe20008000f00 */
[----:B------:R-:W-:Y:S01]  /*8b60*/  IMAD.U32 R6, RZ, RZ, UR6 ;  /* 0x00000006ff067e24 */ /* 0x000fe2000f8e00ff */
[----:B-----5:R-:W-:Y:S01]  /*8b70*/  MOV R11, UR5 ;  /* 0x00000005000b7c02 */ /* 0x020fe20008000f00 */
[----:B------:R-:W-:Y:S02]  /*8b80*/  IMAD.U32 R10, RZ, RZ, UR4 ;  /* 0x00000004ff0a7e24 */ /* 0x000fe4000f8e00ff */
[----:B------:R-:W-:Y:S07]  /*8b90*/  LEPC R20, `(.L_x_117) ;  /* 0x000000001014794e */ /* 0x000fee0000000000 */
[----:B-1-3--:R-:W-:Y:S05]  /*8ba0*/  CALL.ABS.NOINC R2 ;  /* 0x0000000002007343 */ /* 0x00afea0003c00000 */
.L_x_117:
[----:B------:R-:W-:Y:S05]  /*8bb0*/  WARPSYNC.ALL ;  /* 0x0000000000007948 */ /* 0x000fea0003800000 */
[----:B------:R-:W-:Y:S01]  /*8bc0*/  R2UR UR4, R71 ;  /* 0x00000000470472ca */ /* 0x000fe200000e0000 */
[----:B------:R-:W-:Y:S01]  /*8bd0*/  BSSY.RECONVERGENT B0, `(.L_x_118) ;  /* 0x000011f000007945 */ /* 0x000fe20003800200 */
[C---:B---3--:R-:W-:Y:S02]  /*8be0*/  PRMT R73, R92.reuse, 0x8880, RZ ;  /* 0x000088805c497816 */ /* 0x048fe400000000ff */
[C---:B------:R-:W-:Y:S02]  /*8bf0*/  SHF.L.U32 R75, R92.reuse, 0x10, RZ ;  /* 0x000000105c4b7819 */ /* 0x040fe400000006ff */
[----:B------:R-:W-:Y:S02]  /*8c00*/  SHF.L.U32 R74, R92, 0x8, RZ ;  /* 0x000000085c4a7819 */ /* 0x000fe400000006ff */
[----:B------:R-:W-:Y:S02]  /*8c10*/  SHF.R.S32.HI R75, RZ, 0x18, R75 ;  /* 0x00000018ff4b7819 */ /* 0x000fe4000001144b */
[----:B------:R-:W-:Y:S02]  /*8c20*/  SHF.R.S32.HI R74, RZ, 0x18, R74 ;  /* 0x00000018ff4a7819 */ /* 0x000fe4000001144a */
[----:B------:R-:W-:Y:S01]  /*8c30*/  ISETP.NE.AND P0, PT, R154, RZ, PT ;  /* 0x000000ff9a00720c */ /* 0x000fe20003f05270 */
[----:B------:R-:W2:Y:S01]  /*8c40*/  LDTM.x64 R4, tmem[UR4+0x80] ;  /* 0x00008004000479ee */ /* 0x000ea20008340000 */
[----:B------:R-:W-:Y:S01]  /*8c50*/  ISETP.NE.AND P6, PT, R99, RZ, PT ;  /* 0x000000ff6300720c */ /* 0x000fe20003fc5270 */
[C---:B--2---:R-:W-:Y:S02]  /*8c60*/  IMAD R0, R70.reuse, R4, RZ ;  /* 0x0000000446007224 */ /* 0x044fe400078e02ff */
[C---:B------:R-:W-:Y:S02]  /*8c70*/  IMAD R3, R70.reuse, R6, RZ ;  /* 0x0000000646037224 */ /* 0x040fe400078e02ff */
[C---:B------:R-:W-:Y:S02]  /*8c80*/  IMAD R4, R70.reuse, R8, RZ ;  /* 0x0000000846047224 */ /* 0x040fe400078e02ff */
[C---:B------:R-:W-:Y:S02]  /*8c90*/  IMAD R6, R70.reuse, R10, RZ ;  /* 0x0000000a46067224 */ /* 0x040fe400078e02ff */
[C---:B------:R-:W-:Y:S02]  /*8ca0*/  IMAD R2, R70.reuse, R5, RZ ;  /* 0x0000000546027224 */ /* 0x040fe400078e02ff */
[C---:B------:R-:W-:Y:S02]  /*8cb0*/  IMAD R8, R70.reuse, R12, RZ ;  /* 0x0000000c46087224 */ /* 0x040fe400078e02ff */
[C---:B------:R-:W-:Y:S02]  /*8cc0*/  IMAD R10, R70.reuse, R14, RZ ;  /* 0x0000000e460a7224 */ /* 0x040fe400078e02ff */
[C---:B------:R-:W-:Y:S02]  /*8cd0*/  IMAD R5, R70.reuse, R9, RZ ;  /* 0x0000000946057224 */ /* 0x040fe400078e02ff */
[----:B------:R-:W-:Y:S01]  /*8ce0*/  IMAD R0, R73, R72, R0 ;  /* 0x0000004849007224 */ /* 0x000fe200078e0200 */
[----:B------:R-:W-:Y:S01]  /*8cf0*/  SHF.L.U32 R73, R93, 0x8, RZ ;  /* 0x000000085d497819 */ /* 0x000fe200000006ff */
[C---:B------:R-:W-:Y:S02]  /*8d00*/  IMAD R12, R70.reuse, R16, RZ ;  /* 0x00000010460c7224 */ /* 0x040fe400078e02ff */
[C---:B------:R-:W-:Y:S01]  /*8d10*/  IMAD R14, R70.reuse, R18, RZ ;  /* 0x00000012460e7224 */ /* 0x040fe200078e02ff */
[----:B------:R-:W-:Y:S01]  /*8d20*/  SHF.R.S32.HI R73, RZ, 0x18, R73 ;  /* 0x00000018ff497819 */ /* 0x000fe20000011449 */
[C---:B------:R-:W-:Y:S02]  /*8d30*/  IMAD R9, R70.reuse, R13, RZ ;  /* 0x0000000d46097224 */ /* 0x040fe400078e02ff */
[C---:B------:R-:W-:Y:S02]  /*8d40*/  IMAD R16, R70.reuse, R20, RZ ;  /* 0x0000001446107224 */ /* 0x040fe400078e02ff */
[C---:B------:R-:W-:Y:S02]  /*8d50*/  IMAD R18, R70.reuse, R22, RZ ;  /* 0x0000001646127224 */ /* 0x040fe400078e02ff */
[C---:B------:R-:W-:Y:S02]  /*8d60*/  IMAD R13, R70.reuse, R17, RZ ;  /* 0x00000011460d7224 */ /* 0x040fe400078e02ff */
[C---:B------:R-:W-:Y:S02]  /*8d70*/  IMAD R20, R70.reuse, R24, RZ ;  /* 0x0000001846147224 */ /* 0x040fe400078e02ff */
[C---:B------:R-:W-:Y:S02]  /*8d80*/  IMAD R22, R70.reuse, R26, RZ ;  /* 0x0000001a46167224 */ /* 0x040fe400078e02ff */
[----:B------:R-:W-:Y:S02]  /*8d90*/  IMAD R2, R75, R72, R2 ;  /* 0x000000484b027224 */ /* 0x000fe400078e0202 */
[C---:B------:R-:W-:Y:S02]  /*8da0*/  IMAD R17, R70.reuse, R21, RZ ;  /* 0x0000001546117224 */ /* 0x040fe400078e02ff */
        /* <DEDUP_REMOVED lines=18> */
[C---:B------:R-:W-:Y:S01]  /*8ed0*/  IMAD R60, R70.reuse, R64, RZ ;  /* 0x00000040463c7224 */ /* 0x040fe200078e02ff */
[----:B------:R-:W-:Y:S01]  /*8ee0*/  SHF.R.S32.HI R64, RZ, 0x18, R92 ;  /* 0x00000018ff407819 */ /* 0x000fe2000001145c */
[C---:B------:R-:W-:Y:S02]  /*8ef0*/  IMAD R26, R70.reuse, R30, RZ ;  /* 0x0000001e461a7224 */ /* 0x040fe400078e02ff */
[C---:B------:R-:W-:Y:S02]  /*8f00*/  IMAD R30, R70.reuse, R34, RZ ;  /* 0x00000022461e7224 */ /* 0x040fe400078e02ff */
[C---:B------:R-:W-:Y:S02]  /*8f10*/  IMAD R57, R70.reuse, R61, RZ ;  /* 0x0000003d46397224 */ /* 0x040fe400078e02ff */
[C---:B------:R-:W-:Y:S01]  /*8f20*/  IMAD R61, R70.reuse, R65, RZ ;  /* 0x00000041463d7224 */ /* 0x040fe200078e02ff */
[C---:B------:R-:W-:Y:S01]  /*8f30*/  PRMT R65, R93.reuse, 0x8880, RZ ;  /* 0x000088805d417816 */ /* 0x040fe200000000ff */
[C---:B------:R-:W-:Y:S02]  /*8f40*/  IMAD R34, R70.reuse, R38, RZ ;  /* 0x0000002646227224 */ /* 0x040fe400078e02ff */
[----:B------:R-:W-:Y:S02]  /*8f50*/  IMAD R38, R70, R42, RZ ;  /* 0x0000002a46267224 */ /* 0x000fe400078e02ff */
[----:B------:R-:W-:Y:S01]  /*8f60*/  IMAD R3, R74, R72, R3 ;  /* 0x000000484a037224 */ /* 0x000fe200078e0203 */
[----:B------:R-:W-:Y:S01]  /*8f70*/  SHF.R.S32.HI R74, RZ, 0x18, R93 ;  /* 0x00000018ff4a7819 */ /* 0x000fe2000001145d */
[C---:B------:R-:W-:Y:S02]  /*8f80*/  IMAD R42, R70.reuse, R46, RZ ;  /* 0x0000002e462a7224 */ /* 0x040fe400078e02ff */
[C---:B------:R-:W-:Y:S02]  /*8f90*/  IMAD R46, R70.reuse, R50, RZ ;  /* 0x00000032462e7224 */ /* 0x040fe400078e02ff */
[C---:B------:R-:W-:Y:S02]  /*8fa0*/  IMAD R51, R70.reuse, R51, RZ ;  /* 0x0000003346337224 */ /* 0x040fe400078e02ff */
[C---:B------:R-:W-:Y:S02]  /*8fb0*/  IMAD R50, R70.reuse, R54, RZ ;  /* 0x0000003646327224 */ /* 0x040fe400078e02ff */
[C---:B------:R-:W-:Y:S02]  /*8fc0*/  IMAD R54, R70.reuse, R58, RZ ;  /* 0x0000003a46367224 */ /* 0x040fe400078e02ff */
[C---:B------:R-:W-:Y:S02]  /*8fd0*/  IMAD R58, R70.reuse, R62, RZ ;  /* 0x0000003e463a7224 */ /* 0x040fe400078e02ff */
[C---:B------:R-:W-:Y:S01]  /*8fe0*/  IMAD R62, R70.reuse, R66, RZ ;  /* 0x00000042463e7224 */ /* 0x040fe200078e02ff */
[----:B------:R-:W-:Y:S01]  /*8ff0*/  SHF.L.U32 R66, R93, 0x10, RZ ;  /* 0x000000105d427819 */ /* 0x000fe200000006ff */
[C---:B------:R-:W-:Y:S02]  /*9000*/  IMAD R7, R70.reuse, R7, RZ ;  /* 0x0000000746077224 */ /* 0x040fe400078e02ff */
[----:B------:R-:W-:Y:S01]  /*9010*/  IMAD R11, R70, R11, RZ ;  /* 0x0000000b460b7224 */ /* 0x000fe200078e02ff */
[----:B------:R-:W-:Y:S01]  /*9020*/  SHF.R.S32.HI R66, RZ, 0x18, R66 ;  /* 0x00000018ff427819 */ /* 0x000fe20000011442 */
[-C--:B------:R-:W-:Y:S01]  /*9030*/  IMAD R7, R64, R72.reuse, R7 ;  /* 0x0000004840077224 */ /* 0x080fe200078e0207 */
[C---:B------:R-:W-:Y:S01]  /*9040*/  PRMT R64, R94.reuse, 0x8880, RZ ;  /* 0x000088805e407816 */ /* 0x040fe200000000ff */
[-C--:B------:R-:W-:Y:S01]  /*9050*/  IMAD R4, R65, R72.reuse, R4 ;  /* 0x0000004841047224 */ /* 0x080fe200078e0204 */
[----:B------:R-:W-:Y:S01]  /*9060*/  SHF.L.U32 R65, R94, 0x10, RZ ;  /* 0x000000105e417819 */ /* 0x000fe200000006ff */
[-C--:B------:R-:W-:Y:S02]  /*9070*/  IMAD R5, R66, R72.reuse, R5 ;  /* 0x0000004842057224 */ /* 0x080fe400078e0205 */
[-C--:B------:R-:W-:Y:S01]  /*9080*/  IMAD R6, R73, R72.reuse, R6 ;  /* 0x0000004849067224 */ /* 0x080fe200078e0206 */
[----:B------:R-:W-:Y:S01]  /*9090*/  I2IP.S8.S32.SAT R73, R7, R3, RZ ;  /* 0x0000000307497239 */ /* 0x000fe200000014ff */
[----:B------:R-:W-:Y:S01]  /*90a0*/  IMAD R11, R74, R72, R11 ;  /* 0x000000484a0b7224 */ /* 0x000fe200078e020b */
[----:B------:R-:W-:Y:S01]  /*90b0*/  SHF.L.U32 R7, R94, 0x8, RZ ;  /* 0x000000085e077819 */ /* 0x000fe200000006ff */
[C---:B------:R-:W-:Y:S01]  /*90c0*/  IMAD R15, R70.reuse, R15, RZ ;  /* 0x0000000f460f7224 */ /* 0x040fe200078e02ff */
[----:B------:R-:W-:Y:S01]  /*90d0*/  MOV R3, R64 ;  /* 0x0000004000037202 */ /* 0x000fe20000000f00 */
[C---:B------:R-:W-:Y:S01]  /*90e0*/  IMAD R19, R70.reuse, R19, RZ ;  /* 0x0000001346137224 */ /* 0x040fe200078e02ff */
[----:B------:R-:W-:Y:S01]  /*90f0*/  I2IP.S8.S32.SAT R11, R11, R6, RZ ;  /* 0x000000060b0b7239 */ /* 0x000fe200000014ff */
[C---:B------:R-:W-:Y:S01]  /*9100*/  IMAD R23, R70.reuse, R23, RZ ;  /* 0x0000001746177224 */ /* 0x040fe200078e02ff */
[----:B------:R-:W-:Y:S01]  /*9110*/  SHF.R.S32.HI R6, RZ, 0x18, R65 ;  /* 0x00000018ff067819 */ /* 0x000fe20000011441 */
[----:B------:R-:W-:Y:S01]  /*9120*/  IMAD R8, R3, R72, R8 ;  /* 0x0000004803087224 */ /* 0x000fe200078e0208 */
[----:B------:R-:W-:Y:S01]  /*9130*/  SHF.R.S32.HI R7, RZ, 0x18, R7 ;  /* 0x00000018ff077819 */ /* 0x000fe20000011407 */
[----:B------:R-:W-:Y:S01]  /*9140*/  IMAD R27, R70, R27, RZ ;  /* 0x0000001b461b7224 */ /* 0x000fe200078e02ff */
[----:B-1----:R-:W-:Y:S01]  /*9150*/  I2IP.S8.S32.SAT R100, R2, R0, R73 ;  /* 0x0000000002647239 */ /* 0x002fe20000001449 */
[-C--:B------:R-:W-:Y:S01]  /*9160*/  IMAD R9, R6, R72.reuse, R9 ;  /* 0x0000004806097224 */ /* 0x080fe200078e0209 */
[----:B------:R-:W-:Y:S01]  /*9170*/  SHF.L.U32 R2, R95, 0x10, RZ ;  /* 0x000000105f027819 */ /* 0x000fe200000006ff */
[----:B------:R-:W-:Y:S01]  /*9180*/  IMAD R10, R7, R72, R10 ;  /* 0x00000048070a7224 */ /* 0x000fe200078e020a */
[----:B------:R-:W-:Y:S01]  /*9190*/  SHF.R.S32.HI R0, RZ, 0x18, R94 ;  /* 0x00000018ff007819 */ /* 0x000fe2000001145e */
[C---:B------:R-:W-:Y:S01]  /*91a0*/  IMAD R31, R70.reuse, R31, RZ ;  /* 0x0000001f461f7224 */ /* 0x040fe200078e02ff */
[----:B------:R-:W-:Y:S01]  /*91b0*/  I2IP.S8.S32.SAT R101, R5, R4, R11 ;  /* 0x0000000405657239 */ /* 0x000fe2000000140b */
[----:B------:R-:W-:Y:S01]  /*91c0*/  IMAD R35, R70, R35, RZ ;  /* 0x0000002346237224 */ /* 0x000fe200078e02ff */
[C---:B------:R-:W-:Y:S01]  /*91d0*/  PRMT R3, R95.reuse, 0x8880, RZ ;  /* 0x000088805f037816 */ /* 0x040fe200000000ff */
[-C--:B------:R-:W-:Y:S01]  /*91e0*/  IMAD R15, R0, R72.reuse, R15 ;  /* 0x00000048000f7224 */ /* 0x080fe200078e020f */
[----:B------:R-:W-:Y:S01]  /*91f0*/  SHF.L.U32 R5, R95, 0x8, RZ ;  /* 0x000000085f057819 */ /* 0x000fe200000006ff */
[C---:B------:R-:W-:Y:S01]  /*9200*/  IMAD R39, R70.reuse, R39, RZ ;  /* 0x0000002746277224 */ /* 0x040fe200078e02ff */
[----:B------:R-:W-:Y:S01]  /*9210*/  SHF.R.S32.HI R2, RZ, 0x18, R2 ;  /* 0x00000018ff027819 */ /* 0x000fe20000011402 */
[-C--:B------:R-:W-:Y:S01]  /*9220*/  IMAD R12, R3, R72.reuse, R12 ;  /* 0x00000048030c7224 */ /* 0x080fe200078e020c */
[----:B------:R-:W-:Y:S01]  /*9230*/  SHF.R.S32.HI R5, RZ, 0x18, R5 ;  /* 0x00000018ff057819 */ /* 0x000fe20000011405 */
[----:B------:R-:W-:Y:S01]  /*9240*/  IMAD R43, R70, R43, RZ ;  /* 0x0000002b462b7224 */ /* 0x000fe200078e02ff */
[----:B------:R-:W-:Y:S01]  /*9250*/  SHF.R.S32.HI R4, RZ, 0x18, R95 ;  /* 0x00000018ff047819 */ /* 0x000fe2000001145f */
[-C--:B------:R-:W-:Y:S01]  /*9260*/  IMAD R13, R2, R72.reuse, R13 ;  /* 0x00000048020d7224 */ /* 0x080fe200078e020d */
[C---:B------:R-:W-:Y:S01]  /*9270*/  SHF.L.U32 R0, R80.reuse, 0x10, RZ ;  /* 0x0000001050007819 */ /* 0x040fe200000006ff */
[-C--:B------:R-:W-:Y:S01]  /*9280*/  IMAD R14, R5, R72.reuse, R14 ;  /* 0x00000048050e7224 */ /* 0x080fe200078e020e */
[C---:B------:R-:W-:Y:S01]  /*9290*/  PRMT R3, R80.reuse, 0x8880, RZ ;  /* 0x0000888050037816 */ /* 0x040fe200000000ff */
[----:B------:R-:W-:Y:S01]  /*92a0*/  IMAD.SHL.U32 R2, R80, 0x100, RZ ;  /* 0x0000010050027824 */ /* 0x000fe200078e00ff */
[----:B------:R-:W-:Y:S01]  /*92b0*/  SHF.R.S32.HI R0, RZ, 0x18, R0 ;  /* 0x00000018ff007819 */ /* 0x000fe20000011400 */
[-C--:B------:R-:W-:Y:S01]  /*92c0*/  IMAD R19, R4, R72.reuse, R19 ;  /* 0x0000004804137224 */ /* 0x080fe200078e0213 */
[----:B------:R-:W-:Y:S01]  /*92d0*/  SHF.L.U32 R4, R81, 0x10, RZ ;  /* 0x0000001051047819 */ /* 0x000fe200000006ff */
[-C--:B------:R-:W-:Y:S01]  /*92e0*/  IMAD R16, R3, R72.reuse, R16 ;  /* 0x0000004803107224 */ /* 0x080fe200078e0210 */
[----:B------:R-:W-:Y:S01]  /*92f0*/  SHF.R.S32.HI R5, RZ, 0x18, R2 ;  /* 0x00000018ff057819 */ /* 0x000fe20000011402 */
[-C--:B------:R-:W-:Y:S01]  /*9300*/  IMAD R17, R0, R72.reuse, R17 ;  /* 0x0000004800117224 */ /* 0x080fe200078e0211 */
[----:B------:R-:W-:Y:S01]  /*9310*/  SHF.R.S32.HI R0, RZ, 0x18, R80 ;  /* 0x00000018ff007819 */ /* 0x000fe20000011450 */
[----:B------:R-:W-:Y:S01]  /*9320*/  IMAD R47, R70, R47, RZ ;  /* 0x0000002f462f7224 */ /* 0x000fe200078e02ff */
[----:B------:R-:W-:Y:S01]  /*9330*/  PRMT R3, R81, 0x8880, RZ ;  /* 0x0000888051037816 */ /* 0x000fe200000000ff */
[-C--:B------:R-:W-:Y:S01]  /*9340*/  IMAD R18, R5, R72.reuse, R18 ;  /* 0x0000004805127224 */ /* 0x080fe200078e0212 */
[----:B------:R-:W-:Y:S01]  /*9350*/  SHF.L.U32 R2, R81, 0x8, RZ ;  /* 0x0000000851027819 */ /* 0x000fe200000006ff */
[-C--:B------:R-:W-:Y:S01]  /*9360*/  IMAD R23, R0, R72.reuse, R23 ;  /* 0x0000004800177224 */ /* 0x080fe200078e0217 */
        /* <DEDUP_REMOVED lines=8> */
[----:B------:R-:W-:Y:S01]  /*93f0*/  PRMT R3, R82, 0x8880, RZ ;  /* 0x0000888052037816 */ /* 0x000fe200000000ff */
        /* <DEDUP_REMOVED lines=9> */
[----:B------:R-:W-:Y:S01]  /*9490*/  SHF.L.U32 R0, R83, 0x10, RZ ;  /* 0x0000001053007819 */ /* 0x000fe200000006ff */
[-C--:B------:R-:W-:Y:S01]  /*94a0*/  IMAD R26, R5, R72.reuse, R26 ;  /* 0x00000048051a7224 */ /* 0x080fe200078e021a */
[C---:B------:R-:W-:Y:S01]  /*94b0*/  PRMT R3, R83.reuse, 0x8880, RZ ;  /* 0x0000888053037816 */ /* 0x040fe200000000ff */
[-C--:B------:R-:W-:Y:S01]  /*94c0*/  IMAD R31, R2, R72.reuse, R31 ;  /* 0x00000048021f7224 */ /* 0x080fe200078e021f */
[----:B------:R-:W-:Y:S01]  /*94d0*/  SHF.L.U32 R2, R83, 0x8, RZ ;  /* 0x0000000853027819 */ /* 0x000fe200000006ff */
[----:B------:R-:W-:Y:S01]  /*94e0*/  IMAD R67, R70, R67, RZ ;  /* 0x0000004346437224 */ /* 0x000fe200078e02ff */
[----:B------:R-:W-:Y:S01]  /*94f0*/  SHF.R.S32.HI R0, RZ, 0x18, R0 ;  /* 0x00000018ff007819 */ /* 0x000fe20000011400 */
[-C--:B------:R-:W-:Y:S01]  /*9500*/  IMAD R28, R3, R72.reuse, R28 ;  /* 0x00000048031c7224 */ /* 0x080fe200078e021c */
[----:B------:R-:W-:Y:S02]  /*9510*/  SHF.R.S32.HI R5, RZ, 0x18, R2 ;  /* 0x00000018ff057819 */ /* 0x000fe40000011402 */
[----:B------:R-:W-:Y:S01]  /*9520*/  SHF.R.S32.HI R2, RZ, 0x18, R83 ;  /* 0x00000018ff027819 */ /* 0x000fe20000011453 */
[-C--:B------:R-:W-:Y:S01]  /*9530*/  IMAD R29, R0, R72.reuse, R29 ;  /* 0x00000048001d7224 */ /* 0x080fe200078e021d */
[C---:B------:R-:W-:Y:S01]  /*9540*/  PRMT R3, R84.reuse, 0x8880, RZ ;  /* 0x0000888054037816 */ /* 0x040fe200000000ff */
[----:B------:R-:W-:Y:S01]  /*9550*/  IMAD.U32 R0, R84, 0x10000, RZ ;  /* 0x0001000054007824 */ /* 0x000fe200078e00ff */
[----:B------:R-:W-:Y:S01]  /*9560*/  SHF.L.U32 R4, R85, 0x10, RZ ;  /* 0x0000001055047819 */ /* 0x000fe200000006ff */
[----:B------:R-:W-:Y:S01]  /*9570*/  IMAD R30, R5, R72, R30 ;  /* 0x00000048051e7224 */ /* 0x000fe200078e021e */
[----:B------:R-:W-:Y:S01]  /*9580*/  I2IP.S8.S32.SAT R10, R15, R10, RZ ;  /* 0x0000000a0f0a7239 */ /* 0x000fe200000014ff */
[-C--:B------:R-:W-:Y:S01]  /*9590*/  IMAD R35, R2, R72.reuse, R35 ;  /* 0x0000004802237224 */ /* 0x080fe200078e0223 */
[----:B------:R-:W-:Y:S01]  /*95a0*/  SHF.L.U32 R2, R84, 0x8, RZ ;  /* 0x0000000854027819 */ /* 0x000fe200000006ff */
[-C--:B------:R-:W-:Y:S01]  /*95b0*/  IMAD R32, R3, R72.reuse, R32 ;  /* 0x0000004803207224 */ /* 0x080fe200078e0220 */
[----:B------:R-:W-:Y:S02]  /*95c0*/  SHF.R.S32.HI R0, RZ, 0x18, R0 ;  /* 0x00000018ff007819 */ /* 0x000fe40000011400 */
[----:B------:R-:W-:Y:S02]  /*95d0*/  SHF.R.S32.HI R5, RZ, 0x18, R2 ;  /* 0x00000018ff057819 */ /* 0x000fe40000011402 */
[----:B------:R-:W-:Y:S01]  /*95e0*/  PRMT R3, R85, 0x8880, RZ ;  /* 0x0000888055037816 */ /* 0x000fe200000000ff */
[-C--:B------:R-:W-:Y:S01]  /*95f0*/  IMAD R33, R0, R72.reuse, R33 ;  /* 0x0000004800217224 */ /* 0x080fe200078e0221 */
[----:B------:R-:W-:Y:S01]  /*9600*/  SHF.R.S32.HI R0, RZ, 0x18, R84 ;  /* 0x00000018ff007819 */ /* 0x000fe20000011454 */
[----:B------:R-:W-:Y:S01]  /*9610*/  IMAD R34, R5, R72, R34 ;  /* 0x0000004805227224 */ /* 0x000fe200078e0222 */
[----:B------:R-:W-:Y:S02]  /*9620*/  SHF.L.U32 R2, R85, 0x8, RZ ;  /* 0x0000000855027819 */ /* 0x000fe400000006ff */
[----:B------:R-:W-:Y:S01]  /*9630*/  I2IP.S8.S32.SAT R14, R19, R14, RZ ;  /* 0x0000000e130e7239 */ /* 0x000fe200000014ff */
[-C--:B------:R-:W-:Y:S01]  /*9640*/  IMAD R39, R0, R72.reuse, R39 ;  /* 0x0000004800277224 */ /* 0x080fe200078e0227 */
[----:B------:R-:W-:Y:S01]  /*9650*/  SHF.R.S32.HI R0, RZ, 0x18, R4 ;  /* 0x00000018ff007819 */ /* 0x000fe20000011404 */
[-C--:B------:R-:W-:Y:S01]  /*9660*/  IMAD R36, R3, R72.reuse, R36 ;  /* 0x0000004803247224 */ /* 0x080fe200078e0224 */
[----:B------:R-:W-:Y:S02]  /*9670*/  SHF.R.S32.HI R5, RZ, 0x18, R2 ;  /* 0x00000018ff057819 */ /* 0x000fe40000011402 */
[----:B------:R-:W-:Y:S01]  /*9680*/  SHF.L.U32 R2, R86, 0x10, RZ ;  /* 0x0000001056027819 */ /* 0x000fe200000006ff */
[-C--:B------:R-:W-:Y:S01]  /*9690*/  IMAD R37, R0, R72.reuse, R37 ;  /* 0x0000004800257224 */ /* 0x080fe200078e0225 */
[----:B------:R-:W-:Y:S01]  /*96a0*/  SHF.R.S32.HI R0, RZ, 0x18, R85 ;  /* 0x00000018ff007819 */ /* 0x000fe20000011455 */
[-C--:B------:R-:W-:Y:S01]  /*96b0*/  IMAD R38, R5, R72.reuse, R38 ;  /* 0x0000004805267224 */ /* 0x080fe200078e0226 */
[C---:B------:R-:W-:Y:S02]  /*96c0*/  PRMT R3, R86.reuse, 0x8880, RZ ;  /* 0x0000888056037816 */ /* 0x040fe400000000ff */
[----:B------:R-:W-:Y:S01]  /*96d0*/  SHF.L.U32 R5, R86, 0x8, RZ ;  /* 0x0000000856057819 */ /* 0x000fe200000006ff */
[-C--:B------:R-:W-:Y:S01]  /*96e0*/  IMAD R43, R0, R72.reuse, R43 ;  /* 0x00000048002b7224 */ /* 0x080fe200078e022b */
[----:B------:R-:W-:Y:S01]  /*96f0*/  SHF.R.S32.HI R2, RZ, 0x18, R2 ;  /* 0x00000018ff027819 */ /* 0x000fe20000011402 */
[-C--:B------:R-:W-:Y:S01]  /*9700*/  IMAD R40, R3, R72.reuse, R40 ;  /* 0x0000004803287224 */ /* 0x080fe200078e0228 */
[----:B------:R-:W-:Y:S02]  /*9710*/  SHF.R.S32.HI R5, RZ, 0x18, R5 ;  /* 0x00000018ff057819 */ /* 0x000fe40000011405 */
[----:B------:R-:W-:Y:S01]  /*9720*/  SHF.R.S32.HI R4, RZ, 0x18, R86 ;  /* 0x00000018ff047819 */ /* 0x000fe20000011456 */
[-C--:B------:R-:W-:Y:S01]  /*9730*/  IMAD R41, R2, R72.reuse, R41 ;  /* 0x0000004802297224 */ /* 0x080fe200078e0229 */
[----:B------:R-:W-:Y:S01]  /*9740*/  SHF.L.U32 R0, R87, 0x10, RZ ;  /* 0x0000001057007819 */ /* 0x000fe200000006ff */
[-C--:B------:R-:W-:Y:S01]  /*9750*/  IMAD R42, R5, R72.reuse, R42 ;  /* 0x00000048052a7224 */ /* 0x080fe200078e022a */
[C---:B------:R-:W-:Y:S01]  /*9760*/  PRMT R3, R87.reuse, 0x8880, RZ ;  /* 0x0000888057037816 */ /* 0x040fe200000000ff */
[-C--:B------:R-:W-:Y:S01]  /*9770*/  IMAD R47, R4, R72.reuse, R47 ;  /* 0x00000048042f7224 */ /* 0x080fe200078e022f */
[----:B------:R-:W-:Y:S02]  /*9780*/  SHF.L.U32 R2, R87, 0x8, RZ ;  /* 0x0000000857027819 */ /* 0x000fe400000006ff */
[----:B------:R-:W-:Y:S01]  /*9790*/  SHF.R.S32.HI R0, RZ, 0x18, R0 ;  /* 0x00000018ff007819 */ /* 0x000fe20000011400 */
[-C--:B------:R-:W-:Y:S01]  /*97a0*/  IMAD R44, R3, R72.reuse, R44 ;  /* 0x00000048032c7224 */ /* 0x080fe200078e022c */
[----:B------:R-:W-:Y:S02]  /*97b0*/  SHF.R.S32.HI R5, RZ, 0x18, R2 ;  /* 0x00000018ff057819 */ /* 0x000fe40000011402 */
[----:B------:R-:W-:Y:S01]  /*97c0*/  SHF.R.S32.HI R2, RZ, 0x18, R87 ;  /* 0x00000018ff027819 */ /* 0x000fe20000011457 */
[-C--:B------:R-:W-:Y:S01]  /*97d0*/  IMAD R45, R0, R72.reuse, R45 ;  /* 0x00000048002d7224 */ /* 0x080fe200078e022d */
[----:B------:R-:W-:Y:S01]  /*97e0*/  PRMT R3, R88, 0x8880, RZ ;  /* 0x0000888058037816 */ /* 0x000fe200000000ff */
[-C--:B------:R-:W-:Y:S01]  /*97f0*/  IMAD R46, R5, R72.reuse, R46 ;  /* 0x00000048052e7224 */ /* 0x080fe200078e022e */
[C---:B------:R-:W-:Y:S01]  /*9800*/  SHF.L.U32 R4, R89.reuse, 0x10, RZ ;  /* 0x0000001059047819 */ /* 0x040fe200000006ff */
[-C--:B------:R-:W-:Y:S01]  /*9810*/  IMAD R51, R2, R72.reuse, R51 ;  /* 0x0000004802337224 */ /* 0x080fe200078e0233 */
[----:B------:R-:W-:Y:S01]  /*9820*/  SHF.R.S32.HI R2, RZ, 0x18, R88 ;  /* 0x00000018ff027819 */ /* 0x000fe20000011458 */
[C---:B------:R-:W-:Y:S01]  /*9830*/  IMAD.U32 R0, R88.reuse, 0x10000, RZ ;  /* 0x0001000058007824 */ /* 0x040fe200078e00ff */
[----:B------:R-:W-:Y:S01]  /*9840*/  PRMT R5, R89, 0x8880, RZ ;  /* 0x0000888059057816 */ /* 0x000fe200000000ff */
[-C--:B------:R-:W-:Y:S01]  /*9850*/  IMAD R48, R3, R72.reuse, R48 ;  /* 0x0000004803307224 */ /* 0x080fe200078e0230 */
[----:B------:R-:W-:Y:S02]  /*9860*/  SHF.L.U32 R3, R88, 0x8, RZ ;  /* 0x0000000858037819 */ /* 0x000fe400000006ff */
[----:B------:R-:W-:Y:S02]  /*9870*/  SHF.R.S32.HI R0, RZ, 0x18, R0 ;  /* 0x00000018ff007819 */ /* 0x000fe40000011400 */
[----:B------:R-:W-:Y:S02]  /*9880*/  SHF.R.S32.HI R3, RZ, 0x18, R3 ;  /* 0x00000018ff037819 */ /* 0x000fe40000011403 */
[----:B------:R-:W-:Y:S01]  /*9890*/  SHF.R.S32.HI R4, RZ, 0x18, R4 ;  /* 0x00000018ff047819 */ /* 0x000fe20000011404 */
[-C--:B------:R-:W-:Y:S01]  /*98a0*/  IMAD R49, R0, R72.reuse, R49 ;  /* 0x0000004800317224 */ /* 0x080fe200078e0231 */
[----:B------:R-:W-:Y:S01]  /*98b0*/  SHF.R.S32.HI R0, RZ, 0x18, R89 ;  /* 0x00000018ff007819 */ /* 0x000fe20000011459 */
[-C--:B------:R-:W-:Y:S01]  /*98c0*/  IMAD R50, R3, R72.reuse, R50 ;  /* 0x0000004803327224 */ /* 0x080fe200078e0232 */
[----:B------:R-:W-:Y:S01]  /*98d0*/  SHF.L.U32 R3, R89, 0x8, RZ ;  /* 0x0000000859037819 */ /* 0x000fe200000006ff */
[-C--:B------:R-:W-:Y:S01]  /*98e0*/  IMAD R55, R2, R72.reuse, R55 ;  /* 0x0000004802377224 */ /* 0x080fe200078e0237 */
        /* <DEDUP_REMOVED lines=8> */
[----:B------:R-:W-:Y:S01]  /*9970*/  IMAD R59, R0, R72, R59 ;  /* 0x00000048003b7224 */ /* 0x000fe200078e023b */
[----:B------:R-:W-:Y:S01]  /*9980*/  I2IP.S8.S32.SAT R18, R23, R18, RZ ;  /* 0x0000001217127239 */ /* 0x000fe200000014ff */
[----:B------:R-:W-:Y:S01]  /*9990*/  IMAD R56, R5, R72, R56 ;  /* 0x0000004805387224 */ /* 0x000fe200078e0238 */
[----:B------:R-:W-:Y:S01]  /*99a0*/  I2IP.S8.S32.SAT R102, R9, R8, R10 ;  /* 0x0000000809667239 */ /* 0x000fe2000000140a */
[----:B------:R-:W-:Y:S01]  /*99b0*/  IMAD R57, R2, R72, R57 ;  /* 0x0000004802397224 */ /* 0x000fe200078e0239 */
[----:B------:R-:W-:Y:S02]  /*99c0*/  I2IP.S8.S32.SAT R103, R13, R12, R14 ;  /* 0x0000000c0d677239 */ /* 0x000fe4000000140e */
[----:B------:R-:W-:Y:S02]  /*99d0*/  SHF.R.S32.HI R7, RZ, 0x18, R7 ;  /* 0x00000018ff077819 */ /* 0x000fe40000011407 */
[----:B------:R-:W-:Y:S01]  /*99e0*/  SHF.L.U32 R2, R91, 0x10, RZ ;  /* 0x000000105b027819 */ /* 0x000fe200000006ff */
[----:B------:R1:W-:Y:S01]  /*99f0*/  STS.128 [R135+UR44+0x8200], R100 ;  /* 0x0082006487007988 */ /* 0x0003e20008000c2c */
[----:B------:R-:W-:Y:S01]  /*9a00*/  SHF.R.S32.HI R0, RZ, 0x18, R90 ;  /* 0x00000018ff007819 */ /* 0x000fe2000001145a */
[----:B------:R-:W-:Y:S01]  /*9a10*/  IMAD R58, R7, R72, R58 ;  /* 0x00000048073a7224 */ /* 0x000fe200078e023a */
[----:B------:R-:W-:Y:S02]  /*9a20*/  I2IP.S8.S32.SAT R16, R17, R16, R18 ;  /* 0x0000001011107239 */ /* 0x000fe40000001412 */
[----:B------:R-:W-:Y:S01]  /*9a30*/  I2IP.S8.S32.SAT R17, R27, R22, RZ ;  /* 0x000000161b117239 */ /* 0x000fe200000014ff */
[----:B------:R-:W-:Y:S01]  /*9a40*/  IMAD R63, R0, R72, R63 ;  /* 0x00000048003f7224 */ /* 0x000fe200078e023f */
[----:B------:R-:W-:Y:S02]  /*9a50*/  I2IP.S8.S32.SAT R18, R31, R26, RZ ;  /* 0x0000001a1f127239 */ /* 0x000fe400000014ff */
[----:B------:R-:W-:Y:S02]  /*9a60*/  I2IP.S8.S32.SAT R19, R35, R30, RZ ;  /* 0x0000001e23137239 */ /* 0x000fe400000014ff */
[C---:B------:R-:W-:Y:S02]  /*9a70*/  PRMT R3, R91.reuse, 0x8880, RZ ;  /* 0x000088805b037816 */ /* 0x040fe400000000ff */
[----:B------:R-:W-:Y:S02]  /*9a80*/  SHF.L.U32 R5, R91, 0x8, RZ ;  /* 0x000000085b057819 */ /* 0x000fe400000006ff */
[----:B------:R-:W-:Y:S01]  /*9a90*/  SHF.R.S32.HI R2, RZ, 0x18, R2 ;  /* 0x00000018ff027819 */ /* 0x000fe20000011402 */
[----:B------:R-:W-:Y:S01]  /*9aa0*/  IMAD R60, R3, R72, R60 ;  /* 0x00000048033c7224 */ /* 0x000fe200078e023c */
[----:B------:R-:W-:Y:S02]  /*9ab0*/  I2IP.S8.S32.SAT R17, R21, R20, R17 ;  /* 0x0000001415117239 */ /* 0x000fe40000001411 */
[----:B------:R-:W-:Y:S01]  /*9ac0*/  I2IP.S8.S32.SAT R18, R25, R24, R18 ;  /* 0x0000001819127239 */ /* 0x000fe20000001412 */
[----:B------:R-:W-:Y:S01]  /*9ad0*/  IMAD R61, R2, R72, R61 ;  /* 0x00000048023d7224 */ /* 0x000fe200078e023d */
[----:B------:R-:W-:Y:S02]  /*9ae0*/  I2IP.S8.S32.SAT R19, R29, R28, R19 ;  /* 0x0000001c1d137239 */ /* 0x000fe40000001413 */
[----:B------:R-:W-:Y:S02]  /*9af0*/  SHF.R.S32.HI R5, RZ, 0x18, R5 ;  /* 0x00000018ff057819 */ /* 0x000fe40000011405 */
[----:B------:R-:W-:Y:S01]  /*9b00*/  SHF.R.S32.HI R4, RZ, 0x18, R91 ;  /* 0x00000018ff047819 */ /* 0x000fe2000001145b */
[----:B------:R1:W-:Y:S01]  /*9b10*/  STS.128 [R158+0x8200], R16 ;  /* 0x008200109e007388 */ /* 0x0003e20000000c00 */
[----:B------:R-:W-:Y:S01]  /*9b20*/  I2IP.S8.S32.SAT R34, R39, R34, RZ ;  /* 0x0000002227227239 */ /* 0x000fe200000014ff */
[----:B------:R-:W-:Y:S01]  /*9b30*/  IMAD R62, R5, R72, R62 ;  /* 0x00000048053e7224 */ /* 0x000fe200078e023e */
[----:B------:R-:W-:Y:S01]  /*9b40*/  I2IP.S8.S32.SAT R38, R43, R38, RZ ;  /* 0x000000262b267239 */ /* 0x000fe200000014ff */
[----:B------:R-:W-:Y:S01]  /*9b50*/  IMAD R67, R4, R72, R67 ;  /* 0x0000004804437224 */ /* 0x000fe200078e0243 */
[----:B------:R-:W-:Y:S02]  /*9b60*/  I2IP.S8.S32.SAT R42, R47, R42, RZ ;  /* 0x0000002a2f2a7239 */ /* 0x000fe400000014ff */
[----:B------:R-:W-:Y:S02]  /*9b70*/  I2IP.S8.S32.SAT R35, R51, R46, RZ ;  /* 0x0000002e33237239 */ /* 0x000fe400000014ff */
[----:B------:R-:W-:Y:S02]  /*9b80*/  I2IP.S8.S32.SAT R32, R33, R32, R34 ;  /* 0x0000002021207239 */ /* 0x000fe40000001422 */
[----:B------:R-:W-:Y:S02]  /*9b90*/  I2IP.S8.S32.SAT R33, R37, R36, R38 ;  /* 0x0000002425217239 */ /* 0x000fe40000001426 */
[----:B------:R-:W-:Y:S02]  /*9ba0*/  I2IP.S8.S32.SAT R34, R41, R40, R42 ;  /* 0x0000002829227239 */ /* 0x000fe4000000142a */
[----:B------:R-:W-:Y:S02]  /*9bb0*/  I2IP.S8.S32.SAT R35, R45, R44, R35 ;  /* 0x0000002c2d237239 */ /* 0x000fe40000001423 */
[----:B------:R-:W-:Y:S02]  /*9bc0*/  I2IP.S8.S32.SAT R50, R55, R50, RZ ;  /* 0x0000003237327239 */ /* 0x000fe400000014ff */
[----:B------:R-:W-:Y:S01]  /*9bd0*/  I2IP.S8.S32.SAT R54, R59, R54, RZ ;  /* 0x000000363b367239 */ /* 0x000fe200000014ff */
[----:B------:R1:W-:Y:S01]  /*9be0*/  STS.128 [R157+0x8200], R32 ;  /* 0x008200209d007388 */ /* 0x0003e20000000c00 */
[----:B------:R-:W-:Y:S02]  /*9bf0*/  I2IP.S8.S32.SAT R58, R63, R58, RZ ;  /* 0x0000003a3f3a7239 */ /* 0x000fe400000014ff */
[----:B------:R-:W-:Y:S02]  /*9c00*/  I2IP.S8.S32.SAT R62, R67, R62, RZ ;  /* 0x0000003e433e7239 */ /* 0x000fe400000014ff */
[----:B------:R-:W-:Y:S02]  /*9c10*/  I2IP.S8.S32.SAT R48, R49, R48, R50 ;  /* 0x0000003031307239 */ /* 0x000fe40000001432 */
[----:B------:R-:W-:Y:S02]  /*9c20*/  I2IP.S8.S32.SAT R49, R53, R52, R54 ;  /* 0x0000003435317239 */ /* 0x000fe40000001436 */
[----:B------:R-:W-:Y:S02]  /*9c30*/  I2IP.S8.S32.SAT R50, R57, R56, R58 ;  /* 0x0000003839327239 */ /* 0x000fe4000000143a */
[----:B------:R-:W-:Y:S02]  /*9c40*/  I2IP.S8.S32.SAT R51, R61, R60, R62 ;  /* 0x0000003c3d337239 */ /* 0x000fe4000000143e */
[----:B------:R-:W-:Y:S02]  /*9c50*/  LEA R0, R148, UR44, 0x3 ;  /* 0x0000002c94007c11 */ /* 0x000fe4000f8e18ff */
[----:B------:R-:W-:Y:S01]  /*9c60*/  @P6 SHF.L.U32 R3, R146, 0x1f, RZ ;  /* 0x0000001f92036819 */ /* 0x000fe200000006ff */
        /* <DEDUP_REMOVED lines=9> */
[----:B------:R-:W-:Y:S02]  /*9d00*/  UIADD3 UR4, UPT, UPT, UR44, 0x8200, URZ ;  /* 0x000082002c047890 */ /* 0x000fe4000fffe0ff */
[----:B------:R-:W-:Y:S01]  /*9d10*/  UIADD3 UR9, UPT, UPT, UR49, 0x80, URZ ;  /* 0x0000008031097890 */ /* 0x000fe2000fffe0ff */
[----:B------:R-:W-:Y:S01]  /*9d20*/  UMOV UR10, UR50 ;  /* 0x00000032000a7c82 */ /* 0x000fe20008000000 */
[----:B------:R-:W-:Y:S02]  /*9d30*/  UMOV UR11, UR36 ;  /* 0x00000024000b7c82 */ /* 0x000fe40008000000 */
        /* <DEDUP_REMOVED lines=8> */
.L_x_119:
[----:B------:R-:W-:Y:S05]  /*9dc0*/  BSYNC.RECONVERGENT B0 ;  /* 0x0000000000007941 */ /* 0x000fea0003800200 */
.L_x_118:
        /* <DEDUP_REMOVED lines=16> */
.L_x_123:
[----:B------:R-:W-:Y:S05]  /*9ed0*/  BSYNC B0 ;  /* 0x0000000000007941 */ /* 0x000fea0003800000 */
.L_x_122:
        /* <DEDUP_REMOVED lines=20> */
.L_x_121:
[----:B------:R-:W-:Y:S05]  /*a020*/  BSYNC B1 ;  /* 0x0000000000017941 */ /* 0x000fea0003800000 */
.L_x_120:
[----:B--2---:R-:W-:Y:S05]  /*a030*/  VIADD R0, R71, 0xc0 ;  /* 0x000000c047007836 */ /* 0x004fea0000000000 */
        /* <DEDUP_REMOVED lines=9> */
[----:B------:R-:W5:Y:S01]  /*a0d0*/  LDCU.64 UR6, c[0x4][0x80] ;  /* 0x01001000ff0677ac */ /* 0x000f620008000a00 */
[----:B------:R-:W1:Y:S01]  /*a0e0*/  LDC.64 R2, c[0x4][R3] ;  /* 0x0100000003027b82 */ /* 0x000e620000000a00 */
[----:B------:R-:W3:Y:S01]  /*a0f0*/  LDCU.64 UR4, c[0x4][0x18] ;  /* 0x01000300ff0477ac */ /* 0x000ee20008000a00 */
[----:B--2---:R-:W-:Y:S01]  /*a100*/  MOV R5, UR9 ;  /* 0x0000000900057c02 */ /* 0x004fe20008000f00 */
[----:B------:R-:W-:Y:S01]  /*a110*/  IMAD.U32 R4, RZ, RZ, UR8 ;  /* 0x00000008ff047e24 */ /* 0x000fe2000f8e00ff */
[----:B-----5:R-:W-:Y:S01]  /*a120*/  MOV R7, UR7 ;  /* 0x0000000700077c02 */ /* 0x020fe20008000f00 */
[----:B------:R-:W-:Y:S01]  /*a130*/  IMAD.U32 R6, RZ, RZ, UR6 ;  /* 0x00000006ff067e24 */ /* 0x000fe2000f8e00ff */
[----:B---3--:R-:W-:Y:S01]  /*a140*/  MOV R11, UR5 ;  /* 0x00000005000b7c02 */ /* 0x008fe20008000f00 */
[----:B------:R-:W-:Y:S02]  /*a150*/  IMAD.U32 R10, RZ, RZ, UR4 ;  /* 0x00000004ff0a7e24 */ /* 0x000fe4000f8e00ff */
[----:B------:R-:W-:Y:S07]  /*a160*/  LEPC R20, `(.L_x_125) ;  /* 0x000000001014794e */ /* 0x000fee0000000000 */
[----:B-1--4-:R-:W-:Y:S05]  /*a170*/  CALL.ABS.NOINC R2 ;  /* 0x0000000002007343 */ /* 0x012fea0003c00000 */
.L_x_125:
[----:B------:R-:W-:Y:S01]  /*a180*/  ISETP.NE.AND P0, PT, R154, RZ, PT ;  /* 0x000000ff9a00720c */ /* 0x000fe20003f05270 */
[----:B------:R-:W-:Y:S05]  /*a190*/  WARPSYNC.ALL ;  /* 0x0000000000007948 */ /* 0x000fea0003800000 */
[----:B---3--:R-:W-:Y:S01]  /*a1a0*/  IMAD.U32 R131, R94, 0x10000, RZ ;  /* 0x000100005e837824 */ /* 0x008fe200078e00ff */
[----:B------:R-:W-:Y:S01]  /*a1b0*/  R2UR UR4, R71 ;  /* 0x00000000470472ca */ /* 0x000fe200000e0000 */
[----:B----4-:R-:W-:Y:S01]  /*a1c0*/  IMAD.U32 R125, R80, 0x10000, RZ ;  /* 0x00010000507d7824 */ /* 0x010fe200078e00ff */
[C---:B------:R-:W-:Y:S01]  /*a1d0*/  SHF.L.U32 R0, R92.reuse, 0x10, RZ ;  /* 0x000000105c007819 */ /* 0x040fe200000006ff */
[----:B-1----:R-:W-:Y:S01]  /*a1e0*/  IMAD.U32 R110, R85, 0x10000, RZ ;  /* 0x00010000556e7824 */ /* 0x002fe200078e00ff */
[----:B------:R-:W-:Y:S01]  /*a1f0*/  PRMT R3, R92, 0x8880, RZ ;  /* 0x000088805c037816 */ /* 0x000fe200000000ff */
[----:B------:R-:W-:Y:S01]  /*a200*/  IMAD.SHL.U32 R118, R82, 0x100, RZ ;  /* 0x0000010052767824 */ /* 0x000fe200078e00ff */
[----:B------:R-:W-:Y:S01]  /*a210*/  SHF.L.U32 R73, R92, 0x8, RZ ;  /* 0x000000085c497819 */ /* 0x000fe200000006ff */
[----:B------:R-:W-:Y:S01]  /*a220*/  IMAD.SHL.U32 R103, R87, 0x100, RZ ;  /* 0x0000010057677824 */ /* 0x000fe200078e00ff */
[----:B------:R-:W-:Y:S01]  /*a230*/  SHF.R.S32.HI R0, RZ, 0x18, R0 ;  /* 0x00000018ff007819 */ /* 0x000fe20000011400 */
[----:B------:R-:W-:Y:S01]  /*a240*/  BSSY.RECONVERGENT B0, `(.L_x_126) ;  /* 0x0000123000007945 */ /* 0x000fe20003800200 */
[----:B------:R-:W-:Y:S02]  /*a250*/  SHF.R.S32.HI R73, RZ, 0x18, R73 ;  /* 0x00000018ff497819 */ /* 0x000fe40000011449 */
[----:B------:R-:W-:Y:S01]  /*a260*/  R2UR UR5, R78 ;  /* 0x000000004e0572ca */ /* 0x000fe200000e0000 */
[----:B------:R-:W1:Y:S01]  /*a270*/  LDTM.x64 R4, tmem[UR4+0xc0] ;  /* 0x0000c004000479ee */ /* 0x000e620008340000 */
[----:B------:R-:W-:Y:S01]  /*a280*/  NOP ;  /* 0x0000000000007918 */ /* 0x000fe20000000000 */
[----:B------:R-:W-:Y:S02]  /*a290*/  SHF.R.S32.HI R2, RZ, 0x18, R92 ;  /* 0x00000018ff027819 */ /* 0x000fe4000001145c */
[C---:B------:R-:W-:Y:S02]  /*a2a0*/  PRMT R134, R93.reuse, 0x8880, RZ ;  /* 0x000088805d867816 */ /* 0x040fe400000000ff */
[----:B------:R-:W-:Y:S02]  /*a2b0*/  SHF.L.U32 R74, R93, 0x10, RZ ;  /* 0x000000105d4a7819 */ /* 0x000fe400000006ff */
[----:B------:R-:W-:Y:S02]  /*a2c0*/  PRMT R132, R94, 0x8880, RZ ;  /* 0x000088805e847816 */ /* 0x000fe400000000ff */
[----:B------:R-:W-:Y:S02]  /*a2d0*/  SHF.R.S32.HI R74, RZ, 0x18, R74 ;  /* 0x00000018ff4a7819 */ /* 0x000fe4000001144a */
[----:B------:R-:W-:Y:S01]  /*a2e0*/  UIADD3 UR4, UPT, UPT, UR5, 0xb0, URZ ;  /* 0x000000b005047890 */ /* 0x000fe2000fffe0ff */
[----:B------:R-:W-:Y:S02]  /*a2f0*/  SHF.R.S32.HI R75, RZ, 0x18, R93 ;  /* 0x00000018ff4b7819 */ /* 0x000fe4000001145d */
[C---:B------:R-:W-:Y:S01]  /*a300*/  PRMT R129, R95.reuse, 0x8880, RZ ;  /* 0x000088805f817816 */ /* 0x040fe200000000ff */
[----:B------:R-:W-:Y:S01]  /*a310*/  UPRMT UR4, UR45, 0x654, UR4 ;  /* 0x000006542d047896 */ /* 0x000fe20008000004 */
[----:B------:R-:W-:Y:S02]  /*a320*/  SHF.R.S32.HI R76, RZ, 0x18, R94 ;  /* 0x00000018ff4c7819 */ /* 0x000fe4000001145e */
[----:B------:R-:W-:Y:S02]  /*a330*/  SHF.L.U32 R128, R95, 0x10, RZ ;  /* 0x000000105f807819 */ /* 0x000fe400000006ff */
[----:B------:R-:W-:Y:S02]  /*a340*/  PRMT R126, R80, 0x8880, RZ ;  /* 0x00008880507e7816 */ /* 0x000fe400000000ff */
[----:B------:R-:W-:Y:S01]  /*a350*/  SHF.R.S32.HI R77, RZ, 0x18, R95 ;  /* 0x00000018ff4d7819 */ /* 0x000fe2000001145f */
[C---:B-1----:R-:W-:Y:S01]  /*a360*/  IMAD R4, R70.reuse, R4, RZ ;  /* 0x0000000446047224 */ /* 0x042fe200078e02ff */
[----:B------:R-:W-:Y:S01]  /*a370*/  SYNCS.ARRIVE.TRANS64.RED.A1T0 RZ, [UR4], RZ ;  /* 0x000000ffffff79a7 */ /* 0x000fe20008100404 */
[C---:B------:R-:W-:Y:S01]  /*a380*/  IMAD R5, R70.reuse, R5, RZ ;  /* 0x0000000546057224 */ /* 0x040fe200078e02ff */
[----:B------:R-:W-:Y:S01]  /*a390*/  PRMT R123, R81, 0x8880, RZ ;  /* 0x00008880517b7816 */ /* 0x000fe200000000ff */
[C---:B------:R-:W-:Y:S01]  /*a3a0*/  IMAD R6, R70.reuse, R6, RZ ;  /* 0x0000000646067224 */ /* 0x040fe200078e02ff */
[----:B------:R-:W-:Y:S01]  /*a3b0*/  SHF.R.S32.HI R78, RZ, 0x18, R80 ;  /* 0x00000018ff4e7819 */ /* 0x000fe20000011450 */
[-C--:B------:R-:W-:Y:S01]  /*a3c0*/  IMAD R4, R3, R72.reuse, R4 ;  /* 0x0000004803047224 */ /* 0x080fe200078e0204 */
[----:B------:R-:W-:Y:S01]  /*a3d0*/  SHF.L.U32 R122, R81, 0x10, RZ ;  /* 0x00000010517a7819 */ /* 0x000fe200000006ff */
[----:B------:R-:W-:Y:S01]  /*a3e0*/  IMAD R7, R70, R7, RZ ;  /* 0x0000000746077224 */ /* 0x000fe200078e02ff */
[----:B------:R-:W-:Y:S01]  /*a3f0*/  PRMT R120, R82, 0x8880, RZ ;  /* 0x0000888052787816 */ /* 0x000fe200000000ff */
[-C--:B------:R-:W-:Y:S01]  /*a400*/  IMAD R5, R0, R72.reuse, R5 ;  /* 0x0000004800057224 */ /* 0x080fe200078e0205 */
[----:B------:R-:W-:Y:S01]  /*a410*/  SHF.R.S32.HI R79, RZ, 0x18, R81 ;  /* 0x00000018ff4f7819 */ /* 0x000fe20000011451 */
[----:B------:R-:W-:Y:S01]  /*a420*/  IMAD R6, R73, R72, R6 ;  /* 0x0000004849067224 */ /* 0x000fe200078e0206 */
[----:B------:R-:W-:Y:S01]  /*a430*/  MOV R73, R134 ;  /* 0x0000008600497202 */ /* 0x000fe20000000f00 */
[----:B------:R-:W-:Y:S01]  /*a440*/  IMAD R7, R2, R72, R7 ;  /* 0x0000004802077224 */ /* 0x000fe200078e0207 */
[----:B------:R-:W-:Y:S01]  /*a450*/  SHF.L.U32 R119, R82, 0x10, RZ ;  /* 0x0000001052777819 */ /* 0x000fe200000006ff */
[C---:B------:R-:W-:Y:S01]  /*a460*/  IMAD R2, R70.reuse, R17, RZ ;  /* 0x0000001146027224 */ /* 0x040fe200078e02ff */
[----:B------:R-:W-:Y:S01]  /*a470*/  PRMT R117, R83, 0x8880, RZ ;  /* 0x0000888053757816 */ /* 0x000fe200000000ff */
[C---:B------:R-:W-:Y:S01]  /*a480*/  IMAD R17, R70.reuse, R21, RZ ;  /* 0x0000001546117224 */ /* 0x040fe200078e02ff */
[----:B------:R-:W-:Y:S01]  /*a490*/  I2IP.S8.S32.SAT R160, R7, R6, RZ ;  /* 0x0000000607a07239 */ /* 0x000fe200000014ff */
[C---:B------:R-:W-:Y:S01]  /*a4a0*/  IMAD R21, R70.reuse, R25, RZ ;  /* 0x0000001946157224 */ /* 0x040fe200078e02ff */
[----:B------:R-:W-:Y:S01]  /*a4b0*/  SHF.R.S32.HI R6, RZ, 0x18, R131 ;  /* 0x00000018ff067819 */ /* 0x000fe20000011483 */
[C---:B------:R-:W-:Y:S01]  /*a4c0*/  IMAD R25, R70.reuse, R29, RZ ;  /* 0x0000001d46197224 */ /* 0x040fe200078e02ff */
[----:B------:R-:W-:Y:S01]  /*a4d0*/  I2IP.S8.S32.SAT R160, R5, R4, R160 ;  /* 0x0000000405a07239 */ /* 0x000fe200000014a0 */
[C---:B------:R-:W-:Y:S01]  /*a4e0*/  IMAD R29, R70.reuse, R33, RZ ;  /* 0x00000021461d7224 */ /* 0x040fe200078e02ff */
[----:B------:R-:W-:Y:S01]  /*a4f0*/  SHF.R.S32.HI R5, RZ, 0x18, R128 ;  /* 0x00000018ff057819 */ /* 0x000fe20000011480 */
[C---:B------:R-:W-:Y:S01]  /*a500*/  IMAD R8, R70.reuse, R8, RZ ;  /* 0x0000000846087224 */ /* 0x040fe200078e02ff */
[----:B------:R-:W-:Y:S01]  /*a510*/  SHF.L.U32 R116, R83, 0x10, RZ ;  /* 0x0000001053747819 */ /* 0x000fe200000006ff */
[----:B------:R-:W-:Y:S01]  /*a520*/  IMAD R33, R70, R37, RZ ;  /* 0x0000002546217224 */ /* 0x000fe200078e02ff */
[----:B------:R-:W-:Y:S01]  /*a530*/  PRMT R114, R84, 0x8880, RZ ;  /* 0x0000888054727816 */ /* 0x000fe200000000ff */
[----:B------:R-:W-:Y:S01]  /*a540*/  IMAD R37, R70, R41, RZ ;  /* 0x0000002946257224 */ /* 0x000fe200078e02ff */
[----:B------:R-:W-:Y:S01]  /*a550*/  SHF.L.U32 R113, R84, 0x10, RZ ;  /* 0x0000001054717819 */ /* 0x000fe200000006ff */
[C---:B------:R-:W-:Y:S01]  /*a560*/  IMAD R9, R70.reuse, R9, RZ ;  /* 0x0000000946097224 */ /* 0x040fe200078e02ff */
[C---:B------:R-:W-:Y:S01]  /*a570*/  PRMT R111, R85.reuse, 0x8880, RZ ;  /* 0x00008880556f7816 */ /* 0x040fe200000000ff */
[C---:B------:R-:W-:Y:S01]  /*a580*/  IMAD R41, R70.reuse, R45, RZ ;  /* 0x0000002d46297224 */ /* 0x040fe200078e02ff */
[----:B------:R-:W-:Y:S01]  /*a590*/  SHF.L.U32 R109, R85, 0x8, RZ ;  /* 0x00000008556d7819 */ /* 0x000fe200000006ff */
[----:B------:R-:W-:Y:S01]  /*a5a0*/  IMAD R45, R70, R49, RZ ;  /* 0x00000031462d7224 */ /* 0x000fe200078e02ff */
[----:B------:R-:W-:Y:S01]  /*a5b0*/  PRMT R108, R86, 0x8880, RZ ;  /* 0x00008880566c7816 */ /* 0x000fe200000000ff */
[----:B------:R-:W-:Y:S01]  /*a5c0*/  IMAD R10, R70, R10, RZ ;  /* 0x0000000a460a7224 */ /* 0x000fe200078e02ff */
[----:B------:R-:W-:Y:S01]  /*a5d0*/  SHF.L.U32 R107, R86, 0x10, RZ ;  /* 0x00000010566b7819 */ /* 0x000fe200000006ff */
[C---:B------:R-:W-:Y:S01]  /*a5e0*/  IMAD R49, R70.reuse, R53, RZ ;  /* 0x0000003546317224 */ /* 0x040fe200078e02ff */
[----:B------:R-:W-:Y:S01]  /*a5f0*/  PRMT R105, R87, 0x8880, RZ ;  /* 0x0000888057697816 */ /* 0x000fe200000000ff */
[-C--:B------:R-:W-:Y:S01]  /*a600*/  IMAD R8, R73, R72.reuse, R8 ;  /* 0x0000004849087224 */ /* 0x080fe200078e0208 */
[----:B------:R-:W-:Y:S01]  /*a610*/  SHF.L.U32 R104, R87, 0x10, RZ ;  /* 0x0000001057687819 */ /* 0x000fe200000006ff */
[----:B------:R-:W-:Y:S01]  /*a620*/  IMAD R53, R70, R57, RZ ;  /* 0x0000003946357224 */ /* 0x000fe200078e02ff */
[----:B------:R-:W-:Y:S01]  /*a630*/  PRMT R102, R88, 0x8880, RZ ;  /* 0x0000888058667816 */ /* 0x000fe200000000ff */
[----:B------:R-:W-:Y:S01]  /*a640*/  IMAD R11, R70, R11, RZ ;  /* 0x0000000b460b7224 */ /* 0x000fe200078e02ff */
[----:B------:R-:W-:Y:S01]  /*a650*/  SHF.L.U32 R101, R88, 0x10, RZ ;  /* 0x0000001058657819 */ /* 0x000fe200000006ff */
[----:B------:R-:W-:Y:S01]  /*a660*/  IMAD R57, R70, R61, RZ ;  /* 0x0000003d46397224 */ /* 0x000fe200078e02ff */
[C---:B------:R-:W-:Y:S01]  /*a670*/  PRMT R99, R89.reuse, 0x8880, RZ ;  /* 0x0000888059637816 */ /* 0x040fe200000000ff */
[----:B------:R-:W-:Y:S01]  /*a680*/  IMAD R9, R74, R72, R9 ;  /* 0x000000484a097224 */ /* 0x000fe200078e0209 */
[----:B------:R-:W-:Y:S01]  /*a690*/  SHF.L.U32 R98, R89, 0x10, RZ ;  /* 0x0000001059627819 */ /* 0x000fe200000006ff */
[----:B------:R-:W-:Y:S01]  /*a6a0*/  IMAD R61, R70, R65, RZ ;  /* 0x00000041463d7224 */ /* 0x000fe200078e02ff */
[----:B------:R-:W-:Y:S01]  /*a6b0*/  PRMT R96, R90, 0x8880, RZ ;  /* 0x000088805a607816 */ /* 0x000fe200000000ff */
[C---:B------:R-:W-:Y:S01]  /*a6c0*/  IMAD R12, R70.reuse, R12, RZ ;  /* 0x0000000c460c7224 */ /* 0x040fe200078e02ff */
[----:B------:R-:W-:Y:S01]  /*a6d0*/  SHF.L.U32 R92, R91, 0x10, RZ ;  /* 0x000000105b5c7819 */ /* 0x000fe200000006ff */
[----:B------:R-:W-:Y:S01]  /*a6e0*/  IMAD.MOV.U32 R65, RZ, RZ, R132 ;  /* 0x000000ffff417224 */ /* 0x000fe200078e0084 */
[----:B------:R-:W-:Y:S01]  /*a6f0*/  SHF.L.U32 R133, R93, 0x8, RZ ;  /* 0x000000085d857819 */ /* 0x000fe200000006ff */
[C---:B------:R-:W-:Y:S01]  /*a700*/  IMAD R13, R70.reuse, R13, RZ ;  /* 0x0000000d460d7224 */ /* 0x040fe200078e02ff */
[----:B------:R-:W-:Y:S01]  /*a710*/  PRMT R93, R91, 0x8880, RZ ;  /* 0x000088805b5d7816 */ /* 0x000fe200000000ff */
[C---:B------:R-:W-:Y:S01]  /*a720*/  IMAD R14, R70.reuse, R14, RZ ;  /* 0x0000000e460e7224 */ /* 0x040fe200078e02ff */
[----:B------:R-:W-:Y:S01]  /*a730*/  SHF.R.S32.HI R7, RZ, 0x18, R133 ;  /* 0x00000018ff077819 */ /* 0x000fe20000011485 */
[----:B------:R-:W-:Y:S01]  /*a740*/  IMAD R15, R70, R15, RZ ;  /* 0x0000000f460f7224 */ /* 0x000fe200078e02ff */
[----:B------:R-:W-:Y:S01]  /*a750*/  SHF.L.U32 R130, R94, 0x8, RZ ;  /* 0x000000085e827819 */ /* 0x000fe200000006ff */
[----:B------:R-:W-:Y:S01]  /*a760*/  IMAD R0, R70, R16, RZ ;  /* 0x0000001046007224 */ /* 0x000fe200078e02ff */
[----:B------:R-:W-:Y:S01]  /*a770*/  SHF.L.U32 R127, R95, 0x8, RZ ;  /* 0x000000085f7f7819 */ /* 0x000fe200000006ff */
[-C--:B------:R-:W-:Y:S01]  /*a780*/  IMAD R10, R7, R72.reuse, R10 ;  /* 0x00000048070a7224 */ /* 0x080fe200078e020a */
[----:B------:R-:W-:Y:S01]  /*a790*/  MOV R7, R129 ;  /* 0x0000008100077202 */ /* 0x000fe20000000f00 */
[-C--:B------:R-:W-:Y:S01]  /*a7a0*/  IMAD R11, R75, R72.reuse, R11 ;  /* 0x000000484b0b7224 */ /* 0x080fe200078e020b */
[----:B------:R-:W-:Y:S01]  /*a7b0*/  SHF.R.S32.HI R73, RZ, 0x18, R130 ;  /* 0x00000018ff497819 */ /* 0x000fe20000011482 */
[-C--:B------:R-:W-:Y:S01]  /*a7c0*/  IMAD R12, R65, R72.reuse, R12 ;  /* 0x00000048410c7224 */ /* 0x080fe200078e020c */
[----:B------:R-:W-:Y:S01]  /*a7d0*/  SHF.R.S32.HI R4, RZ, 0x18, R127 ;  /* 0x00000018ff047819 */ /* 0x000fe2000001147f */
[----:B------:R-:W-:Y:S01]  /*a7e0*/  IMAD R13, R6, R72, R13 ;  /* 0x00000048060d7224 */ /* 0x000fe200078e020d */
[----:B------:R-:W-:Y:S01]  /*a7f0*/  I2IP.S8.S32.SAT R10, R11, R10, RZ ;  /* 0x0000000a0b0a7239 */ /* 0x000fe200000014ff */
[-C--:B------:R-:W-:Y:S01]  /*a800*/  IMAD R14, R73, R72.reuse, R14 ;  /* 0x00000048490e7224 */ /* 0x080fe200078e020e */
[----:B------:R-:W-:Y:S01]  /*a810*/  SHF.R.S32.HI R6, RZ, 0x18, R125 ;  /* 0x00000018ff067819 */ /* 0x000fe2000001147d */
[----:B------:R-:W-:Y:S01]  /*a820*/  IMAD R15, R76, R72, R15 ;  /* 0x000000484c0f7224 */ /* 0x000fe200078e020f */
[----:B------:R-:W-:Y:S01]  /*a830*/  I2IP.S8.S32.SAT R161, R9, R8, R10 ;  /* 0x0000000809a17239 */ /* 0x000fe2000000140a */
[----:B------:R-:W-:Y:S01]  /*a840*/  IMAD R3, R70, R18, RZ ;  /* 0x0000001246037224 */ /* 0x000fe200078e02ff */
[----:B------:R-:W-:Y:S01]  /*a850*/  SHF.L.U32 R124, R80, 0x8, RZ ;  /* 0x00000008507c7819 */ /* 0x000fe200000006ff */
[----:B------:R-:W-:Y:S01]  /*a860*/  IMAD R0, R7, R72, R0 ;  /* 0x0000004807007224 */ /* 0x000fe200078e0200 */
[----:B------:R-:W-:Y:S01]  /*a870*/  I2IP.S8.S32.SAT R14, R15, R14, RZ ;  /* 0x0000000e0f0e7239 */ /* 0x000fe200000014ff */
[----:B------:R-:W-:Y:S01]  /*a880*/  IMAD R19, R70, R19, RZ ;  /* 0x0000001346137224 */ /* 0x000fe200078e02ff */
[----:B------:R-:W-:Y:S01]  /*a890*/  SHF.R.S32.HI R7, RZ, 0x18, R124 ;  /* 0x00000018ff077819 */ /* 0x000fe2000001147c */
[----:B------:R-:W-:Y:S01]  /*a8a0*/  IMAD R2, R5, R72, R2 ;  /* 0x0000004805027224 */ /* 0x000fe200078e0202 */
[----:B------:R-:W-:Y:S01]  /*a8b0*/  I2IP.S8.S32.SAT R162, R13, R12, R14 ;  /* 0x0000000c0da27239 */ /* 0x000fe2000000140e */
[----:B------:R-:W-:Y:S01]  /*a8c0*/  IMAD R3, R4, R72, R3 ;  /* 0x0000004804037224 */ /* 0x000fe200078e0203 */
[----:B------:R-:W-:Y:S01]  /*a8d0*/  MOV R5, R126 ;  /* 0x0000007e00057202 */ /* 0x000fe20000000f00 */
[C---:B------:R-:W-:Y:S01]  /*a8e0*/  IMAD R16, R70.reuse, R20, RZ ;  /* 0x0000001446107224 */ /* 0x040fe200078e02ff */
[----:B------:R-:W-:Y:S01]  /*a8f0*/  SHF.R.S32.HI R4, RZ, 0x18, R122 ;  /* 0x00000018ff047819 */ /* 0x000fe2000001147a */
[----:B------:R-:W-:Y:S01]  /*a900*/  IMAD R19, R77, R72, R19 ;  /* 0x000000484d137224 */ /* 0x000fe200078e0213 */
[----:B------:R-:W-:Y:S01]  /*a910*/  SHF.R.S32.HI R80, RZ, 0x18, R82 ;  /* 0x00000018ff507819 */ /* 0x000fe20000011452 */
[C---:B------:R-:W-:Y:S01]  /*a920*/  IMAD R18, R70.reuse, R22, RZ ;  /* 0x0000001646127224 */ /* 0x040fe200078e02ff */
[----:B------:R-:W-:Y:S01]  /*a930*/  SHF.R.S32.HI R82, RZ, 0x18, R84 ;  /* 0x00000018ff527819 */ /* 0x000fe20000011454 */
[-C--:B------:R-:W-:Y:S01]  /*a940*/  IMAD R16, R5, R72.reuse, R16 ;  /* 0x0000004805107224 */ /* 0x080fe200078e0210 */
[----:B------:R-:W-:Y:S01]  /*a950*/  I2IP.S8.S32.SAT R19, R19, R3, RZ ;  /* 0x0000000313137239 */ /* 0x000fe200000014ff */
[----:B------:R-:W-:Y:S01]  /*a960*/  IMAD R23, R70, R23, RZ ;  /* 0x0000001746177224 */ /* 0x000fe200078e02ff */
[----:B------:R-:W-:Y:S01]  /*a970*/  MOV R3, R123 ;  /* 0x0000007b00037202 */ /* 0x000fe20000000f00 */
[----:B------:R-:W-:Y:S01]  /*a980*/  IMAD R17, R6, R72, R17 ;  /* 0x0000004806117224 */ /* 0x000fe200078e0211 */
[----:B------:R-:W-:Y:S01]  /*a990*/  I2IP.S8.S32.SAT R163, R2, R0, R19 ;  /* 0x0000000002a37239 */ /* 0x000fe20000001413 */
[----:B------:R-:W-:Y:S01]  /*a9a0*/  IMAD R20, R70, R24, RZ ;  /* 0x0000001846147224 */ /* 0x000fe200078e02ff */
[----:B------:R-:W-:Y:S01]  /*a9b0*/  MOV R5, R120 ;  /* 0x0000007800057202 */ /* 0x000fe20000000f00 */
[-C--:B------:R-:W-:Y:S01]  /*a9c0*/  IMAD R18, R7, R72.reuse, R18 ;  /* 0x0000004807127224 */ /* 0x080fe200078e0212 */
[----:B------:R-:W-:Y:S01]  /*a9d0*/  SHF.L.U32 R121, R81, 0x8, RZ ;  /* 0x0000000851797819 */ /* 0x000fe200000006ff */
[-C--:B------:R-:W-:Y:S01]  /*a9e0*/  IMAD R23, R78, R72.reuse, R23 ;  /* 0x000000484e177224 */ /* 0x080fe200078e0217 */
[----:B------:R1:W-:Y:S01]  /*a9f0*/  STS.128 [R135+UR44+0xa200], R160 ;  /* 0x00a200a087007988 */ /* 0x0003e20008000c2c */
[----:B------:R-:W-:Y:S01]  /*aa00*/  IMAD R20, R3, R72, R20 ;  /* 0x0000004803147224 */ /* 0x000fe200078e0214 */
[----:B------:R-:W-:Y:S01]  /*aa10*/  SHF.R.S32.HI R3, RZ, 0x18, R121 ;  /* 0x00000018ff037819 */ /* 0x000fe20000011479 */
[C---:B------:R-:W-:Y:S01]  /*aa20*/  IMAD R22, R70.reuse, R26, RZ ;  /* 0x0000001a46167224 */ /* 0x040fe200078e02ff */
[----:B------:R-:W-:Y:S01]  /*aa30*/  I2IP.S8.S32.SAT R18, R23, R18, RZ ;  /* 0x0000001217127239 */ /* 0x000fe200000014ff */
[----:B------:R-:W-:Y:S01]  /*aa40*/  IMAD R27, R70, R27, RZ ;  /* 0x0000001b461b7224 */ /* 0x000fe200078e02ff */
[----:B------:R-:W-:Y:S01]  /*aa50*/  SHF.R.S32.HI R0, RZ, 0x18, R119 ;  /* 0x00000018ff007819 */ /* 0x000fe20000011477 */
[----:B------:R-:W-:Y:S01]  /*aa60*/  IMAD R21, R4, R72, R21 ;  /* 0x0000004804157224 */ /* 0x000fe200078e0215 */
[----:B------:R-:W-:Y:S01]  /*aa70*/  I2IP.S8.S32.SAT R16, R17, R16, R18 ;  /* 0x0000001011107239 */ /* 0x000fe20000001412 */
[C---:B------:R-:W-:Y:S01]  /*aa80*/  IMAD R24, R70.reuse, R28, RZ ;  /* 0x0000001c46187224 */ /* 0x040fe200078e02ff */
[----:B------:R-:W-:Y:S01]  /*aa90*/  SHF.R.S32.HI R7, RZ, 0x18, R118 ;  /* 0x00000018ff077819 */ /* 0x000fe20000011476 */
[-C--:B------:R-:W-:Y:S01]  /*aaa0*/  IMAD R22, R3, R72.reuse, R22 ;  /* 0x0000004803167224 */ /* 0x080fe200078e0216 */
[----:B------:R-:W-:Y:S01]  /*aab0*/  SHF.R.S32.HI R81, RZ, 0x18, R83 ;  /* 0x00000018ff517819 */ /* 0x000fe20000011453 */
[----:B------:R-:W-:Y:S01]  /*aac0*/  IMAD R27, R79, R72, R27 ;  /* 0x000000484f1b7224 */ /* 0x000fe200078e021b */
[----:B------:R-:W-:Y:S01]  /*aad0*/  SHF.L.U32 R115, R83, 0x8, RZ ;  /* 0x0000000853737819 */ /* 0x000fe200000006ff */
[C---:B------:R-:W-:Y:S01]  /*aae0*/  IMAD R26, R70.reuse, R30, RZ ;  /* 0x0000001e461a7224 */ /* 0x040fe200078e02ff */
[----:B------:R-:W-:Y:S01]  /*aaf0*/  SHF.R.S32.HI R83, RZ, 0x18, R85 ;  /* 0x00000018ff537819 */ /* 0x000fe20000011455 */
[----:B------:R-:W-:Y:S01]  /*ab00*/  IMAD R24, R5, R72, R24 ;  /* 0x0000004805187224 */ /* 0x000fe200078e0218 */
[----:B------:R-:W-:Y:S01]  /*ab10*/  I2IP.S8.S32.SAT R17, R27, R22, RZ ;  /* 0x000000161b117239 */ /* 0x000fe200000014ff */
[----:B------:R-:W-:Y:S01]  /*ab20*/  IMAD R31, R70, R31, RZ ;  /* 0x0000001f461f7224 */ /* 0x000fe200078e02ff */
[----:B------:R-:W-:Y:S01]  /*ab30*/  SHF.R.S32.HI R85, RZ, 0x18, R87 ;  /* 0x00000018ff557819 */ /* 0x000fe20000011457 */
[----:B------:R-:W-:Y:S01]  /*ab40*/  IMAD R25, R0, R72, R25 ;  /* 0x0000004800197224 */ /* 0x000fe200078e0219 */
[----:B------:R-:W-:Y:S01]  /*ab50*/  I2IP.S8.S32.SAT R17, R21, R20, R17 ;  /* 0x0000001415117239 */ /* 0x000fe20000001411 */
[----:B------:R-:W-:Y:S01]  /*ab60*/  IMAD R28, R70, R32, RZ ;  /* 0x00000020461c7224 */ /* 0x000fe200078e02ff */
[----:B------:R-:W-:Y:S01]  /*ab70*/  SHF.R.S32.HI R0, RZ, 0x18, R116 ;  /* 0x00000018ff007819 */ /* 0x000fe20000011474 */
[-C--:B------:R-:W-:Y:S01]  /*ab80*/  IMAD R26, R7, R72.reuse, R26 ;  /* 0x00000048071a7224 */ /* 0x080fe200078e021a */
[----:B------:R-:W-:Y:S01]  /*ab90*/  SHF.R.S32.HI R5, RZ, 0x18, R115 ;  /* 0x00000018ff057819 */ /* 0x000fe20000011473 */
[----:B------:R-:W-:Y:S01]  /*aba0*/  IMAD.MOV.U32 R3, RZ, RZ, R117 ;  /* 0x000000ffff037224 */ /* 0x000fe200078e0075 */
[----:B------:R-:W-:Y:S01]  /*abb0*/  SHF.R.S32.HI R7, RZ, 0x18, R109 ;  /* 0x00000018ff077819 */ /* 0x000fe2000001146d */
[----:B------:R-:W-:Y:S01]  /*abc0*/  IMAD R31, R80, R72, R31 ;  /* 0x00000048501f7224 */ /* 0x000fe200078e021f */
[----:B------:R-:W-:Y:S01]  /*abd0*/  SHF.R.S32.HI R87, RZ, 0x18, R89 ;  /* 0x00000018ff577819 */ /* 0x000fe20000011459 */
[----:B------:R-:W-:Y:S01]  /*abe0*/  IMAD R30, R70, R34, RZ ;  /* 0x00000022461e7224 */ /* 0x000fe200078e02ff */
[----:B------:R-:W-:Y:S01]  /*abf0*/  SHF.L.U32 R112, R84, 0x8, RZ ;  /* 0x0000000854707819 */ /* 0x000fe200000006ff */
[----:B------:R-:W-:Y:S01]  /*ac00*/  IMAD R28, R3, R72, R28 ;  /* 0x00000048031c7224 */ /* 0x000fe200078e021c */
[----:B------:R-:W-:Y:S01]  /*ac10*/  I2IP.S8.S32.SAT R18, R31, R26, RZ ;  /* 0x0000001a1f127239 */ /* 0x000fe200000014ff */
[----:B------:R-:W-:Y:S01]  /*ac20*/  IMAD R35, R70, R35, RZ ;  /* 0x0000002346237224 */ /* 0x000fe200078e02ff */
[----:B------:R-:W-:Y:S01]  /*ac30*/  MOV R3, R114 ;  /* 0x0000007200037202 */ /* 0x000fe20000000f00 */
[----:B------:R-:W-:Y:S01]  /*ac40*/  IMAD R29, R0, R72, R29 ;  /* 0x00000048001d7224 */ /* 0x000fe200078e021d */
[----:B------:R-:W-:Y:S01]  /*ac50*/  I2IP.S8.S32.SAT R18, R25, R24, R18 ;  /* 0x0000001819127239 */ /* 0x000fe20000001412 */
[C---:B------:R-:W-:Y:S01]  /*ac60*/  IMAD R32, R70.reuse, R36, RZ ;  /* 0x0000002446207224 */ /* 0x040fe200078e02ff */
[----:B------:R-:W-:Y:S01]  /*ac70*/  SHF.R.S32.HI R0, RZ, 0x18, R113 ;  /* 0x00000018ff007819 */ /* 0x000fe20000011471 */
[-C--:B------:R-:W-:Y:S01]  /*ac80*/  IMAD R30, R5, R72.reuse, R30 ;  /* 0x00000048051e7224 */ /* 0x080fe200078e021e */
[----:B------:R-:W-:Y:S01]  /*ac90*/  MOV R5, R111 ;  /* 0x0000006f00057202 */ /* 0x000fe20000000f00 */
[-C--:B------:R-:W-:Y:S01]  /*aca0*/  IMAD R35, R81, R72.reuse, R35 ;  /* 0x0000004851237224 */ /* 0x080fe200078e0223 */
[----:B------:R-:W-:Y:S01]  /*acb0*/  SHF.R.S32.HI R84, RZ, 0x18, R86 ;  /* 0x00000018ff547819 */ /* 0x000fe20000011456 */
[----:B------:R-:W-:Y:S01]  /*acc0*/  IMAD R32, R3, R72, R32 ;  /* 0x0000004803207224 */ /* 0x000fe200078e0220 */
[----:B------:R-:W-:Y:S01]  /*acd0*/  SHF.R.S32.HI R3, RZ, 0x18, R112 ;  /* 0x00000018ff037819 */ /* 0x000fe20000011470 */
[C---:B------:R-:W-:Y:S01]  /*ace0*/  IMAD R34, R70.reuse, R38, RZ ;  /* 0x0000002646227224 */ /* 0x040fe200078e02ff */
[----:B------:R-:W-:Y:S01]  /*acf0*/  I2IP.S8.S32.SAT R19, R35, R30, RZ ;  /* 0x0000001e23137239 */ /* 0x000fe200000014ff */
[----:B------:R-:W-:Y:S01]  /*ad00*/  IMAD R39, R70, R39, RZ ;  /* 0x0000002746277224 */ /* 0x000fe200078e02ff */
[----:B------:R-:W-:Y:S01]  /*ad10*/  SHF.L.U32 R106, R86, 0x8, RZ ;  /* 0x00000008566a7819 */ /* 0x000fe200000006ff */
[----:B------:R-:W-:Y:S01]  /*ad20*/  IMAD R33, R0, R72, R33 ;  /* 0x0000004800217224 */ /* 0x000fe200078e0221 */
[----:B------:R-:W-:Y:S01]  /*ad30*/  I2IP.S8.S32.SAT R19, R29, R28, R19 ;  /* 0x0000001c1d137239 */ /* 0x000fe20000001413 */
[----:B------:R-:W-:Y:S01]  /*ad40*/  IMAD R36, R70, R40, RZ ;  /* 0x0000002846247224 */ /* 0x000fe200078e02ff */
[----:B------:R-:W-:Y:S01]  /*ad50*/  SHF.R.S32.HI R0, RZ, 0x18, R110 ;  /* 0x00000018ff007819 */ /* 0x000fe2000001146e */
[----:B------:R-:W-:Y:S01]  /*ad60*/  IMAD R34, R3, R72, R34 ;  /* 0x0000004803227224 */ /* 0x000fe200078e0222 */
[----:B------:R-:W-:Y:S01]  /*ad70*/  MOV R3, R108 ;  /* 0x0000006c00037202 */ /* 0x000fe20000000f00 */
[----:B------:R-:W-:Y:S01]  /*ad80*/  IMAD R39, R82, R72, R39 ;  /* 0x0000004852277224 */ /* 0x000fe200078e0227 */
[----:B------:R1:W-:Y:S01]  /*ad90*/  STS.128 [R158+0xa200], R16 ;  /* 0x00a200109e007388 */ /* 0x0003e20000000c00 */
[C---:B------:R-:W-:Y:S01]  /*ada0*/  IMAD R38, R70.reuse, R42, RZ ;  /* 0x0000002a46267224 */ /* 0x040fe200078e02ff */
[----:B------:R-:W-:Y:S01]  /*adb0*/  SHF.R.S32.HI R86, RZ, 0x18, R88 ;  /* 0x00000018ff567819 */ /* 0x000fe20000011458 */
[----:B------:R-:W-:Y:S01]  /*adc0*/  IMAD R36, R5, R72, R36 ;  /* 0x0000004805247224 */ /* 0x000fe200078e0224 */
[----:B------:R-:W-:Y:S01]  /*add0*/  I2IP.S8.S32.SAT R34, R39, R34, RZ ;  /* 0x0000002227227239 */ /* 0x000fe200000014ff */
[----:B------:R-:W-:Y:S01]  /*ade0*/  IMAD R43, R70, R43, RZ ;  /* 0x0000002b462b7224 */ /* 0x000fe200078e02ff */
[----:B------:R-:W-:Y:S01]  /*adf0*/  MOV R5, R105 ;  /* 0x0000006900057202 */ /* 0x000fe20000000f00 */
[----:B------:R-:W-:Y:S01]  /*ae00*/  IMAD R37, R0, R72, R37 ;  /* 0x0000004800257224 */ /* 0x000fe200078e0225 */
[----:B------:R-:W-:Y:S01]  /*ae10*/  I2IP.S8.S32.SAT R32, R33, R32, R34 ;  /* 0x0000002021207239 */ /* 0x000fe20000001422 */
[----:B------:R-:W-:Y:S01]  /*ae20*/  IMAD R40, R70, R44, RZ ;  /* 0x0000002c46287224 */ /* 0x000fe200078e02ff */
[----:B------:R-:W-:Y:S01]  /*ae30*/  SHF.R.S32.HI R0, RZ, 0x18, R107 ;  /* 0x00000018ff007819 */ /* 0x000fe2000001146b */
[-C--:B------:R-:W-:Y:S01]  /*ae40*/  IMAD R38, R7, R72.reuse, R38 ;  /* 0x0000004807267224 */ /* 0x080fe200078e0226 */
[----:B------:R-:W-:Y:S01]  /*ae50*/  SHF.R.S32.HI R7, RZ, 0x18, R103 ;  /* 0x00000018ff077819 */ /* 0x000fe20000011467 */
[-C--:B------:R-:W-:Y:S01]  /*ae60*/  IMAD R43, R83, R72.reuse, R43 ;  /* 0x00000048532b7224 */ /* 0x080fe200078e022b */
[----:B------:R-:W-:Y:S01]  /*ae70*/  SHF.L.U32 R100, R88, 0x8, RZ ;  /* 0x0000000858647819 */ /* 0x000fe200000006ff */
        /* <DEDUP_REMOVED lines=11> */
[----:B------:R-:W-:Y:S01]  /*af30*/  SHF.L.U32 R97, R89, 0x8, RZ ;  /* 0x0000000859617819 */ /* 0x000fe200000006ff */
        /* <DEDUP_REMOVED lines=13> */
[----:B------:R-:W-:Y:S01]  /*b010*/  IADD3 R68, PT, PT, R68, 0x1, RZ ;  /* 0x0000000144447810 */ /* 0x000fe20007ffe0ff */
[----:B------:R-:W-:Y:S02]  /*b020*/  IMAD.MOV.U32 R3, RZ, RZ, R102 ;  /* 0x000000ffff037224 */ /* 0x000fe400078e0066 */
[-C--:B------:R-:W-:Y:S02]  /*b030*/  IMAD R51, R85, R72.reuse, R51 ;  /* 0x0000004855337224 */ /* 0x080fe400078e0233 */
[----:B------:R-:W-:Y:S01]  /*b040*/  IMAD R48, R3, R72, R48 ;  /* 0x0000004803307224 */ /* 0x000fe200078e0230 */
[----:B------:R-:W-:Y:S01]  /*b050*/  SHF.R.S32.HI R3, RZ, 0x18, R100 ;  /* 0x00000018ff037819 */ /* 0x000fe20000011464 */
[C---:B------:R-:W-:Y:S01]  /*b060*/  IMAD R50, R70.reuse, R54, RZ ;  /* 0x0000003646327224 */ /* 0x040fe200078e02ff */
[----:B------:R-:W-:Y:S01]  /*b070*/  I2IP.S8.S32.SAT R35, R51, R46, RZ ;  /* 0x0000002e33237239 */ /* 0x000fe200000014ff */
[----:B------:R-:W-:Y:S02]  /*b080*/  IMAD R55, R70, R55, RZ ;  /* 0x0000003746377224 */ /* 0x000fe400078e02ff */
[----:B------:R-:W-:Y:S01]  /*b090*/  IMAD R49, R0, R72, R49 ;  /* 0x0000004800317224 */ /* 0x000fe200078e0231 */
[----:B------:R-:W-:Y:S01]  /*b0a0*/  I2IP.S8.S32.SAT R35, R45, R44, R35 ;  /* 0x0000002c2d237239 */ /* 0x000fe20000001423 */
[----:B------:R-:W-:Y:S01]  /*b0b0*/  IMAD R52, R70, R56, RZ ;  /* 0x0000003846347224 */ /* 0x000fe200078e02ff */
[----:B------:R-:W-:Y:S01]  /*b0c0*/  SHF.R.S32.HI R0, RZ, 0x18, R98 ;  /* 0x00000018ff007819 */ /* 0x000fe20000011462 */
[-C--:B------:R-:W-:Y:S01]  /*b0d0*/  IMAD R50, R3, R72.reuse, R50 ;  /* 0x0000004803327224 */ /* 0x080fe200078e0232 */
[----:B------:R-:W-:Y:S01]  /*b0e0*/  SHF.R.S32.HI R3, RZ, 0x18, R97 ;  /* 0x00000018ff037819 */ /* 0x000fe20000011461 */
[----:B------:R-:W-:Y:S01]  /*b0f0*/  IMAD R55, R86, R72, R55 ;  /* 0x0000004856377224 */ /* 0x000fe200078e0237 */
[----:B------:R1:W-:Y:S01]  /*b100*/  STS.128 [R157+0xa200], R32 ;  /* 0x00a200209d007388 */ /* 0x0003e20000000c00 */
[----:B------:R-:W-:Y:S01]  /*b110*/  IMAD.U32 R95, R90, 0x10000, RZ ;  /* 0x000100005a5f7824 */ /* 0x000fe200078e00ff */
[----:B------:R-:W-:Y:S01]  /*b120*/  SHF.L.U32 R90, R91, 0x8, RZ ;  /* 0x000000085b5a7819 */ /* 0x000fe200000006ff */
[C---:B------:R-:W-:Y:S01]  /*b130*/  IMAD R54, R70.reuse, R58, RZ ;  /* 0x0000003a46367224 */ /* 0x040fe200078e02ff */
[----:B------:R-:W-:Y:S01]  /*b140*/  I2IP.S8.S32.SAT R50, R55, R50, RZ ;  /* 0x0000003237327239 */ /* 0x000fe200000014ff */
[----:B------:R-:W-:Y:S01]  /*b150*/  IMAD R52, R5, R72, R52 ;  /* 0x0000004805347224 */ /* 0x000fe200078e0234 */
[----:B------:R-:W-:Y:S01]  /*b160*/  MOV R5, R96 ;  /* 0x0000006000057202 */ /* 0x000fe20000000f00 */
[----:B------:R-:W-:Y:S01]  /*b170*/  IMAD R59, R70, R59, RZ ;  /* 0x0000003b463b7224 */ /* 0x000fe200078e02ff */
[----:B------:R-:W-:Y:S01]  /*b180*/  I2IP.S8.S32.SAT R48, R49, R48, R50 ;  /* 0x0000003031307239 */ /* 0x000fe20000001432 */
[----:B------:R-:W-:Y:S01]  /*b190*/  IMAD R53, R0, R72, R53 ;  /* 0x0000004800357224 */ /* 0x000fe200078e0235 */
[----:B------:R-:W-:Y:S01]  /*b1a0*/  SHF.R.S32.HI R0, RZ, 0x18, R95 ;  /* 0x00000018ff007819 */ /* 0x000fe2000001145f */
[C---:B------:R-:W-:Y:S02]  /*b1b0*/  IMAD R56, R70.reuse, R60, RZ ;  /* 0x0000003c46387224 */ /* 0x040fe400078e02ff */
[-C--:B------:R-:W-:Y:S01]  /*b1c0*/  IMAD R54, R3, R72.reuse, R54 ;  /* 0x0000004803367224 */ /* 0x080fe200078e0236 */
[----:B------:R-:W-:Y:S01]  /*b1d0*/  SHF.R.S32.HI R3, RZ, 0x18, R94 ;  /* 0x00000018ff037819 */ /* 0x000fe2000001145e */
[----:B------:R-:W-:Y:S02]  /*b1e0*/  IMAD R59, R87, R72, R59 ;  /* 0x00000048573b7224 */ /* 0x000fe400078e023b */
[C---:B------:R-:W-:Y:S02]  /*b1f0*/  IMAD R58, R70.reuse, R62, RZ ;  /* 0x0000003e463a7224 */ /* 0x040fe400078e02ff */
[----:B------:R-:W-:Y:S01]  /*b200*/  IMAD R56, R5, R72, R56 ;  /* 0x0000004805387224 */ /* 0x000fe200078e0238 */
[----:B------:R-:W-:Y:S01]  /*b210*/  I2IP.S8.S32.SAT R54, R59, R54, RZ ;  /* 0x000000363b367239 */ /* 0x000fe200000014ff */
[----:B------:R-:W-:Y:S01]  /*b220*/  IMAD R63, R70, R63, RZ ;  /* 0x0000003f463f7224 */ /* 0x000fe200078e02ff */
[----:B------:R-:W-:Y:S01]  /*b230*/  MOV R5, R93 ;  /* 0x0000005d00057202 */ /* 0x000fe20000000f00 */
[----:B------:R-:W-:Y:S01]  /*b240*/  IMAD R57, R0, R72, R57 ;  /* 0x0000004800397224 */ /* 0x000fe200078e0239 */
[----:B------:R-:W-:Y:S01]  /*b250*/  SHF.R.S32.HI R0, RZ, 0x18, R92 ;  /* 0x00000018ff007819 */ /* 0x000fe2000001145c */
[----:B------:R-:W-:Y:S01]  /*b260*/  IMAD R60, R70, R64, RZ ;  /* 0x00000040463c7224 */ /* 0x000fe200078e02ff */
[----:B------:R-:W-:Y:S01]  /*b270*/  I2IP.S8.S32.SAT R49, R53, R52, R54 ;  /* 0x0000003435317239 */ /* 0x000fe20000001436 */
[-C--:B------:R-:W-:Y:S01]  /*b280*/  IMAD R58, R3, R72.reuse, R58 ;  /* 0x00000048033a7224 */ /* 0x080fe200078e023a */
        /* <DEDUP_REMOVED lines=30> */
.L_x_127:
[----:B------:R-:W-:Y:S05]  /*b470*/  BSYNC.RECONVERGENT B0 ;  /* 0x0000000000007941 */ /* 0x000fea0003800200 */
.L_x_126:
[----:B------:R-:W-:Y:S01]  /*b480*/  R2UR UR5, R142 ;  /* 0x000000008e0572ca */ /* 0x000fe200000e0000 */
[----:B------:R-:W-:Y:S01]  /*b490*/  BAR.SYNC.DEFER_BLOCKING 0x1, 0x80 ;  /* 0x0042000000007b1d */ /* 0x000fe20000010000 */
[----:B------:R-:W-:Y:S01]  /*b4a0*/  R2UR UR4, R143 ;  /* 0x000000008f0472ca */ /* 0x000fe200000e0000 */
[----:B------:R-:W-:Y:S01]  /*b4b0*/  UISETP.NE.AND UP0, UPT, UR46, URZ, UPT ;  /* 0x000000ff2e00728c */ /* 0x000fe2000bf05270 */
[----:B------:R-:W-:Y:S02]  /*b4c0*/  ISETP.NE.AND P0, PT, R145, 0x2, PT ;  /* 0x000000029100780c */ /* 0x000fe40003f05270 */
[C---:B------:R-:W-:Y:S02]  /*b4d0*/  ISETP.NE.AND P1, PT, R68.reuse, 0x2, PT ;  /* 0x000000024400780c */ /* 0x040fe40003f25270 */
[----:B------:R-:W-:Y:S02]  /*b4e0*/  SEL R2, RZ, 0x1, P0 ;  /* 0x00000001ff027807 */ /* 0x000fe40000000000 */
[----:B------:R-:W-:Y:S02]  /*b4f0*/  SEL R0, RZ, 0x1, P1 ;  /* 0x00000001ff007807 */ /* 0x000fe40000800000 */
[----:B------:R-:W-:Y:S01]  /*b500*/  LOP3.LUT R147, R147, R2, RZ, 0x3c, !PT ;  /* 0x0000000293937212 */ /* 0x000fe200078e3cff */
[----:B------:R-:W-:Y:S01]  /*b510*/  UIADD3 UR20, UPT, UPT, UR37, UR5, URZ ;  /* 0x0000000525147290 */ /* 0x000fe2000fffe0ff */
[----:B------:R-:W-:Y:S01]  /*b520*/  LOP3.LUT R149, R149, R0, RZ, 0x3c, !PT ;  /* 0x0000000095957212 */ /* 0x000fe200078e3cff */
[----:B------:R-:W-:Y:S01]  /*b530*/  UIADD3 UR16, UPT, UPT, UR38, UR4, URZ ;  /* 0x0000000426107290 */ /* 0x000fe2000fffe0ff */
[----:B------:R-:W-:Y:S02]  /*b540*/  SEL R145, R145, RZ, P0 ;  /* 0x000000ff91917207 */ /* 0x000fe40000000000 */
[----:B------:R-:W-:Y:S01]  /*b550*/  SEL R68, R68, RZ, P1 ;  /* 0x000000ff44447207 */ /* 0x000fe20000800000 */
[----:B------:R-:W-:Y:S01]  /*b560*/  UMOV UR36, UR59 ;  /* 0x0000003b00247c82 */ /* 0x000fe20008000000 */
[----:B------:R-:W-:Y:S07]  /*b570*/  BRA.U UP0, `(.L_x_128) ;  /* 0xffffff9900447547 */ /* 0x000fee000b83ffff */
[----:B------:R-:W-:Y:S05]  /*b580*/  EXIT ;  /* 0x000000000000794d */ /* 0x000fea0003800000 */
.L_x_24:
[----:B--2---:R2:W3:Y:S02]  /*b590*/  SYNCS.PHASECHK.TRANS64.TRYWAIT P0, [R3+URZ+0xd0], R2 ;  /* 0x0000d002030075a7 */ /* 0x0044e400080011ff */
[----:B---3--:R-:W-:Y:S05]  /*b5a0*/  @!P0 NANOSLEEP.SYNCS 0x989680 ;  /* 0x009896800000895d */ /* 0x008fea0003900000 */
[----:B------:R-:W3:Y:S02]  /*b5b0*/  @!P0 SYNCS.PHASECHK.TRANS64 P0, [R3+URZ+0xd0], R2 ;  /* 0x0000d002030085a7 */ /* 0x000ee400080010ff */
[----:B---3--:R-:W-:Y:S05]  /*b5c0*/  @!P0 BRA `(.L_x_24) ;  /* 0xfffffffc00f08947 */ /* 0x008fea000383ffff */
[----:B------:R-:W-:Y:S05]  /*b5d0*/  BRA `(.L_x_129) ;  /* 0xffffff6000a47947 */ /* 0x000fea000383ffff */
.L_x_27:
[----:B-1----:R-:W-:-:S07]  /*b5e0*/  MOV R0, UR33 ;  /* 0x0000002100007c02 */ /* 0x002fce0008000f00 */
.L_x_130:
[----:B-1----:R1:W2:Y:S02]  /*b5f0*/  SYNCS.PHASECHK.TRANS64.TRYWAIT P0, [R0+URZ+0x18], R3 ;  /* 0x00001803000075a7 */ /* 0x0022a400080011ff */
[----:B--2---:R-:W-:Y:S05]  /*b600*/  @!P0 NANOSLEEP.SYNCS 0x989680 ;  /* 0x009896800000895d */ /* 0x004fea0003900000 */
[----:B------:R-:W2:Y:S02]  /*b610*/  @!P0 SYNCS.PHASECHK.TRANS64 P0, [R0+URZ+0x18], R3 ;  /* 0x00001803000085a7 */ /* 0x000ea400080010ff */
[----:B--2---:R-:W-:Y:S05]  /*b620*/  @!P0 BRA `(.L_x_130) ;  /* 0xfffffffc00f08947 */ /* 0x004fea000383ffff */
[----:B------:R-:W-:Y:S05]  /*b630*/  BRA `(.L_x_26) ;  /* 0xffffff6000ec7947 */ /* 0x000fea000383ffff */
.L_x_34:
[----:B-1----:R-:W-:-:S07]  /*b640*/  MOV R0, UR17 ;  /* 0x0000001100007c02 */ /* 0x002fce0008000f00 */
.L_x_131:
[----:B-1----:R1:W2:Y:S02]  /*b650*/  SYNCS.PHASECHK.TRANS64.TRYWAIT P0, [R0+URZ+0x18], R3 ;  /* 0x00001803000075a7 */ /* 0x0022a400080011ff */
[----:B--2---:R-:W-:Y:S05]  /*b660*/  @!P0 NANOSLEEP.SYNCS 0x989680 ;  /* 0x009896800000895d */ /* 0x004fea0003900000 */
[----:B------:R-:W2:Y:S02]  /*b670*/  @!P0 SYNCS.PHASECHK.TRANS64 P0, [R0+URZ+0x18], R3 ;  /* 0x00001803000085a7 */ /* 0x000ea400080010ff */
[----:B--2---:R-:W-:Y:S05]  /*b680*/  @!P0 BRA `(.L_x_131) ;  /* 0xfffffffc00f08947 */ /* 0x004fea000383ffff */
[----:B------:R-:W-:Y:S05]  /*b690*/  BRA `(.L_x_33) ;  /* 0xffffff6400a87947 */ /* 0x000fea000383ffff */
.L_x_39:
[----:B-1----:R1:W2:Y:S02]  /*b6a0*/  SYNCS.PHASECHK.TRANS64.TRYWAIT P0, [R3+URZ+0x80], R0 ;  /* 0x00008000030075a7 */ /* 0x0022a400080011ff */
[----:B--2---:R-:W-:Y:S05]  /*b6b0*/  @!P0 NANOSLEEP.SYNCS 0x989680 ;  /* 0x009896800000895d */ /* 0x004fea0003900000 */
[----:B------:R-:W2:Y:S02]  /*b6c0*/  @!P0 SYNCS.PHASECHK.TRANS64 P0, [R3+URZ+0x80], R0 ;  /* 0x00008000030085a7 */ /* 0x000ea400080010ff */
[----:B--2---:R-:W-:Y:S05]  /*b6d0*/  @!P0 BRA `(.L_x_39) ;  /* 0xfffffffc00f08947 */ /* 0x004fea000383ffff */
[----:B------:R-:W-:Y:S05]  /*b6e0*/  BRA `(.L_x_132) ;  /* 0xffffff68004c7947 */ /* 0x000fea000383ffff */
.L_x_43:
[----:B-1----:R-:W-:-:S07]  /*b6f0*/  MOV R0, UR4 ;  /* 0x0000000400007c02 */ /* 0x002fce0008000f00 */
.L_x_133:
[----:B-1----:R1:W2:Y:S02]  /*b700*/  SYNCS.PHASECHK.TRANS64.TRYWAIT P0, [R0+URZ], R3 ;  /* 0x00000003000075a7 */ /* 0x0022a400080011ff */
[----:B--2---:R-:W-:Y:S05]  /*b710*/  @!P0 NANOSLEEP.SYNCS 0x989680 ;  /* 0x009896800000895d */ /* 0x004fea0003900000 */
[----:B------:R-:W2:Y:S02]  /*b720*/  @!P0 SYNCS.PHASECHK.TRANS64 P0, [R0+URZ], R3 ;  /* 0x00000003000085a7 */ /* 0x000ea400080010ff */
[----:B--2---:R-:W-:Y:S05]  /*b730*/  @!P0 BRA `(.L_x_133) ;  /* 0xfffffffc00f08947 */ /* 0x004fea000383ffff */
[----:B------:R-:W-:Y:S05]  /*b740*/  BRA `(.L_x_134) ;  /* 0xffffff6c00f87947 */ /* 0x000fea000383ffff */
.L_x_44:
[----:B------:R-:W-:-:S07]  /*b750*/  MOV R0, UR5 ;  /* 0x0000000500007c02 */ /* 0x000fce0008000f00 */
.L_x_135:
[----:B-1----:R1:W2:Y:S02]  /*b760*/  SYNCS.PHASECHK.TRANS64.TRYWAIT P0, [R0+URZ], R3 ;  /* 0x00000003000075a7 */ /* 0x0022a400080011ff */
[----:B--2---:R-:W-:Y:S05]  /*b770*/  @!P0 NANOSLEEP.SYNCS 0x989680 ;  /* 0x009896800000895d */ /* 0x004fea0003900000 */
[----:B------:R-:W2:Y:S02]  /*b780*/  @!P0 SYNCS.PHASECHK.TRANS64 P0, [R0+URZ], R3 ;  /* 0x00000003000085a7 */ /* 0x000ea400080010ff */
[----:B--2---:R-:W-:Y:S05]  /*b790*/  @!P0 BRA `(.L_x_135) ;  /* 0xfffffffc00f08947 */ /* 0x004fea000383ffff */
[----:B------:R-:W-:Y:S05]  /*b7a0*/  BRA `(.L_x_136) ;  /* 0xffffff7000047947 */ /* 0x000fea000383ffff */
.L_x_47:
[----:B-1----:R1:W2:Y:S02]  /*b7b0*/  SYNCS.PHASECHK.TRANS64.TRYWAIT P0, [R2+URZ+0xc0], R5 ;  /* 0x0000c005020075a7 */ /* 0x0022a400080011ff */
[----:B--2---:R-:W-:Y:S05]  /*b7c0*/  @!P0 NANOSLEEP.SYNCS 0x989680 ;  /* 0x009896800000895d */ /* 0x004fea0003900000 */
[----:B------:R-:W2:Y:S02]  /*b7d0*/  @!P0 SYNCS.PHASECHK.TRANS64 P0, [R2+URZ+0xc0], R5 ;  /* 0x0000c005020085a7 */ /* 0x000ea400080010ff */
[----:B--2---:R-:W-:Y:S05]  /*b7e0*/  @!P0 BRA `(.L_x_47) ;  /* 0xfffffffc00f08947 */ /* 0x004fea000383ffff */
[----:B------:R-:W-:Y:S05]  /*b7f0*/  BRA `(.L_x_137) ;  /* 0xffffff7000607947 */ /* 0x000fea000383ffff */
.L_x_48:
[----:B------:R-:W-:-:S07]  /*b800*/  MOV R2, UR4 ;  /* 0x0000000400027c02 */ /* 0x000fce0008000f00 */
.L_x_138:
[----:B-1----:R1:W2:Y:S02]  /*b810*/  SYNCS.PHASECHK.TRANS64.TRYWAIT P0, [R2+URZ+0x90], R5 ;  /* 0x00009005020075a7 */ /* 0x0022a400080011ff */
[----:B--2---:R-:W-:Y:S05]  /*b820*/  @!P0 NANOSLEEP.SYNCS 0x989680 ;  /* 0x009896800000895d */ /* 0x004fea0003900000 */
[----:B------:R-:W2:Y:S02]  /*b830*/  @!P0 SYNCS.PHASECHK.TRANS64 P0, [R2+URZ+0x90], R5 ;  /* 0x00009005020085a7 */ /* 0x000ea400080010ff */
[----:B--2---:R-:W-:Y:S05]  /*b840*/  @!P0 BRA `(.L_x_138) ;  /* 0xfffffffc00f08947 */ /* 0x004fea000383ffff */
[----:B------:R-:W-:Y:S05]  /*b850*/  BRA `(.L_x_139) ;  /* 0xffffff7000707947 */ /* 0x000fea000383ffff */
.L_x_49:
[----:B-1----:R1:W2:Y:S02]  /*b860*/  SYNCS.PHASECHK.TRANS64.TRYWAIT P1, [R2+URZ+0x80], R5 ;  /* 0x00008005020075a7 */ /* 0x0022a400080211ff */
[----:B--2---:R-:W-:Y:S05]  /*b870*/  @!P1 NANOSLEEP.SYNCS 0x989680 ;  /* 0x009896800000995d */ /* 0x004fea0003900000 */
[----:B------:R-:W2:Y:S02]  /*b880*/  @!P1 SYNCS.PHASECHK.TRANS64 P1, [R2+URZ+0x80], R5 ;  /* 0x00008005020095a7 */ /* 0x000ea400080210ff */
[----:B--2---:R-:W-:Y:S05]  /*b890*/  @!P1 BRA `(.L_x_49) ;  /* 0xfffffffc00f09947 */ /* 0x004fea000383ffff */
[----:B------:R-:W-:Y:S05]  /*b8a0*/  BRA `(.L_x_140) ;  /* 0xffffff7000a07947 */ /* 0x000fea000383ffff */
.L_x_52:
[----:B------:R-:W-:-:S07]  /*b8b0*/  MOV R0, UR4 ;  /* 0x0000000400007c02 */ /* 0x000fce0008000f00 */
.L_x_141:
[----:B-1----:R1:W2:Y:S02]  /*b8c0*/  SYNCS.PHASECHK.TRANS64.TRYWAIT P0, [R0+URZ+0x90], R3 ;  /* 0x00009003000075a7 */ /* 0x0022a400080011ff */
[----:B--2---:R-:W-:Y:S05]  /*b8d0*/  @!P0 NANOSLEEP.SYNCS 0x989680 ;  /* 0x009896800000895d */ /* 0x004fea0003900000 */
[----:B------:R-:W2:Y:S02]  /*b8e0*/  @!P0 SYNCS.PHASECHK.TRANS64 P0, [R0+URZ+0x90], R3 ;  /* 0x00009003000085a7 */ /* 0x000ea400080010ff */
[----:B--2---:R-:W-:Y:S05]  /*b8f0*/  @!P0 BRA `(.L_x_141) ;  /* 0xfffffffc00f08947 */ /* 0x004fea000383ffff */
[----:B------:R-:W-:Y:S05]  /*b900*/  BRA `(.L_x_51) ;  /* 0xffffff7000f47947 */ /* 0x000fea000383ffff */
.L_x_59:
[----:B-1----:R1:W2:Y:S02]  /*b910*/  SYNCS.PHASECHK.TRANS64.TRYWAIT P1, [R0+URZ+0x80], R5 ;  /* 0x00008005000075a7 */ /* 0x0022a400080211ff */
[----:B--2---:R-:W-:Y:S05]  /*b920*/  @!P1 NANOSLEEP.SYNCS 0x989680 ;  /* 0x009896800000995d */ /* 0x004fea0003900000 */
[----:B------:R-:W2:Y:S02]  /*b930*/  @!P1 SYNCS.PHASECHK.TRANS64 P1, [R0+URZ+0x80], R5 ;  /* 0x00008005000095a7 */ /* 0x000ea400080210ff */
[----:B--2---:R-:W-:Y:S05]  /*b940*/  @!P1 BRA `(.L_x_59) ;  /* 0xfffffffc00f09947 */ /* 0x004fea000383ffff */
[----:B------:R-:W-:Y:S05]  /*b950*/  BRA `(.L_x_142) ;  /* 0xffffff7800507947 */ /* 0x000fea000383ffff */
.L_x_60:
[----:B------:R-:W-:-:S07]  /*b960*/  MOV R3, UR18 ;  /* 0x0000001200037c02 */ /* 0x000fce0008000f00 */
.L_x_143:
[----:B-1----:R1:W2:Y:S02]  /*b970*/  SYNCS.PHASECHK.TRANS64.TRYWAIT P0, [R3+URZ+0xb0], R0 ;  /* 0x0000b000030075a7 */ /* 0x0022a400080011ff */
[----:B--2---:R-:W-:Y:S05]  /*b980*/  @!P0 NANOSLEEP.SYNCS 0x989680 ;  /* 0x009896800000895d */ /* 0x004fea0003900000 */
[----:B------:R-:W2:Y:S02]  /*b990*/  @!P0 SYNCS.PHASECHK.TRANS64 P0, [R3+URZ+0xb0], R0 ;  /* 0x0000b000030085a7 */ /* 0x000ea400080010ff */
[----:B--2---:R-:W-:Y:S05]  /*b9a0*/  @!P0 BRA `(.L_x_143) ;  /* 0xfffffffc00f08947 */ /* 0x004fea000383ffff */
[----:B------:R-:W-:Y:S05]  /*b9b0*/  BRA `(.L_x_144) ;  /* 0xffffff7800847947 */ /* 0x000fea000383ffff */
.L_x_63:
[----:B------:R-:W-:Y:S07]  /*b9c0*/  MOV R0, UR6 ;  /* 0x0000000600007c02 */ /* 0x000fee0008000f00 */
.L_x_145:
[----:B-1----:R1:W2:Y:S02]  /*b9d0*/  SYNCS.PHASECHK.TRANS64.TRYWAIT P0, [R0+URZ], R3 ;  /* 0x00000003000075a7 */ /* 0x0022a400080011ff */
[----:B--2---:R-:W-:Y:S05]  /*b9e0*/  @!P0 NANOSLEEP.SYNCS 0x989680 ;  /* 0x009896800000895d */ /* 0x004fea0003900000 */
[----:B------:R-:W2:Y:S02]  /*b9f0*/  @!P0 SYNCS.PHASECHK.TRANS64 P0, [R0+URZ], R3 ;  /* 0x00000003000085a7 */ /* 0x000ea400080010ff */
[----:B--2---:R-:W-:Y:S05]  /*ba00*/  @!P0 BRA `(.L_x_145) ;  /* 0xfffffffc00f08947 */ /* 0x004fea000383ffff */
[----:B------:R-:W-:Y:S05]  /*ba10*/  BRA `(.L_x_62) ;  /* 0xffffff7800a47947 */ /* 0x000fea000383ffff */
.L_x_66:
[----:B------:R-:W-:-:S07]  /*ba20*/  MOV R0, UR4 ;  /* 0x0000000400007c02 */ /* 0x000fce0008000f00 */
.L_x_146:
[----:B--2---:R2:W4:Y:S02]  /*ba30*/  SYNCS.PHASECHK.TRANS64.TRYWAIT P0, [R0+URZ], R3 ;  /* 0x00000003000075a7 */ /* 0x00452400080011ff */
[----:B----4-:R-:W-:Y:S05]  /*ba40*/  @!P0 NANOSLEEP.SYNCS 0x989680 ;  /* 0x009896800000895d */ /* 0x010fea0003900000 */
[----:B------:R-:W4:Y:S02]  /*ba50*/  @!P0 SYNCS.PHASECHK.TRANS64 P0, [R0+URZ], R3 ;  /* 0x00000003000085a7 */ /* 0x000f2400080010ff */
[----:B----4-:R-:W-:Y:S05]  /*ba60*/  @!P0 BRA `(.L_x_146) ;  /* 0xfffffffc00f08947 */ /* 0x010fea000383ffff */
[----:B------:R-:W-:Y:S05]  /*ba70*/  BRA `(.L_x_147) ;  /* 0xffffff7c00447947 */ /* 0x000fea000383ffff */
.L_x_67:
[----:B------:R-:W-:-:S07]  /*ba80*/  MOV R0, UR4 ;  /* 0x0000000400007c02 */ /* 0x000fce0008000f00 */
.L_x_148:
[----:B-1----:R1:W2:Y:S02]  /*ba90*/  SYNCS.PHASECHK.TRANS64.TRYWAIT P0, [R0+URZ], R3 ;  /* 0x00000003000075a7 */ /* 0x0022a400080011ff */
[----:B--2---:R-:W-:Y:S05]  /*baa0*/  @!P0 NANOSLEEP.SYNCS 0x989680 ;  /* 0x009896800000895d */ /* 0x004fea0003900000 */
[----:B------:R-:W2:Y:S02]  /*bab0*/  @!P0 SYNCS.PHASECHK.TRANS64 P0, [R0+URZ], R3 ;  /* 0x00000003000085a7 */ /* 0x000ea400080010ff */
[----:B--2---:R-:W-:Y:S05]  /*bac0*/  @!P0 BRA `(.L_x_148) ;  /* 0xfffffffc00f08947 */ /* 0x004fea000383ffff */
[----:B------:R-:W-:Y:S05]  /*bad0*/  BRA `(.L_x_149) ;  /* 0xffffff7c00507947 */ /* 0x000fea000383ffff */
.L_x_72:
[----:B--2---:R2:W3:Y:S02]  /*bae0*/  SYNCS.PHASECHK.TRANS64.TRYWAIT P0, [R12+URZ+0x80], R9 ;  /* 0x000080090c0075a7 */ /* 0x0044e400080011ff */
[----:B---3--:R-:W-:Y:S05]  /*baf0*/  @!P0 NANOSLEEP.SYNCS 0x989680 ;  /* 0x009896800000895d */ /* 0x008fea0003900000 */
[----:B------:R-:W3:Y:S02]  /*bb00*/  @!P0 SYNCS.PHASECHK.TRANS64 P0, [R12+URZ+0x80], R9 ;  /* 0x000080090c0085a7 */ /* 0x000ee400080010ff */
[----:B---3--:R-:W-:Y:S05]  /*bb10*/  @!P0 BRA `(.L_x_72) ;  /* 0xfffffffc00f08947 */ /* 0x008fea000383ffff */
[----:B------:R-:W-:Y:S05]  /*bb20*/  BRA `(.L_x_150) ;  /* 0xffffff8000707947 */ /* 0x000fea000383ffff */
.L_x_75:
[----:B------:R-:W-:Y:S07]  /*bb30*/  MOV R0, UR21 ;  /* 0x0000001500007c02 */ /* 0x000fee0008000f00 */
.L_x_151:
[----:B--2---:R2:W3:Y:S02]  /*bb40*/  SYNCS.PHASECHK.TRANS64.TRYWAIT P2, [R0+URZ+0x78], R11 ;  /* 0x0000780b000075a7 */ /* 0x0044e400080411ff */
[----:B---3--:R-:W-:Y:S05]  /*bb50*/  @!P2 NANOSLEEP.SYNCS 0x989680 ;  /* 0x009896800000a95d */ /* 0x008fea0003900000 */
[----:B------:R-:W3:Y:S02]  /*bb60*/  @!P2 SYNCS.PHASECHK.TRANS64 P2, [R0+URZ+0x78], R11 ;  /* 0x0000780b0000a5a7 */ /* 0x000ee400080410ff */
[----:B---3--:R-:W-:Y:S05]  /*bb70*/  @!P2 BRA `(.L_x_151) ;  /* 0xfffffffc00f0a947 */ /* 0x008fea000383ffff */
[----:B------:R-:W-:Y:S05]  /*bb80*/  BRA `(.L_x_74) ;  /* 0xffffff8400d87947 */ /* 0x000fea000383ffff */
.L_x_78:
[----:B--2---:R-:W-:Y:S07]  /*bb90*/  MOV R0, UR21 ;  /* 0x0000001500007c02 */ /* 0x004fee0008000f00 */
.L_x_152:
[----:B--2---:R2:W3:Y:S02]  /*bba0*/  SYNCS.PHASECHK.TRANS64.TRYWAIT P0, [R0+URZ+0x50], R9 ;  /* 0x00005009000075a7 */ /* 0x0044e400080011ff */
[----:B---3--:R-:W-:Y:S05]  /*bbb0*/  @!P0 NANOSLEEP.SYNCS 0x989680 ;  /* 0x009896800000895d */ /* 0x008fea0003900000 */
[----:B------:R-:W3:Y:S02]  /*bbc0*/  @!P0 SYNCS.PHASECHK.TRANS64 P0, [R0+URZ+0x50], R9 ;  /* 0x00005009000085a7 */ /* 0x000ee400080010ff */
[----:B---3--:R-:W-:Y:S05]  /*bbd0*/  @!P0 BRA `(.L_x_152) ;  /* 0xfffffffc00f08947 */ /* 0x008fea000383ffff */
[----:B------:R-:W-:Y:S05]  /*bbe0*/  BRA `(.L_x_153) ;  /* 0xffffff8800347947 */ /* 0x000fea000383ffff */
.L_x_79:
[----:B------:R-:W-:Y:S07]  /*bbf0*/  MOV R0, UR21 ;  /* 0x0000001500007c02 */ /* 0x000fee0008000f00 */
.L_x_154:
[----:B--2---:R2:W3:Y:S02]  /*bc00*/  SYNCS.PHASECHK.TRANS64.TRYWAIT P0, [R0+URZ+0x58], R9 ;  /* 0x00005809000075a7 */ /* 0x0044e400080011ff */
[----:B---3--:R-:W-:Y:S05]  /*bc10*/  @!P0 NANOSLEEP.SYNCS 0x989680 ;  /* 0x009896800000895d */ /* 0x008fea0003900000 */
[----:B------:R-:W3:Y:S02]  /*bc20*/  @!P0 SYNCS.PHASECHK.TRANS64 P0, [R0+URZ+0x58], R9 ;  /* 0x00005809000085a7 */ /* 0x000ee400080010ff */
[----:B---3--:R-:W-:Y:S05]  /*bc30*/  @!P0 BRA `(.L_x_154) ;  /* 0xfffffffc00f08947 */ /* 0x008fea000383ffff */
[----:B------:R-:W-:Y:S05]  /*bc40*/  BRA `(.L_x_155) ;  /* 0xffffff8800707947 */ /* 0x000fea000383ffff */
.L_x_80:
[----:B------:R-:W-:Y:S07]  /*bc50*/  MOV R0, UR21 ;  /* 0x0000001500007c02 */ /* 0x000fee0008000f00 */
.L_x_156:
[----:B--2---:R2:W3:Y:S02]  /*bc60*/  SYNCS.PHASECHK.TRANS64.TRYWAIT P0, [R0+URZ+0x60], R9 ;  /* 0x00006009000075a7 */ /* 0x0044e400080011ff */
[----:B---3--:R-:W-:Y:S05]  /*bc70*/  @!P0 NANOSLEEP.SYNCS 0x989680 ;  /* 0x009896800000895d */ /* 0x008fea0003900000 */
[----:B------:R-:W3:Y:S02]  /*bc80*/  @!P0 SYNCS.PHASECHK.TRANS64 P0, [R0+URZ+0x60], R9 ;  /* 0x00006009000085a7 */ /* 0x000ee400080010ff */
[----:B---3--:R-:W-:Y:S05]  /*bc90*/  @!P0 BRA `(.L_x_156) ;  /* 0xfffffffc00f08947 */ /* 0x008fea000383ffff */
[----:B------:R-:W-:Y:S05]  /*bca0*/  BRA `(.L_x_157) ;  /* 0xffffff8800b87947 */ /* 0x000fea000383ffff */
.L_x_81:
[----:B------:R-:W-:Y:S07]  /*bcb0*/  MOV R0, UR21 ;  /* 0x0000001500007c02 */ /* 0x000fee0008000f00 */
.L_x_158:
[----:B--2---:R2:W3:Y:S02]  /*bcc0*/  SYNCS.PHASECHK.TRANS64.TRYWAIT P0, [R0+URZ+0x68], R9 ;  /* 0x00006809000075a7 */ /* 0x0044e400080011ff */
[----:B---3--:R-:W-:Y:S05]  /*bcd0*/  @!P0 NANOSLEEP.SYNCS 0x989680 ;  /* 0x009896800000895d */ /* 0x008fea0003900000 */
[----:B------:R-:W3:Y:S02]  /*bce0*/  @!P0 SYNCS.PHASECHK.TRANS64 P0, [R0+URZ+0x68], R9 ;  /* 0x00006809000085a7 */ /* 0x000ee400080010ff */
[----:B---3--:R-:W-:Y:S05]  /*bcf0*/  @!P0 BRA `(.L_x_158) ;  /* 0xfffffffc00f08947 */ /* 0x008fea000383ffff */
[----:B------:R-:W-:Y:S05]  /*bd00*/  BRA `(.L_x_159) ;  /* 0xffffff8800fc7947 */ /* 0x000fea000383ffff */
.L_x_83:
[----:B------:R-:W-:-:S07]  /*bd10*/  MOV R0, UR21 ;  /* 0x0000001500007c02 */ /* 0x000fce0008000f00 */
.L_x_160:
[----:B---3--:R3:W4:Y:S02]  /*bd20*/  SYNCS.PHASECHK.TRANS64.TRYWAIT P0, [R0+URZ+0x50], R3 ;  /* 0x00005003000075a7 */ /* 0x00872400080011ff */
[----:B----4-:R-:W-:Y:S05]  /*bd30*/  @!P0 NANOSLEEP.SYNCS 0x989680 ;  /* 0x009896800000895d */ /* 0x010fea0003900000 */
[----:B------:R-:W4:Y:S02]  /*bd40*/  @!P0 SYNCS.PHASECHK.TRANS64 P0, [R0+URZ+0x50], R3 ;  /* 0x00005003000085a7 */ /* 0x000f2400080010ff */
[----:B----4-:R-:W-:Y:S05]  /*bd50*/  @!P0 BRA `(.L_x_160) ;  /* 0xfffffffc00f08947 */ /* 0x010fea000383ffff */
[----:B------:R-:W-:Y:S05]  /*bd60*/  BRA `(.L_x_161) ;  /* 0xffffff8c00747947 */ /* 0x000fea000383ffff */
.L_x_84:
[----:B---3--:R-:W-:-:S07]  /*bd70*/  MOV R0, UR21 ;  /* 0x0000001500007c02 */ /* 0x008fce0008000f00 */
.L_x_162:
[----:B---3--:R3:W4:Y:S02]  /*bd80*/  SYNCS.PHASECHK.TRANS64.TRYWAIT P0, [R0+URZ+0x58], R3 ;  /* 0x00005803000075a7 */ /* 0x00872400080011ff */
[----:B----4-:R-:W-:Y:S05]  /*bd90*/  @!P0 NANOSLEEP.SYNCS 0x989680 ;  /* 0x009896800000895d */ /* 0x010fea0003900000 */
[----:B------:R-:W4:Y:S02]  /*bda0*/  @!P0 SYNCS.PHASECHK.TRANS64 P0, [R0+URZ+0x58], R3 ;  /* 0x00005803000085a7 */ /* 0x000f2400080010ff */
[----:B----4-:R-:W-:Y:S05]  /*bdb0*/  @!P0 BRA `(.L_x_162) ;  /* 0xfffffffc00f08947 */ /* 0x010fea000383ffff */
[----:B------:R-:W-:Y:S05]  /*bdc0*/  BRA `(.L_x_163) ;  /* 0xffffff8c00647947 */ /* 0x000fea000383ffff */
.L_x_85:
[----:B---3--:R-:W-:-:S07]  /*bdd0*/  MOV R0, UR21 ;  /* 0x0000001500007c02 */ /* 0x008fce0008000f00 */
.L_x_164:
[----:B---3--:R3:W4:Y:S02]  /*bde0*/  SYNCS.PHASECHK.TRANS64.TRYWAIT P0, [R0+URZ+0x60], R3 ;  /* 0x00006003000075a7 */ /* 0x00872400080011ff */
[----:B----4-:R-:W-:Y:S05]  /*bdf0*/  @!P0 NANOSLEEP.SYNCS 0x989680 ;  /* 0x009896800000895d */ /* 0x010fea0003900000 */
[----:B------:R-:W4:Y:S02]  /*be00*/  @!P0 SYNCS.PHASECHK.TRANS64 P0, [R0+URZ+0x60], R3 ;  /* 0x00006003000085a7 */ /* 0x000f2400080010ff */
[----:B----4-:R-:W-:Y:S05]  /*be10*/  @!P0 BRA `(.L_x_164) ;  /* 0xfffffffc00f08947 */ /* 0x010fea000383ffff */
[----:B------:R-:W-:Y:S05]  /*be20*/  BRA `(.L_x_165) ;  /* 0xffffff8c00547947 */ /* 0x000fea000383ffff */
.L_x_87:
[----:B-1----:R1:W2:Y:S02]  /*be30*/  SYNCS.PHASECHK.TRANS64.TRYWAIT P0, [R3+URZ+0x80], R0 ;  /* 0x00008000030075a7 */ /* 0x0022a400080011ff */
[----:B--2---:R-:W-:Y:S05]  /*be40*/  @!P0 NANOSLEEP.SYNCS 0x989680 ;  /* 0x009896800000895d */ /* 0x004fea0003900000 */
[----:B------:R-:W2:Y:S02]  /*be50*/  @!P0 SYNCS.PHASECHK.TRANS64 P0, [R3+URZ+0x80], R0 ;  /* 0x00008000030085a7 */ /* 0x000ea400080010ff */
[----:B--2---:R-:W-:Y:S05]  /*be60*/  @!P0 BRA `(.L_x_87) ;  /* 0xfffffffc00f08947 */ /* 0x004fea000383ffff */
[----:B------:R-:W-:Y:S05]  /*be70*/  BRA `(.L_x_166) ;  /* 0xffffff9000187947 */ /* 0x000fea000383ffff */
.L_x_98:
[----:B-1----:R1:W2:Y:S02]  /*be80*/  SYNCS.PHASECHK.TRANS64.TRYWAIT P1, [R3+URZ+0x30], R0 ;  /* 0x00003000030075a7 */ /* 0x0022a400080211ff */
[----:B--2---:R-:W-:Y:S05]  /*be90*/  @!P1 NANOSLEEP.SYNCS 0x989680 ;  /* 0x009896800000995d */ /* 0x004fea0003900000 */
[----:B------:R-:W2:Y:S02]  /*bea0*/  @!P1 SYNCS.PHASECHK.TRANS64 P1, [R3+URZ+0x30], R0 ;  /* 0x00003000030095a7 */ /* 0x000ea400080210ff */
[----:B--2---:R-:W-:Y:S05]  /*beb0*/  @!P1 BRA `(.L_x_98) ;  /* 0xfffffffc00f09947 */ /* 0x004fea000383ffff */
[----:B------:R-:W-:Y:S05]  /*bec0*/  BRA `(.L_x_97) ;  /* 0xffffff9c009c7947 */ /* 0x000fea000383ffff */
.L_x_100:
[----:B-1----:R1:W4:Y:S02]  /*bed0*/  SYNCS.PHASECHK.TRANS64.TRYWAIT P0, [R78+URZ+0xa0], R5 ;  /* 0x0000a0054e0075a7 */ /* 0x00232400080011ff */
[----:B----4-:R-:W-:Y:S05]  /*bee0*/  @!P0 NANOSLEEP.SYNCS 0x989680 ;  /* 0x009896800000895d */ /* 0x010fea0003900000 */
[----:B------:R-:W4:Y:S02]  /*bef0*/  @!P0 SYNCS.PHASECHK.TRANS64 P0, [R78+URZ+0xa0], R5 ;  /* 0x0000a0054e0085a7 */ /* 0x000f2400080010ff */
[----:B----4-:R-:W-:Y:S05]  /*bf00*/  @!P0 BRA `(.L_x_100) ;  /* 0xfffffffc00f08947 */ /* 0x010fea000383ffff */
[----:B------:R-:W-:Y:S05]  /*bf10*/  BRA `(.L_x_99) ;  /* 0xffffff9c00f87947 */ /* 0x000fea000383ffff */
.L_x_108:
[----:B--2---:R2:W3:Y:S02]  /*bf20*/  SYNCS.PHASECHK.TRANS64.TRYWAIT P0, [R116+URZ+0x30], R3 ;  /* 0x00003003740075a7 */ /* 0x0044e400080011ff */
[----:B---3--:R-:W-:Y:S05]  /*bf30*/  @!P0 NANOSLEEP.SYNCS 0x989680 ;  /* 0x009896800000895d */ /* 0x008fea0003900000 */
[----:B------:R-:W3:Y:S02]  /*bf40*/  @!P0 SYNCS.PHASECHK.TRANS64 P0, [R116+URZ+0x30], R3 ;  /* 0x00003003740085a7 */ /* 0x000ee400080010ff */
[----:B---3--:R-:W-:Y:S05]  /*bf50*/  @!P0 BRA `(.L_x_108) ;  /* 0xfffffffc00f08947 */ /* 0x008fea000383ffff */
[----:B------:R-:W-:Y:S05]  /*bf60*/  BRA `(.L_x_107) ;  /* 0xffffffb000fc7947 */ /* 0x000fea000383ffff */
.L_x_116:
[----:B--2---:R2:W3:Y:S02]  /*bf70*/  SYNCS.PHASECHK.TRANS64.TRYWAIT P0, [R0+URZ+0x30], R7 ;  /* 0x00003007000075a7 */ /* 0x0044e400080011ff */
[----:B---3--:R-:W-:Y:S05]  /*bf80*/  @!P0 NANOSLEEP.SYNCS 0x989680 ;  /* 0x009896800000895d */ /* 0x008fea0003900000 */
[----:B------:R-:W3:Y:S02]  /*bf90*/  @!P0 SYNCS.PHASECHK.TRANS64 P0, [R0+URZ+0x30], R7 ;  /* 0x00003007000085a7 */ /* 0x000ee400080010ff */
[----:B---3--:R-:W-:Y:S05]  /*bfa0*/  @!P0 BRA `(.L_x_116) ;  /* 0xfffffffc00f08947 */ /* 0x008fea000383ffff */
[----:B------:R-:W-:Y:S05]  /*bfb0*/  BRA `(.L_x_115) ;  /* 0xffffffc800507947 */ /* 0x000fea000383ffff */
.L_x_124:
[----:B--2---:R2:W3:Y:S02]  /*bfc0*/  SYNCS.PHASECHK.TRANS64.TRYWAIT P0, [R0+URZ+0x30], R5 ;  /* 0x00003005000075a7 */ /* 0x0044e400080011ff */
[----:B---3--:R-:W-:Y:S05]  /*bfd0*/  @!P0 NANOSLEEP.SYNCS 0x989680 ;  /* 0x009896800000895d */ /* 0x008fea0003900000 */
[----:B------:R-:W3:Y:S02]  /*bfe0*/  @!P0 SYNCS.PHASECHK.TRANS64 P0, [R0+URZ+0x30], R5 ;  /* 0x00003005000085a7 */ /* 0x000ee400080010ff */
[----:B---3--:R-:W-:Y:S05]  /*bff0*/  @!P0 BRA `(.L_x_124) ;  /* 0xfffffffc00f08947 */ /* 0x008fea000383ffff */
[----:B------:R-:W-:Y:S05]  /*c000*/  BRA `(.L_x_123) ;  /* 0xffffffdc00b07947 */ /* 0x000fea000383ffff */
        .weak           $__internal_0_$__cuda_sm10x_tcgen05_guardrail_trap_col_being_dealloced_not_returned_by_alloc
        .type           $__internal_0_$__cuda_sm10x_tcgen05_guardrail_trap_col_being_dealloced_not_returned_by_alloc,@function
        .size           $__internal_0_$__cuda_sm10x_tcgen05_guardrail_trap_col_being_dealloced_not_returned_by_alloc,($__internal_1_$__cuda_sm10x_tcgen05_guardrail_trap_phase_invalid_during_alloc - $__internal_0_$__cuda_sm10x_tcgen05_guardrail_trap_col_being_dealloced_not_returned_by_alloc)
$__internal_0_$__cuda_sm10x_tcgen05_guardrail_trap_col_being_dealloced_not_returned_by_alloc:
[----:B------:R-:W-:Y:S05]  /*c010*/  BPT.TRAP 0x1 ;  /* 0x000000040000795c */ /* 0x000fea0000300000 */
[----:B------:R-:W-:-:S04]  /*c020*/  HFMA2 R3, -RZ, RZ, 0, 0 ;  /* 0x00000000ff037431 */ /* 0x000fc800000001ff */
[----:B------:R-:W-:Y:S05]  /*c030*/  RET.REL.NODEC R2 `(_ZN7cutlass13device_kernelINS_4gemm6kernel13GemmUniversalIN4cute5tupleIJiiiiEEENS1_10collective13CollectiveMmaINS1_35MainloopSm100TmaUmmaWarpSpecializedILi3ELi2ELi2ENS5_IJNS4_1CILi1EEENSA_ILi2EEESB_EEEEENS5_IJNSA_ILi128EEENSA_ILi256EEENSA_ILi32EEEEEEaNS5_IJlSB_lEEEaSJ_NS4_8TiledMMAINS4_8MMA_AtomIJNS4_15SM100_MMA_S8_SSIaaiLi128ELi256ELNS4_4UMMA5MajorE0ELSO_0ELNSN_8SaturateE0EEEEEENS4_6LayoutINS5_IJSB_SB_SB_EEENS5_IJNSA_ILi0EEESU_SU_EEEEENS5_IJNS4_10UnderscoreESX_SX_EEEEENS4_23SM90_TMA_LOAD_MULTICASTENS4_14ComposedLayoutINS4_7SwizzleILi1ELi4ELi3EEENS4_18smem_ptr_flag_bitsILi8EEENSS_INS5_IJNSA_ILi8EEESH_EEENS5_IJSH_SB_EEEEEEEvNS4_8identityENS4_13SM90_TMA_LOADES1A_vS1B_EENS_8epilogue10collective18CollectiveEpilogueINS1E_23Sm100TmaWarpSpecializedILi4ELi2ELi64ELb0ELb0EEEJSI_NS5_IJNSS_ISF_SB_EENSS_INSA_ILi64EEESB_EEEEEaSJ_aSJ_NS1E_6fusion15FusionCallbacksIS1I_NS1N_17LinearCombinationIaiaiLNS_15FloatRoundStyleE2EEESI_S1M_JEEENS4_5SM1004TMEM4LOAD26SM100_TMEM_LOAD_32dp32b64xES1C_NS11_INS12_ILi2ELi4ELi3EEES15_NSS_INS5_IJS16_S1K_EEENS5_IJS1K_SB_EEEEEEENS4_39AutoVectorizingCopyWithAssumedAlignmentILi128EEENS4_14SM90_TMA_STOREES21_S23_S23_EEEvvEEEEvNT_6ParamsE) ;  /* 0xffffff3c02f07950 */ /* 0x000fea0003c3ffff */
        .weak           $__internal_1_$__cuda_sm10x_tcgen05_guardrail_trap_phase_invalid_during_alloc
        .type           $__internal_1_$__cuda_sm10x_tcgen05_guardrail_trap_phase_invalid_during_alloc,@function
        .size           $__internal_1_$__cuda_sm10x_tcgen05_guardrail_trap_phase_invalid_during_alloc,($__internal_2_$__cuda_sm10x_tcgen05_guardrail_trap_unallocated_columns_being_dealloced - $__internal_1_$__cuda_sm10x_tcgen05_guardrail_trap_phase_invalid_during_alloc)
$__internal_1_$__cuda_sm10x_tcgen05_guardrail_trap_phase_invalid_during_alloc:
[----:B------:R-:W-:Y:S05]  /*c040*/  BPT.TRAP 0x1 ;  /* 0x000000040000795c */ /* 0x000fea0000300000 */
[----:B------:R-:W-:-:S04]  /*c050*/  MOV R5, 0x0 ;  /* 0x0000000000057802 */ /* 0x000fc80000000f00 */
[----:B------:R-:W-:Y:S05]  /*c060*/  RET.REL.NODEC R4 `(_ZN7cutlass13device_kernelINS_4gemm6kernel13GemmUniversalIN4cute5tupleIJiiiiEEENS1_10collective13CollectiveMmaINS1_35MainloopSm100TmaUmmaWarpSpecializedILi3ELi2ELi2ENS5_IJNS4_1CILi1EEENSA_ILi2EEESB_EEEEENS5_IJNSA_ILi128EEENSA_ILi256EEENSA_ILi32EEEEEEaNS5_IJlSB_lEEEaSJ_NS4_8TiledMMAINS4_8MMA_AtomIJNS4_15SM100_MMA_S8_SSIaaiLi128ELi256ELNS4_4UMMA5MajorE0ELSO_0ELNSN_8SaturateE0EEEEEENS4_6LayoutINS5_IJSB_SB_SB_EEENS5_IJNSA_ILi0EEESU_SU_EEEEENS5_IJNS4_10UnderscoreESX_SX_EEEEENS4_23SM90_TMA_LOAD_MULTICASTENS4_14ComposedLayoutINS4_7SwizzleILi1ELi4ELi3EEENS4_18smem_ptr_flag_bitsILi8EEENSS_INS5_IJNSA_ILi8EEESH_EEENS5_IJSH_SB_EEEEEEEvNS4_8identityENS4_13SM90_TMA_LOADES1A_vS1B_EENS_8epilogue10collective18CollectiveEpilogueINS1E_23Sm100TmaWarpSpecializedILi4ELi2ELi64ELb0ELb0EEEJSI_NS5_IJNSS_ISF_SB_EENSS_INSA_ILi64EEESB_EEEEEaSJ_aSJ_NS1E_6fusion15FusionCallbacksIS1I_NS1N_17LinearCombinationIaiaiLNS_15FloatRoundStyleE2EEESI_S1M_JEEENS4_5SM1004TMEM4LOAD26SM100_TMEM_LOAD_32dp32b64xES1C_NS11_INS12_ILi2ELi4ELi3EEES15_NSS_INS5_IJS16_S1K_EEENS5_IJS1K_SB_EEEEEEENS4_39AutoVectorizingCopyWithAssumedAlignmentILi128EEENS4_14SM90_TMA_STOREES21_S23_S23_EEEvvEEEEvNT_6ParamsE) ;  /* 0xffffff3c04e47950 */ /* 0x000fea0003c3ffff */
        .weak           $__internal_2_$__cuda_sm10x_tcgen05_guardrail_trap_unallocated_columns_being_dealloced
        .type           $__internal_2_$__cuda_sm10x_tcgen05_guardrail_trap_unallocated_columns_being_dealloced,@function
        .size           $__internal_2_$__cuda_sm10x_tcgen05_guardrail_trap_unallocated_columns_being_dealloced,(.L_x_168 - $__internal_2_$__cuda_sm10x_tcgen05_guardrail_trap_unallocated_columns_being_dealloced)
$__internal_2_$__cuda_sm10x_tcgen05_guardrail_trap_unallocated_columns_being_dealloced:
[----:B------:R-:W-:Y:S05]  /*c070*/  BPT.TRAP 0x1 ;  /* 0x000000040000795c */ /* 0x000fea0000300000 */
[----:B------:R-:W-:-:S04]  /*c080*/  HFMA2 R3, -RZ, RZ, 0, 0 ;  /* 0x00000000ff037431 */ /* 0x000fc800000001ff */
[----:B------:R-:W-:Y:S05]  /*c090*/  RET.REL.NODEC R2 `(_ZN7cutlass13device_kernelINS_4gemm6kernel13GemmUniversalIN4cute5tupleIJiiiiEEENS1_10collective13CollectiveMmaINS1_35MainloopSm100TmaUmmaWarpSpecializedILi3ELi2ELi2ENS5_IJNS4_1CILi1EEENSA_ILi2EEESB_EEEEENS5_IJNSA_ILi128EEENSA_ILi256EEENSA_ILi32EEEEEEaNS5_IJlSB_lEEEaSJ_NS4_8TiledMMAINS4_8MMA_AtomIJNS4_15SM100_MMA_S8_SSIaaiLi128ELi256ELNS4_4UMMA5MajorE0ELSO_0ELNSN_8SaturateE0EEEEEENS4_6LayoutINS5_IJSB_SB_SB_EEENS5_IJNSA_ILi0EEESU_SU_EEEEENS5_IJNS4_10UnderscoreESX_SX_EEEEENS4_23SM90_TMA_LOAD_MULTICASTENS4_14ComposedLayoutINS4_7SwizzleILi1ELi4ELi3EEENS4_18smem_ptr_flag_bitsILi8EEENSS_INS5_IJNSA_ILi8EEESH_EEENS5_IJSH_SB_EEEEEEEvNS4_8identityENS4_13SM90_TMA_LOADES1A_vS1B_EENS_8epilogue10collective18CollectiveEpilogueINS1E_23Sm100TmaWarpSpecializedILi4ELi2ELi64ELb0ELb0EEEJSI_NS5_IJNSS_ISF_SB_EENSS_INSA_ILi64EEESB_EEEEEaSJ_aSJ_NS1E_6fusion15FusionCallbacksIS1I_NS1N_17LinearCombinationIaiaiLNS_15FloatRoundStyleE2EEESI_S1M_JEEENS4_5SM1004TMEM4LOAD26SM100_TMEM_LOAD_32dp32b64xES1C_NS11_INS12_ILi2ELi4ELi3EEES15_NSS_INS5_IJS16_S1K_EEENS5_IJS1K_SB_EEEEEEENS4_39AutoVectorizingCopyWithAssumedAlignmentILi128EEENS4_14SM90_TMA_STOREES21_S23_S23_EEEvvEEEEvNT_6ParamsE) ;  /* 0xffffff3c02d87950 */ /* 0x000fea0003c3ffff */
.L_x_167:
[----:B------:R-:W-:-:S00]  /*c0a0*/  BRA `(.L_x_167) ;  /* 0xfffffffc00fc7947 */ /* 0x000fc0000383ffff */
[----:B------:R-:W-:-:S00]  /*c0b0*/  NOP ;  /* 0x0000000000007918 */ /* 0x000fc00000000000 */
        /* <DEDUP_REMOVED lines=12> */
.L_x_168:


//--------------------- .nv.global.init           --------------------------
	.section	.nv.global.init,"aw",@progbits
.nv.global.init:
	.type		$str$27,@object
	.size		$str$27,($str$28 - $str$27)
$str$27:
        /*0000*/ 	.byte	0x28, 0x61, 0x64, 0x64, 0x72, 0x65, 0x73, 0x73, 0x20, 0x26, 0x20, 0x6d, 0x61, 0x73, 0x6b, 0x29
        /*0010*/ 	.byte	0x20, 0x3d, 0x3d, 0x20, 0x30, 0x00
	.type		$str$28,@object
	.size		$str$28,($str$26 - $str$28)
$str$28:
        /*0016*/ 	.byte	0x2f, 0x74, 0x6d, 0x70, 0x2f, 0x63, 0x75, 0x74, 0x6c, 0x61, 0x73, 0x73, 0x5f, 0x73, 0x77, 0x65
        /*0026*/ 	.byte	0x65, 0x70, 0x5f, 0x73, 0x72, 0x63, 0x2f, 0x69, 0x6e, 0x63, 0x6c, 0x75, 0x64, 0x65, 0x2f, 0x63
        /*0036*/ 	.byte	0x75, 0x74, 0x65, 0x2f, 0x70, 0x6f, 0x69, 0x6e, 0x74, 0x65, 0x72, 0x5f, 0x66, 0x6c, 0x61, 0x67
        /*0046*/ 	.byte	0x67, 0x65, 0x64, 0x2e, 0x68, 0x70, 0x70, 0x00
	.type		$str$26,@object
	.size		$str$26,($str$25 - $str$26)
$str$26:
        /*004e*/ 	.byte	0x2f, 0x74, 0x6d, 0x70, 0x2f, 0x63, 0x75, 0x74, 0x6c, 0x61, 0x73, 0x73, 0x5f, 0x73, 0x77, 0x65
        /*005e*/ 	.byte	0x65, 0x70, 0x5f, 0x73, 0x72, 0x63, 0x2f, 0x69, 0x6e, 0x63, 0x6c, 0x75, 0x64, 0x65, 0x2f, 0x63
        /*006e*/ 	.byte	0x75, 0x74, 0x65, 0x2f, 0x61, 0x74, 0x6f, 0x6d, 0x2f, 0x63, 0x6f, 0x70, 0x79, 0x5f, 0x74, 0x72
        /*007e*/ 	.byte	0x61, 0x69, 0x74, 0x73, 0x5f, 0x73, 0x6d, 0x31, 0x30, 0x30, 0x2e, 0x68, 0x70, 0x70, 0x00
	.type		$str$25,@object
	.size		$str$25,(__unnamed_1 - $str$25)
$str$25:
        /*008d*/ 	.byte	0x28, 0x28, 0x75, 0x69, 0x6e, 0x74, 0x33, 0x32, 0x5f, 0x74, 0x28, 0x74, 0x68, 0x72, 0x65, 0x61
        /*009d*/ 	.byte	0x64, 0x49, 0x64, 0x78, 0x2e, 0x78, 0x29, 0x20, 0x2f, 0x20, 0x33, 0x32, 0x29, 0x20, 0x25, 0x20
        /*00ad*/ 	.byte	0x34, 0x29, 0x20, 0x3d, 0x3d, 0x20, 0x28, 0x28, 0x28, 0x74, 0x6d, 0x65, 0x6d, 0x5f, 0x61, 0x64
        /*00bd*/ 	.byte	0x64, 0x72, 0x20, 0x3e, 0x3e, 0x20, 0x31, 0x36, 0x29, 0x20, 0x2f, 0x20, 0x33, 0x32, 0x29, 0x20
        /*00cd*/ 	.byte	0x25, 0x20, 0x34, 0x29, 0x00
	.type		__unnamed_1,@object
	.size		__unnamed_1,(__unnamed_2 - __unnamed_1)
__unnamed_1:
        /*00d2*/ 	.byte	0x61, 0x75, 0x74, 0x6f, 0x20, 0x63, 0x75, 0x74, 0x65, 0x3a, 0x3a, 0x61, 0x73, 0x5f, 0x70, 0x6f
        /* <DEDUP_REMOVED lines=24> */
        /*0262*/ 	.byte	0x5d, 0x00
	.type		__unnamed_2,@object
	.size		__unnamed_2,(__unnamed_3 - __unnamed_2)
__unnamed_2:
        /* <DEDUP_REMOVED lines=26> */
	.type		__unnamed_3,@object
	.size		__unnamed_3,(.L_3 - __unnamed_3)
__unnamed_3:
        /* <DEDUP_REMOVED lines=42> */
        /*0696*/ 	.byte	0x43, 0x3c, 0x30, 0x3e, 0x3e, 0x3e, 0x3e, 0x5d, 0x00
.L_3:


//--------------------- .nv.shared._ZN7cutlass13device_kernelINS_4gemm6kernel13GemmUniversalIN4cute5tupleIJiiiiEEENS1_10collective13CollectiveMmaINS1_35MainloopSm100TmaUmmaWarpSpecializedILi3ELi2ELi2ENS5_IJNS4_1CILi1EEENSA_ILi2EEESB_EEEEENS5_IJNSA_ILi128EEENSA_ILi256EEENSA_ILi32EEEEEEaNS5_IJlSB_lEEEaSJ_NS4_8TiledMMAINS4_8MMA_AtomIJNS4_15SM100_MMA_S8_SSIaaiLi128ELi256ELNS4_4UMMA5MajorE0ELSO_0ELNSN_8SaturateE0EEEEEENS4_6LayoutINS5_IJSB_SB_SB_EEENS5_IJNSA_ILi0EEESU_SU_EEEEENS5_IJNS4_10UnderscoreESX_SX_EEEEENS4_23SM90_TMA_LOAD_MULTICASTENS4_14ComposedLayoutINS4_7SwizzleILi1ELi4ELi3EEENS4_18smem_ptr_flag_bitsILi8EEENSS_INS5_IJNSA_ILi8EEESH_EEENS5_IJSH_SB_EEEEEEEvNS4_8identityENS4_13SM90_TMA_LOADES1A_vS1B_EENS_8epilogue10collective18CollectiveEpilogueINS1E_23Sm100TmaWarpSpecializedILi4ELi2ELi64ELb0ELb0EEEJSI_NS5_IJNSS_ISF_SB_EENSS_INSA_ILi64EEESB_EEEEEaSJ_aSJ_NS1E_6fusion15FusionCallbacksIS1I_NS1N_17LinearCombinationIaiaiLNS_15FloatRoundStyleE2EEESI_S1M_JEEENS4_5SM1004TMEM4LOAD26SM100_TMEM_LOAD_32dp32b64xES1C_NS11_INS12_ILi2ELi4ELi3EEES15_NSS_INS5_IJS16_S1K_EEENS5_IJS1K_SB_EEEEEEENS4_39AutoVectorizingCopyWithAssumedAlignmentILi128EEENS4_14SM90_TMA_STOREES21_S23_S23_EEEvvEEEEvNT_6ParamsE --------------------------
	.section	.nv.shared._ZN7cutlass13device_kernelINS_4gemm6kernel13GemmUniversalIN4cute5tupleIJiiiiEEENS1_10collective13CollectiveMmaINS1_35MainloopSm100TmaUmmaWarpSpecializedILi3ELi2ELi2ENS5_IJNS4_1CILi1EEENSA_ILi2EEESB_EEEEENS5_IJNSA_ILi128EEENSA_ILi256EEENSA_ILi32EEEEEEaNS5_IJlSB_lEEEaSJ_NS4_8TiledMMAINS4_8MMA_AtomIJNS4_15SM100_MMA_S8_SSIaaiLi128ELi256ELNS4_4UMMA5MajorE0ELSO_0ELNSN_8SaturateE0EEEEEENS4_6LayoutINS5_IJSB_SB_SB_EEENS5_IJNSA_ILi0EEESU_SU_EEEEENS5_IJNS4_10UnderscoreESX_SX_EEEEENS4_23SM90_TMA_LOAD_MULTICASTENS4_14ComposedLayoutINS4_7SwizzleILi1ELi4ELi3EEENS4_18smem_ptr_flag_bitsILi8EEENSS_INS5_IJNSA_ILi8EEESH_EEENS5_IJSH_SB_EEEEEEEvNS4_8identityENS4_13SM90_TMA_LOADES1A_vS1B_EENS_8epilogue10collective18CollectiveEpilogueINS1E_23Sm100TmaWarpSpecializedILi4ELi2ELi64ELb0ELb0EEEJSI_NS5_IJNSS_ISF_SB_EENSS_INSA_ILi64EEESB_EEEEEaSJ_aSJ_NS1E_6fusion15FusionCallbacksIS1I_NS1N_17LinearCombinationIaiaiLNS_15FloatRoundStyleE2EEESI_S1M_JEEENS4_5SM1004TMEM4LOAD26SM100_TMEM_LOAD_32dp32b64xES1C_NS11_INS12_ILi2ELi4ELi3EEES15_NSS_INS5_IJS16_S1K_EEENS5_IJS1K_SB_EEEEEEENS4_39AutoVectorizingCopyWithAssumedAlignmentILi128EEENS4_14SM90_TMA_STOREES21_S23_S23_EEEvvEEEEvNT_6ParamsE,"aw",@nobits
	.sectionflags	@""
	.align	16
	.zero		1024


//--------------------- .nv.shared.reserved.0     --------------------------
	.section	.nv.shared.reserved.0,"aw",@nobits
	.weak		__nv_reservedSMEM_offset_0_alias
	.size		__nv_reservedSMEM_offset_0_alias, 0, 64
	.other		__nv_reservedSMEM_offset_0_alias,@"STO_CUDA_RESERVED_SHARED STV_DEFAULT"
__nv_reservedSMEM_offset_0_alias:
	.zero		0
.nv.shared.reserved.0:
	.zero		64
	.weak		__nv_reservedSMEM_tcgen05_partition
	.type		__nv_reservedSMEM_tcgen05_partition,@object
	.size		__nv_reservedSMEM_tcgen05_partition,(.L_0 - __nv_reservedSMEM_tcgen05_partition)
__nv_reservedSMEM_tcgen05_partition:
	.zero		32
.L_0:


//--------------------- .nv.global                --------------------------
	.section	.nv.global,"aw",@nobits
.nv.global:
	.type		_ZN39_INTERNAL_35dc9a48_4_k_cu_749a1d1c_97194cute1_E,@object
	.size		_ZN39_INTERNAL_35dc9a48_4_k_cu_749a1d1c_97194cute1_E,(_ZN39_INTERNAL_35dc9a48_4_k_cu_749a1d1c_97194cuda3std3__45__cpo6cbeginE - _ZN39_INTERNAL_35dc9a48_4_k_cu_749a1d1c_97194cute1_E)
_ZN39_INTERNAL_35dc9a48_4_k_cu_749a1d1c_97194cute1_E:
	.zero		1
	.type		_ZN39_INTERNAL_35dc9a48_4_k_cu_749a1d1c_97194cuda3std3__45__cpo6cbeginE,@object
	.size		_ZN39_INTERNAL_35dc9a48_4_k_cu_749a1d1c_97194cuda3std3__45__cpo6cbeginE,(_ZN39_INTERNAL_35dc9a48_4_k_cu_749a1d1c_97194cuda3std3__48in_placeE - _ZN39_INTERNAL_35dc9a48_4_k_cu_749a1d1c_97194cuda3std3__45__cpo6cbeginE)
_ZN39_INTERNAL_35dc9a48_4_k_cu_749a1d1c_97194cuda3std3__45__cpo6cbeginE:
	.zero		1
	.type		_ZN39_INTERNAL_35dc9a48_4_k_cu_749a1d1c_97194cuda3std3__48in_placeE,@object
	.size		_ZN39_INTERNAL_35dc9a48_4_k_cu_749a1d1c_97194cuda3std3__48in_placeE,(_ZN39_INTERNAL_35dc9a48_4_k_cu_749a1d1c_97194cuda3std6ranges3__45__cpo9iter_moveE - _ZN39_INTERNAL_35dc9a48_4_k_cu_749a1d1c_97194cuda3std3__48in_placeE)
_ZN39_INTERNAL_35dc9a48_4_k_cu_749a1d1c_97194cuda3std3__48in_placeE:
	.zero		1
	.type		_ZN39_INTERNAL_35dc9a48_4_k_cu_749a1d1c_97194cuda3std6ranges3__45__cpo9iter_moveE,@object
	.size		_ZN39_INTERNAL_35dc9a48_4_k_cu_749a1d1c_97194cuda3std6ranges3__45__cpo9iter_moveE,(_ZN39_INTERNAL_35dc9a48_4_k_cu_749a1d1c_97194cuda3std3__45__cpo5beginE - _ZN39_INTERNAL_35dc9a48_4_k_cu_749a1d1c_97194cuda3std6ranges3__45__cpo9iter_moveE)
_ZN39_INTERNAL_35dc9a48_4_k_cu_749a1d1c_97194cuda3std6ranges3__45__cpo9iter_moveE:
	.zero		1
	.type		_ZN39_INTERNAL_35dc9a48_4_k_cu_749a1d1c_97194cuda3std3__45__cpo5beginE,@object
	.size		_ZN39_INTERNAL_35dc9a48_4_k_cu_749a1d1c_97194cuda3std3__45__cpo5beginE,(_ZN39_INTERNAL_35dc9a48_4_k_cu_749a1d1c_97194cuda3std3__441_GLOBAL__N__35dc9a48_4_k_cu_749a1d1c_97196ignoreE - _ZN39_INTERNAL_35dc9a48_4_k_cu_749a1d1c_97194cuda3std3__45__cpo5beginE)
_ZN39_INTERNAL_35dc9a48_4_k_cu_749a1d1c_97194cuda3std3__45__cpo5beginE:
	.zero		1
	.type		_ZN39_INTERNAL_35dc9a48_4_k_cu_749a1d1c_97194cuda3std3__441_GLOBAL__N__35dc9a48_4_k_cu_749a1d1c_97196ignoreE,@object
	.size		_ZN39_INTERNAL_35dc9a48_4_k_cu_749a1d1c_97194cuda3std3__441_GLOBAL__N__35dc9a48_4_k_cu_749a1d1c_97196ignoreE,(_ZN39_INTERNAL_35dc9a48_4_k_cu_749a1d1c_97194cute7productE - _ZN39_INTERNAL_35dc9a48_4_k_cu_749a1d1c_97194cuda3std3__441_GLOBAL__N__35dc9a48_4_k_cu_749a1d1c_97196ignoreE)
_ZN39_INTERNAL_35dc9a48_4_k_cu_749a1d1c_97194cuda3std3__441_GLOBAL__N__35dc9a48_4_k_cu_749a1d1c_97196ignoreE:
	.zero		1
	.type		_ZN39_INTERNAL_35dc9a48_4_k_cu_749a1d1c_97194cute7productE,@object
	.size		_ZN39_INTERNAL_35dc9a48_4_k_cu_749a1d1c_97194cute7productE,(_ZN39_INTERNAL_35dc9a48_4_k_cu_749a1d1c_97194cuda3std3__45__cpo3endE - _ZN39_INTERNAL_35dc9a48_4_k_cu_749a1d1c_97194cute7productE)
_ZN39_INTERNAL_35dc9a48_4_k_cu_749a1d1c_97194cute7productE:
	.zero		1
	.type		_ZN39_INTERNAL_35dc9a48_4_k_cu_749a1d1c_97194cuda3std3__45__cpo3endE,@object
	.size		_ZN39_INTERNAL_35dc9a48_4_k_cu_749a1d1c_97194cuda3std3__45__cpo3endE,(_ZN39_INTERNAL_35dc9a48_4_k_cu_749a1d1c_97194cuda3std3__419piecewise_constructE - _ZN39_INTERNAL_35dc9a48_4_k_cu_749a1d1c_97194cuda3std3__45__cpo3endE)
_ZN39_INTERNAL_35dc9a48_4_k_cu_749a1d1c_97194cuda3std3__45__cpo3endE:
	.zero		1
	.type		_ZN39_INTERNAL_35dc9a48_4_k_cu_749a1d1c_97194cuda3std3__419piecewise_constructE,@object
	.size		_ZN39_INTERNAL_35dc9a48_4_k_cu_749a1d1c_97194cuda3std3__419piecewise_constructE,(_ZN39_INTERNAL_35dc9a48_4_k_cu_749a1d1c_97194cuda3std3__45__cpo4cendE - _ZN39_INTERNAL_35dc9a48_4_k_cu_749a1d1c_97194cuda3std3__419piecewise_constructE)
_ZN39_INTERNAL_35dc9a48_4_k_cu_749a1d1c_97194cuda3std3__419piecewise_constructE:
	.zero		1
	.type		_ZN39_INTERNAL_35dc9a48_4_k_cu_749a1d1c_97194cuda3std3__45__cpo4cendE,@object
	.size		_ZN39_INTERNAL_35dc9a48_4_k_cu_749a1d1c_97194cuda3std3__45__cpo4cendE,(_ZN39_INTERNAL_35dc9a48_4_k_cu_749a1d1c_97194cuda3std6ranges3__45__cpo4swapE - _ZN39_INTERNAL_35dc9a48_4_k_cu_749a1d1c_97194cuda3std3__45__cpo4cendE)
_ZN39_INTERNAL_35dc9a48_4_k_cu_749a1d1c_97194cuda3std3__45__cpo4cendE:
	.zero		1
	.type		_ZN39_INTERNAL_35dc9a48_4_k_cu_749a1d1c_97194cuda3std6ranges3__45__cpo4swapE,@object
	.size		_ZN39_INTERNAL_35dc9a48_4_k_cu_749a1d1c_97194cuda3std6ranges3__45__cpo4swapE,(.L_11 - _ZN39_INTERNAL_35dc9a48_4_k_cu_749a1d1c_97194cuda3std6ranges3__45__cpo4swapE)
_ZN39_INTERNAL_35dc9a48_4_k_cu_749a1d1c_97194cuda3std6ranges3__45__cpo4swapE:
	.zero		1
.L_11:


//--------------------- .nv.constant0._ZN7cutlass13device_kernelINS_4gemm6kernel13GemmUniversalIN4cute5tupleIJiiiiEEENS1_10collective13CollectiveMmaINS1_35MainloopSm100TmaUmmaWarpSpecializedILi3ELi2ELi2ENS5_IJNS4_1CILi1EEENSA_ILi2EEESB_EEEEENS5_IJNSA_ILi128EEENSA_ILi256EEENSA_ILi32EEEEEEaNS5_IJlSB_lEEEaSJ_NS4_8TiledMMAINS4_8MMA_AtomIJNS4_15SM100_MMA_S8_SSIaaiLi128ELi256ELNS4_4UMMA5MajorE0ELSO_0ELNSN_8SaturateE0EEEEEENS4_6LayoutINS5_IJSB_SB_SB_EEENS5_IJNSA_ILi0EEESU_SU_EEEEENS5_IJNS4_10UnderscoreESX_SX_EEEEENS4_23SM90_TMA_LOAD_MULTICASTENS4_14ComposedLayoutINS4_7SwizzleILi1ELi4ELi3EEENS4_18smem_ptr_flag_bitsILi8EEENSS_INS5_IJNSA_ILi8EEESH_EEENS5_IJSH_SB_EEEEEEEvNS4_8identityENS4_13SM90_TMA_LOADES1A_vS1B_EENS_8epilogue10collective18CollectiveEpilogueINS1E_23Sm100TmaWarpSpecializedILi4ELi2ELi64ELb0ELb0EEEJSI_NS5_IJNSS_ISF_SB_EENSS_INSA_ILi64EEESB_EEEEEaSJ_aSJ_NS1E_6fusion15FusionCallbacksIS1I_NS1N_17LinearCombinationIaiaiLNS_15FloatRoundStyleE2EEESI_S1M_JEEENS4_5SM1004TMEM4LOAD26SM100_TMEM_LOAD_32dp32b64xES1C_NS11_INS12_ILi2ELi4ELi3EEES15_NSS_INS5_IJS16_S1K_EEENS5_IJS1K_SB_EEEEEEENS4_39AutoVectorizingCopyWithAssumedAlignmentILi128EEENS4_14SM90_TMA_STOREES21_S23_S23_EEEvvEEEEvNT_6ParamsE --------------------------
	.section	.nv.constant0._ZN7cutlass13device_kernelINS_4gemm6kernel13GemmUniversalIN4cute5tupleIJiiiiEEENS1_10collective13CollectiveMmaINS1_35MainloopSm100TmaUmmaWarpSpecializedILi3ELi2ELi2ENS5_IJNS4_1CILi1EEENSA_ILi2EEESB_EEEEENS5_IJNSA_ILi128EEENSA_ILi256EEENSA_ILi32EEEEEEaNS5_IJlSB_lEEEaSJ_NS4_8TiledMMAINS4_8MMA_AtomIJNS4_15SM100_MMA_S8_SSIaaiLi128ELi256ELNS4_4UMMA5MajorE0ELSO_0ELNSN_8SaturateE0EEEEEENS4_6LayoutINS5_IJSB_SB_SB_EEENS5_IJNSA_ILi0EEESU_SU_EEEEENS5_IJNS4_10UnderscoreESX_SX_EEEEENS4_23SM90_TMA_LOAD_MULTICASTENS4_14ComposedLayoutINS4_7SwizzleILi1ELi4ELi3EEENS4_18smem_ptr_flag_bitsILi8EEENSS_INS5_IJNSA_ILi8EEESH_EEENS5_IJSH_SB_EEEEEEEvNS4_8identityENS4_13SM90_TMA_LOADES1A_vS1B_EENS_8epilogue10collective18CollectiveEpilogueINS1E_23Sm100TmaWarpSpecializedILi4ELi2ELi64ELb0ELb0EEEJSI_NS5_IJNSS_ISF_SB_EENSS_INSA_ILi64EEESB_EEEEEaSJ_aSJ_NS1E_6fusion15FusionCallbacksIS1I_NS1N_17LinearCombinationIaiaiLNS_15FloatRoundStyleE2EEESI_S1M_JEEENS4_5SM1004TMEM4LOAD26SM100_TMEM_LOAD_32dp32b64xES1C_NS11_INS12_ILi2ELi4ELi3EEES15_NSS_INS5_IJS16_S1K_EEENS5_IJS1K_SB_EEEEEEENS4_39AutoVectorizingCopyWithAssumedAlignmentILi128EEENS4_14SM90_TMA_STOREES21_S23_S23_EEEvvEEEEvNT_6ParamsE,"a",@progbits
	.sectionflags	@""
	.align	4
.nv.constant0._ZN7cutlass13device_kernelINS_4gemm6kernel13GemmUniversalIN4cute5tupleIJiiiiEEENS1_10collective13CollectiveMmaINS1_35MainloopSm100TmaUmmaWarpSpecializedILi3ELi2ELi2ENS5_IJNS4_1CILi1EEENSA_ILi2EEESB_EEEEENS5_IJNSA_ILi128EEENSA_ILi256EEENSA_ILi32EEEEEEaNS5_IJlSB_lEEEaSJ_NS4_8TiledMMAINS4_8MMA_AtomIJNS4_15SM100_MMA_S8_SSIaaiLi128ELi256ELNS4_4UMMA5MajorE0ELSO_0ELNSN_8SaturateE0EEEEEENS4_6LayoutINS5_IJSB_SB_SB_EEENS5_IJNSA_ILi0EEESU_SU_EEEEENS5_IJNS4_10UnderscoreESX_SX_EEEEENS4_23SM90_TMA_LOAD_MULTICASTENS4_14ComposedLayoutINS4_7SwizzleILi1ELi4ELi3EEENS4_18smem_ptr_flag_bitsILi8EEENSS_INS5_IJNSA_ILi8EEESH_EEENS5_IJSH_SB_EEEEEEEvNS4_8identityENS4_13SM90_TMA_LOADES1A_vS1B_EENS_8epilogue10collective18CollectiveEpilogueINS1E_23Sm100TmaWarpSpecializedILi4ELi2ELi64ELb0ELb0EEEJSI_NS5_IJNSS_ISF_SB_EENSS_INSA_ILi64EEESB_EEEEEaSJ_aSJ_NS1E_6fusion15FusionCallbacksIS1I_NS1N_17LinearCombinationIaiaiLNS_15FloatRoundStyleE2EEESI_S1M_JEEENS4_5SM1004TMEM4LOAD26SM100_TMEM_LOAD_32dp32b64xES1C_NS11_INS12_ILi2ELi4ELi3EEES15_NSS_INS5_IJS16_S1K_EEENS5_IJS1K_SB_EEEEEEENS4_39AutoVectorizingCopyWithAssumedAlignmentILi128EEENS4_14SM90_TMA_STOREES21_S23_S23_EEEvvEEEEvNT_6ParamsE:
	.zero		2944


//--------------------- SYMBOLS --------------------------

	.type		.nv.reservedSmem.offset0,@object
	.size		.nv.reservedSmem.offset0,0x4
	.type		.nv.reservedSmem.cap,@object
	.size		.nv.reservedSmem.cap,0x4
	.type		__assertfail,@function
